	.target	sm_90a

	.elftype	@"ET_EXEC"


//--------------------- .note.nv.tkinfo           --------------------------
	.section	.note.nv.tkinfo,"",@"SHT_NOTE"
	.sectionflags	@"SHF_NOTE_NV_TKINFO"
	.tkinfo
        /*0018*/ 	.word	0x00000002
        /*0030*/ 	.string	""
        /*0030*/ 	.string	"ptxas"
        /*0030*/ 	.string	"Cuda compilation tools, release 13.0, V13.0.88"
        /*0030*/ 	.string	"Build cuda_13.0.r13.0/compiler.36424714_0"
        /*0030*/ 	.string	"-v  -suppress-debug-info  -lineinfo  -arch sm_90a "



//--------------------- .note.nv.cuinfo           --------------------------
	.section	.note.nv.cuinfo,"",@"SHT_NOTE"
	.sectionflags	@"SHF_NOTE_NV_CUINFO"
        /*0018*/ 	.short	0x0002
        /*001a*/ 	.short	0x005a
        /*001c*/ 	.short	0x0082
	.zero		2


//--------------------- .nv.info                  --------------------------
	.section	.nv.info,"",@"SHT_CUDA_INFO"
	.align	4


	//----- nvinfo : EIATTR_REGCOUNT
	.align		4
        /*0000*/ 	.byte	0x04, 0x2f
        /*0002*/ 	.short	(.L_1 - .L_0)
	.align		4
.L_0:
        /*0004*/ 	.word	index@(matmul_kernel)
        /*0008*/ 	.word	0x000000ff


	//----- nvinfo : EIATTR_FRAME_SIZE
	.align		4
.L_1:
        /*000c*/ 	.byte	0x04, 0x11
        /*000e*/ 	.short	(.L_3 - .L_2)
	.align		4
.L_2:
        /*0010*/ 	.word	index@(matmul_kernel)
        /*0014*/ 	.word	0x00002508


	//----- nvinfo : EIATTR_MIN_STACK_SIZE
	.align		4
.L_3:
        /*0018*/ 	.byte	0x04, 0x12
        /*001a*/ 	.short	(.L_5 - .L_4)
	.align		4
.L_4:
        /*001c*/ 	.word	index@(matmul_kernel)
        /*0020*/ 	.word	0x00002508
.L_5:


//--------------------- .nv.compat                --------------------------
	.section	.nv.compat,"",@"SHT_CUDA_COMPAT_INFO"
	.align	4
        /*0000*/ 	.byte	0x02, 0x09, 0x01, 0x00, 0x02, 0x02, 0x04, 0x00, 0x02, 0x05, 0x05, 0x00, 0x03, 0x07, 0x01, 0x01
        /*0010*/ 	.byte	0x02, 0x03, 0x00, 0x00, 0x02, 0x06, 0x01, 0x00, 0x04, 0x0b, 0x08, 0x00, 0x00, 0x00, 0x00, 0x00
        /*0020*/ 	.byte	0x00, 0x00, 0x00, 0x00


//--------------------- .nv.info.matmul_kernel    --------------------------
	.section	.nv.info.matmul_kernel,"",@"SHT_CUDA_INFO"
	.sectionflags	@""
	.align	4


	//----- nvinfo : EIATTR_CUDA_API_VERSION
	.align		4
        /*0000*/ 	.byte	0x04, 0x37
        /*0002*/ 	.short	(.L_7 - .L_6)
.L_6:
        /*0004*/ 	.word	0x00000082


	//----- nvinfo : EIATTR_KPARAM_INFO
	.align		4
.L_7:
        /*0008*/ 	.byte	0x04, 0x17
        /*000a*/ 	.short	(.L_9 - .L_8)
.L_8:
        /*000c*/ 	.word	0x00000000
        /*0010*/ 	.short	0x000d
        /*0012*/ 	.short	0x0048
        /*0014*/ 	.byte	0x00, 0xf4, 0x21, 0x00


	//----- nvinfo : EIATTR_KPARAM_INFO
	.align		4
.L_9:
        /*0018*/ 	.byte	0x04, 0x17
        /*001a*/ 	.short	(.L_11 - .L_10)
.L_10:
        /*001c*/ 	.word	0x00000000
        /*0020*/ 	.short	0x000c
        /*0022*/ 	.short	0x0040
        /*0024*/ 	.byte	0x00, 0xf4, 0x21, 0x00


	//----- nvinfo : EIATTR_KPARAM_INFO
	.align		4
.L_11:
        /*0028*/ 	.byte	0x04, 0x17
        /*002a*/ 	.short	(.L_13 - .L_12)
.L_12:
        /*002c*/ 	.word	0x00000000
        /*0030*/ 	.short	0x000b
        /*0032*/ 	.short	0x0038
        /*0034*/ 	.byte	0x00, 0xf0, 0x11, 0x00


	//----- nvinfo : EIATTR_KPARAM_INFO
	.align		4
.L_13:
        /*0038*/ 	.byte	0x04, 0x17
        /*003a*/ 	.short	(.L_15 - .L_14)
.L_14:
        /*003c*/ 	.word	0x00000000
        /*0040*/ 	.short	0x000a
        /*0042*/ 	.short	0x0034
        /*0044*/ 	.byte	0x00, 0xf0, 0x11, 0x00


	//----- nvinfo : EIATTR_KPARAM_INFO
	.align		4
.L_15:
        /*0048*/ 	.byte	0x04, 0x17
        /*004a*/ 	.short	(.L_17 - .L_16)
.L_16:
        /*004c*/ 	.word	0x00000000
        /*0050*/ 	.short	0x0009
        /*0052*/ 	.short	0x0030
        /*0054*/ 	.byte	0x00, 0xf0, 0x11, 0x00


	//----- nvinfo : EIATTR_KPARAM_INFO
	.align		4
.L_17:
        /*0058*/ 	.byte	0x04, 0x17
        /*005a*/ 	.short	(.L_19 - .L_18)
.L_18:
        /*005c*/ 	.word	0x00000000
        /*0060*/ 	.short	0x0008
        /*0062*/ 	.short	0x002c
        /*0064*/ 	.byte	0x00, 0xf0, 0x11, 0x00


	//----- nvinfo : EIATTR_KPARAM_INFO
	.align		4
.L_19:
        /*0068*/ 	.byte	0x04, 0x17
        /*006a*/ 	.short	(.L_21 - .L_20)
.L_20:
        /*006c*/ 	.word	0x00000000
        /*0070*/ 	.short	0x0007
        /*0072*/ 	.short	0x0028
        /*0074*/ 	.byte	0x00, 0xf0, 0x11, 0x00


	//----- nvinfo : EIATTR_KPARAM_INFO
	.align		4
.L_21:
        /*0078*/ 	.byte	0x04, 0x17
        /*007a*/ 	.short	(.L_23 - .L_22)
.L_22:
        /*007c*/ 	.word	0x00000000
        /*0080*/ 	.short	0x0006
        /*0082*/ 	.short	0x0024
        /*0084*/ 	.byte	0x00, 0xf0, 0x11, 0x00


	//----- nvinfo : EIATTR_KPARAM_INFO
	.align		4
.L_23:
        /*0088*/ 	.byte	0x04, 0x17
        /*008a*/ 	.short	(.L_25 - .L_24)
.L_24:
        /*008c*/ 	.word	0x00000000
        /*0090*/ 	.short	0x0005
        /*0092*/ 	.short	0x0020
        /*0094*/ 	.byte	0x00, 0xf0, 0x11, 0x00


	//----- nvinfo : EIATTR_KPARAM_INFO
	.align		4
.L_25:
        /*0098*/ 	.byte	0x04, 0x17
        /*009a*/ 	.short	(.L_27 - .L_26)
.L_26:
        /*009c*/ 	.word	0x00000000
        /*00a0*/ 	.short	0x0004
        /*00a2*/ 	.short	0x001c
        /*00a4*/ 	.byte	0x00, 0xf0, 0x11, 0x00


	//----- nvinfo : EIATTR_KPARAM_INFO
	.align		4
.L_27:
        /*00a8*/ 	.byte	0x04, 0x17
        /*00aa*/ 	.short	(.L_29 - .L_28)
.L_28:
        /*00ac*/ 	.word	0x00000000
        /*00b0*/ 	.short	0x0003
        /*00b2*/ 	.short	0x0018
        /*00b4*/ 	.byte	0x00, 0xf0, 0x11, 0x00


	//----- nvinfo : EIATTR_KPARAM_INFO
	.align		4
.L_29:
        /*00b8*/ 	.byte	0x04, 0x17
        /*00ba*/ 	.short	(.L_31 - .L_30)
.L_30:
        /*00bc*/ 	.word	0x00000000
        /*00c0*/ 	.short	0x0002
        /*00c2*/ 	.short	0x0010
        /*00c4*/ 	.byte	0x00, 0xf4, 0x21, 0x00


	//----- nvinfo : EIATTR_KPARAM_INFO
	.align		4
.L_31:
        /*00c8*/ 	.byte	0x04, 0x17
        /*00ca*/ 	.short	(.L_33 - .L_32)
.L_32:
        /*00cc*/ 	.word	0x00000000
        /*00d0*/ 	.short	0x0001
        /*00d2*/ 	.short	0x0008
        /*00d4*/ 	.byte	0x00, 0xf4, 0x21, 0x00


	//----- nvinfo : EIATTR_KPARAM_INFO
	.align		4
.L_33:
        /*00d8*/ 	.byte	0x04, 0x17
        /*00da*/ 	.short	(.L_35 - .L_34)
.L_34:
        /*00dc*/ 	.word	0x00000000
        /*00e0*/ 	.short	0x0000
        /*00e2*/ 	.short	0x0000
        /*00e4*/ 	.byte	0x00, 0xf4, 0x21, 0x00


	//----- nvinfo : EIATTR_EXPLICIT_CLUSTER
	.align		4
.L_35:
        /*00e8*/ 	.byte	0x01, 0x3e
	.zero		2


	//----- nvinfo : EIATTR_CTA_PER_CLUSTER
	.align		4
        /*00ec*/ 	.byte	0x04, 0x3d
        /*00ee*/ 	.short	(.L_37 - .L_36)
.L_36:
        /*00f0*/ 	.word	0x00000002
        /*00f4*/ 	.word	0x00000001
        /*00f8*/ 	.word	0x00000001


	//----- nvinfo : EIATTR_SPARSE_MMA_MASK
	.align		4
.L_37:
        /*00fc*/ 	.byte	0x03, 0x50
        /*00fe*/ 	.short	0x0000


	//----- nvinfo : EIATTR_MAXREG_COUNT
	.align		4
        /*0100*/ 	.byte	0x03, 0x1b
        /*0102*/ 	.short	0x00ff


	//----- nvinfo : EIATTR_NUM_BARRIERS
	.align		4
        /*0104*/ 	.byte	0x02, 0x4c
        /*0106*/ 	.byte	0x01
	.zero		1


	//----- nvinfo : EIATTR_ANNOTATIONS
	.align		4
        /*0108*/ 	.byte	0x04, 0x55
        /*010a*/ 	.short	(.L_39 - .L_38)


	//   ....[0]....
.L_38:
        /*010c*/ 	.word	0x00000001
        /*0110*/ 	.byte	0xe0, 0x00, 0x00, 0x00, 0x01, 0x00, 0x00, 0x00, 0xf0, 0x07, 0x00, 0x00, 0x01, 0x00, 0x00, 0x00
        /* <DEDUP_REMOVED lines=942> */
        /*3c00*/ 	.byte	0xb0, 0x00, 0x02, 0x00, 0x01, 0x00, 0x00, 0x00, 0xc0, 0x00, 0x02, 0x00


	//----- nvinfo : EIATTR_MERCURY_ISA_VERSION
	.align		4
.L_39:
        /*3c0c*/ 	.byte	0x03, 0x5f
        /*3c0e*/ 	.short	0x0101


	//----- nvinfo : EIATTR_EXIT_INSTR_OFFSETS
	.align		4
        /*3c10*/ 	.byte	0x04, 0x1c
        /*3c12*/ 	.short	(.L_41 - .L_40)


	//   ....[0]....
.L_40:
        /*3c14*/ 	.word	0x0006dde0


	//   ....[1]....
        /*3c18*/ 	.word	0x0006de00


	//----- nvinfo : EIATTR_REQNTID
	.align		4
.L_41:
        /*3c1c*/ 	.byte	0x04, 0x10
        /*3c1e*/ 	.short	(.L_43 - .L_42)
.L_42:
        /*3c20*/ 	.word	0x00000080
        /*3c24*/ 	.word	0x00000001
        /*3c28*/ 	.word	0x00000001


	//----- nvinfo : EIATTR_CBANK_PARAM_SIZE
	.align		4
.L_43:
        /*3c2c*/ 	.byte	0x03, 0x19
        /*3c2e*/ 	.short	0x0050


	//----- nvinfo : EIATTR_PARAM_CBANK
	.align		4
        /*3c30*/ 	.byte	0x04, 0x0a
        /*3c32*/ 	.short	(.L_45 - .L_44)
	.align		4
.L_44:
        /*3c34*/ 	.word	index@(.nv.constant0.matmul_kernel)
        /*3c38*/ 	.short	0x0210
        /*3c3a*/ 	.short	0x0050


	//----- nvinfo : EIATTR_SW_WAR
	.align		4
.L_45:
        /*3c3c*/ 	.byte	0x04, 0x36
        /*3c3e*/ 	.short	(.L_47 - .L_46)
.L_46:
        /*3c40*/ 	.word	0x00000008
.L_47:


//--------------------- .nv.callgraph             --------------------------
	.section	.nv.callgraph,"",@"SHT_CUDA_CALLGRAPH"
	.align	4
	.sectionentsize	8
	.align		4
        /*0000*/ 	.word	0x00000000
	.align		4
        /*0004*/ 	.word	0xffffffff
	.align		4
        /*0008*/ 	.word	0x00000000
	.align		4
        /*000c*/ 	.word	0xfffffffe
	.align		4
        /*0010*/ 	.word	0x00000000
	.align		4
        /*0014*/ 	.word	0xfffffffd
	.align		4
        /*0018*/ 	.word	0x00000000
	.align		4
        /*001c*/ 	.word	0xfffffffc


//--------------------- .text.matmul_kernel       --------------------------
	.section	.text.matmul_kernel,"ax",@progbits
	.align	128
        .global         matmul_kernel
        .type           matmul_kernel,@function
        .size           matmul_kernel,(.L_x_3 - matmul_kernel)
        .other          matmul_kernel,@"STO_CUDA_ENTRY STV_DEFAULT"
matmul_kernel:
.text.matmul_kernel:
[----:B------:R-:W1:Y:S08]  /*0000*/  LDC R1, c[0x0][0x28] ;  /* 0x00000a00ff017b82 */ /* 0x000e700000000800 */
[----:B------:R-:W2:Y:S01]  /*0010*/  LDC.64 R2, c[0x0][0x228] ;  /* 0x00008a00ff027b82 */ /* 0x000ea20000000a00 */
[----:B-1----:R-:W-:Y:S01]  /*0020*/  VIADD R1, R1, 0xffffdaf8 ;  /* 0xffffdaf801017836 */ /* 0x002fe20000000000 */
[----:B------:R-:W1:Y:S01]  /*0030*/  S2R R17, SR_TID.X ;  /* 0x0000000000117919 */ /* 0x000e620000002100 */
[----:B------:R-:W-:Y:S01]  /*0040*/  ULDC.64 UR8, c[0x0][0x218] ;  /* 0x0000860000087ab9 */ /* 0x000fe20000000a00 */
[----:B------:R-:W-:Y:S01]  /*0050*/  ULDC.64 UR6, c[0x0][0x210] ;  /* 0x0000840000067ab9 */ /* 0x000fe20000000a00 */
[----:B------:R-:W-:Y:S01]  /*0060*/  ULDC UR10, c[0x0][0x240] ;  /* 0x00009000000a7ab9 */ /* 0x000fe20000000800 */
[----:B------:R-:W-:Y:S01]  /*0070*/  ULDC UR11, c[0x0][0x240] ;  /* 0x00009000000b7ab9 */ /* 0x000fe20000000800 */
[----:B------:R-:W-:Y:S01]  /*0080*/  ULDC UR12, c[0x0][0x240] ;  /* 0x00009000000c7ab9 */ /* 0x000fe20000000800 */
[----:B------:R-:W3:Y:S01]  /*0090*/  S2UR UR4, SR_CTAID.X ;  /* 0x00000000000479c3 */ /* 0x000ee20000002500 */
[----:B------:R-:W-:Y:S01]  /*00a0*/  ULDC UR13, c[0x0][0x240] ;  /* 0x00009000000d7ab9 */ /* 0x000fe20000000800 */
[----:B------:R-:W-:-:S06]  /*00b0*/  ULDC UR14, c[0x0][0x240] ;  /* 0x00009000000e7ab9 */ /* 0x000fcc0000000800 */
[----:B------:R-:W4:Y:S01]  /*00c0*/  S2UR UR60, SR_CgaCtaId ;  /* 0x00000000003c79c3 */ /* 0x000f220000008800 */
[----:B--2---:R-:W-:Y:S01]  /*00d0*/  IMAD.MOV.U32 R10, RZ, RZ, R3 ;  /* 0x000000ffff0a7224 */ /* 0x004fe200078e0003 */
[----:B------:R2:W-:Y:S01]  /*00e0*/  STL.64 [R1+0x18e8], R2 ;  /* 0x0018e80201007387 */ /* 0x0005e20000100a00 */
[----:B------:R-:W-:Y:S02]  /*00f0*/  IMAD.MOV.U32 R18, RZ, RZ, R2 ;  /* 0x000000ffff127224 */ /* 0x000fe400078e0002 */
[----:B------:R-:W-:-:S03]  /*0100*/  VIADD R0, R10, 0x1ff ;  /* 0x000001ff0a007836 */ /* 0x000fc60000000000 */
[----:B------:R-:W-:Y:S02]  /*0110*/  IABS R12, R18 ;  /* 0x00000012000c7213 */ /* 0x000fe40000000000 */
[----:B---3--:R-:W-:Y:S01]  /*0120*/  I2FP.F32.U32 R5, UR4 ;  /* 0x0000000400057c45 */ /* 0x008fe20008201000 */
[----:B------:R-:W-:Y:S01]  /*0130*/  ULDC UR4, c[0x0][0x150] ;  /* 0x0000540000047ab9 */ /* 0x000fe20000000800 */
[----:B-1----:R-:W-:Y:S02]  /*0140*/  LOP3.LUT R13, R17, 0x7f, RZ, 0xc0, !PT ;  /* 0x0000007f110d7812 */ /* 0x002fe400078ec0ff */
[----:B--2---:R-:W-:Y:S01]  /*0150*/  SHF.R.S32.HI R3, RZ, 0x1f, R0 ;  /* 0x0000001fff037819 */ /* 0x004fe20000011400 */
[----:B------:R-:W-:Y:S01]  /*0160*/  FMUL R5, R5, UR4 ;  /* 0x0000000405057c20 */ /* 0x000fe20008400000 */
[----:B----4-:R-:W-:Y:S02]  /*0170*/  USHF.L.U32 UR5, UR60, 0x8, URZ ;  /* 0x000000083c057899 */ /* 0x010fe4000800063f */
[----:B------:R-:W-:-:S03]  /*0180*/  LEA.HI R3, R3, R0, RZ, 0x9 ;  /* 0x0000000003037211 */ /* 0x000fc600078f48ff */
[----:B------:R-:W1:Y:S01]  /*0190*/  F2I.U32.TRUNC.NTZ R5, R5 ;  /* 0x0000000500057305 */ /* 0x000e62000020f000 */
[----:B------:R-:W-:Y:S01]  /*01a0*/  SHF.R.S32.HI R3, RZ, 0x9, R3 ;  /* 0x00000009ff037819 */ /* 0x000fe20000011403 */
[----:B------:R-:W-:-:S04]  /*01b0*/  ULOP3.LUT UR5, UR5, 0x100, URZ, 0xc0, !UPT ;  /* 0x0000010005057892 */ /* 0x000fc8000f8ec03f */
[----:B------:R-:W-:-:S05]  /*01c0*/  IMAD.SHL.U32 R4, R3, 0x8, RZ ;  /* 0x0000000803047824 */ /* 0x000fca00078e00ff */
[----:B------:R-:W-:-:S04]  /*01d0*/  IABS R7, R4 ;  /* 0x0000000400077213 */ /* 0x000fc80000000000 */
[----:B------:R-:W2:Y:S01]  /*01e0*/  I2F.RP R0, R7 ;  /* 0x0000000700007306 */ /* 0x000ea20000209400 */
[----:B-1----:R-:W-:-:S07]  /*01f0*/  IABS R11, R5 ;  /* 0x00000005000b7213 */ /* 0x002fce0000000000 */
[----:B--2---:R-:W1:Y:S02]  /*0200*/  MUFU.RCP R0, R0 ;  /* 0x0000000000007308 */ /* 0x004e640000001000 */
[----:B-1----:R-:W-:Y:S01]  /*0210*/  VIADD R2, R0, 0xffffffe ;  /* 0x0ffffffe00027836 */ /* 0x002fe20000000000 */
[----:B------:R-:W-:-:S05]  /*0220*/  IABS R0, R4 ;  /* 0x0000000400007213 */ /* 0x000fca0000000000 */
[----:B------:R1:W2:Y:S01]  /*0230*/  F2I.FTZ.U32.TRUNC.NTZ R3, R2 ;  /* 0x0000000200037305 */ /* 0x0002a2000021f000 */
[----:B------:R-:W-:Y:S02]  /*0240*/  IMAD.MOV R0, RZ, RZ, -R0 ;  /* 0x000000ffff007224 */ /* 0x000fe400078e0a00 */
[----:B-1----:R-:W-:Y:S02]  /*0250*/  IMAD.MOV.U32 R2, RZ, RZ, RZ ;  /* 0x000000ffff027224 */ /* 0x002fe400078e00ff */
[----:B--2---:R-:W-:-:S04]  /*0260*/  IMAD.MOV R6, RZ, RZ, -R3 ;  /* 0x000000ffff067224 */ /* 0x004fc800078e0a03 */
[----:B------:R-:W-:-:S04]  /*0270*/  IMAD R9, R6, R7, RZ ;  /* 0x0000000706097224 */ /* 0x000fc800078e02ff */
[----:B------:R-:W-:-:S06]  /*0280*/  IMAD.HI.U32 R2, R3, R9, R2 ;  /* 0x0000000903027227 */ /* 0x000fcc00078e0002 */
[----:B------:R-:W-:-:S04]  /*0290*/  IMAD.HI.U32 R2, R2, R11, RZ ;  /* 0x0000000b02027227 */ /* 0x000fc800078e00ff */
[----:B------:R-:W-:-:S05]  /*02a0*/  IMAD R0, R2, R0, R11 ;  /* 0x0000000002007224 */ /* 0x000fca00078e020b */
[----:B------:R-:W-:-:S13]  /*02b0*/  ISETP.GT.U32.AND P1, PT, R7, R0, PT ;  /* 0x000000000700720c */ /* 0x000fda0003f24070 */
[----:B------:R-:W-:Y:S02]  /*02c0*/  @!P1 IMAD.IADD R0, R0, 0x1, -R7 ;  /* 0x0000000100009824 */ /* 0x000fe400078e0a07 */
[----:B------:R-:W-:Y:S01]  /*02d0*/  @!P1 VIADD R2, R2, 0x1 ;  /* 0x0000000102029836 */ /* 0x000fe20000000000 */
[----:B------:R-:W-:Y:S02]  /*02e0*/  ISETP.NE.AND P1, PT, R4, RZ, PT ;  /* 0x000000ff0400720c */ /* 0x000fe40003f25270 */
[----:B------:R-:W-:Y:S02]  /*02f0*/  ISETP.GE.U32.AND P0, PT, R0, R7, PT ;  /* 0x000000070000720c */ /* 0x000fe40003f06070 */
[----:B------:R-:W-:-:S04]  /*0300*/  LOP3.LUT R0, R5, R4, RZ, 0x3c, !PT ;  /* 0x0000000405007212 */ /* 0x000fc800078e3cff */
[----:B------:R-:W-:Y:S01]  /*0310*/  ISETP.GE.AND P2, PT, R0, RZ, PT ;  /* 0x000000ff0000720c */ /* 0x000fe20003f46270 */
[----:B------:R-:W-:-:S05]  /*0320*/  VIADD R0, R18, 0x1ff ;  /* 0x000001ff12007836 */ /* 0x000fca0000000000 */
[----:B------:R-:W-:Y:S01]  /*0330*/  SHF.R.S32.HI R3, RZ, 0x1f, R0 ;  /* 0x0000001fff037819 */ /* 0x000fe20000011400 */
[----:B------:R-:W-:-:S03]  /*0340*/  @P0 VIADD R2, R2, 0x1 ;  /* 0x0000000102020836 */ /* 0x000fc60000000000 */
[----:B------:R-:W-:-:S03]  /*0350*/  LEA.HI R3, R3, R0, RZ, 0x9 ;  /* 0x0000000003037211 */ /* 0x000fc600078f48ff */
[----:B------:R-:W-:Y:S01]  /*0360*/  @!P2 IMAD.MOV R2, RZ, RZ, -R2 ;  /* 0x000000ffff02a224 */ /* 0x000fe200078e0a02 */
[----:B------:R-:W-:-:S04]  /*0370*/  @!P1 LOP3.LUT R2, RZ, R4, RZ, 0x33, !PT ;  /* 0x00000004ff029212 */ /* 0x000fc800078e33ff */
[----:B------:R-:W-:Y:S01]  /*0380*/  SHF.L.U32 R8, R2, 0x3, RZ ;  /* 0x0000000302087819 */ /* 0x000fe200000006ff */
[----:B------:R-:W-:-:S03]  /*0390*/  IMAD.MOV R2, RZ, RZ, -R2 ;  /* 0x000000ffff027224 */ /* 0x000fc600078e0a02 */
[----:B------:R-:W-:Y:S01]  /*03a0*/  LEA.HI.SX32 R3, R3, -R8, 0x17 ;  /* 0x8000000803037211 */ /* 0x000fe200078fbaff */
[----:B------:R-:W-:Y:S02]  /*03b0*/  IMAD R14, R4, R2, R5 ;  /* 0x00000002040e7224 */ /* 0x000fe400078e0205 */
[----:B------:R-:W-:Y:S01]  /*03c0*/  IMAD.MOV.U32 R2, RZ, RZ, RZ ;  /* 0x000000ffff027224 */ /* 0x000fe200078e00ff */
[----:B------:R-:W-:-:S04]  /*03d0*/  VIMNMX R9, R3, 0x8, PT ;  /* 0x0000000803097848 */ /* 0x000fc80003fe0100 */
[-C--:B------:R-:W-:Y:S02]  /*03e0*/  IABS R6, R9.reuse ;  /* 0x0000000900067213 */ /* 0x080fe40000000000 */
[----:B------:R-:W-:Y:S02]  /*03f0*/  IABS R4, R9 ;  /* 0x0000000900047213 */ /* 0x000fe40000000000 */
[----:B------:R-:W1:Y:S08]  /*0400*/  I2F.RP R0, R6 ;  /* 0x0000000600007306 */ /* 0x000e700000209400 */
[----:B-1----:R-:W1:Y:S02]  /*0410*/  MUFU.RCP R0, R0 ;  /* 0x0000000000007308 */ /* 0x002e640000001000 */
[----:B-1----:R-:W-:Y:S01]  /*0420*/  VIADD R3, R0, 0xffffffe ;  /* 0x0ffffffe00037836 */ /* 0x002fe20000000000 */
[----:B------:R-:W-:-:S05]  /*0430*/  IABS R0, R10 ;  /* 0x0000000a00007213 */ /* 0x000fca0000000000 */
[----:B------:R-:W1:Y:S02]  /*0440*/  F2I.FTZ.U32.TRUNC.NTZ R3, R3 ;  /* 0x0000000300037305 */ /* 0x000e64000021f000 */
[----:B-1----:R-:W-:-:S04]  /*0450*/  IMAD.MOV R7, RZ, RZ, -R3 ;  /* 0x000000ffff077224 */ /* 0x002fc800078e0a03 */
[----:B------:R-:W-:Y:S01]  /*0460*/  IMAD.MOV.U32 R5, RZ, RZ, R7 ;  /* 0x000000ffff057224 */ /* 0x000fe200078e0007 */
[----:B------:R-:W-:-:S03]  /*0470*/  IABS R7, R14 ;  /* 0x0000000e00077213 */ /* 0x000fc60000000000 */
[----:B------:R-:W-:-:S04]  /*0480*/  IMAD R5, R5, R6, RZ ;  /* 0x0000000605057224 */ /* 0x000fc800078e02ff */
[----:B------:R-:W-:Y:S02]  /*0490*/  IMAD.HI.U32 R2, R3, R5, R2 ;  /* 0x0000000503027227 */ /* 0x000fe400078e0002 */
[----:B------:R-:W1:Y:S02]  /*04a0*/  I2F.RP R5, R0 ;  /* 0x0000000000057306 */ /* 0x000e640000209400 */
[----:B------:R-:W-:Y:S02]  /*04b0*/  IMAD.MOV R3, RZ, RZ, -R4 ;  /* 0x000000ffff037224 */ /* 0x000fe400078e0a04 */
[----:B------:R-:W-:-:S04]  /*04c0*/  IMAD.HI.U32 R2, R2, R7, RZ ;  /* 0x0000000702027227 */ /* 0x000fc800078e00ff */
[----:B------:R-:W-:Y:S01]  /*04d0*/  IMAD R3, R2, R3, R7 ;  /* 0x0000000302037224 */ /* 0x000fe200078e0207 */
[----:B------:R-:W2:Y:S04]  /*04e0*/  I2F.RP R4, R12 ;  /* 0x0000000c00047306 */ /* 0x000ea80000209400 */
[----:B------:R-:W-:-:S04]  /*04f0*/  ISETP.GT.U32.AND P1, PT, R6, R3, PT ;  /* 0x000000030600720c */ /* 0x000fc80003f24070 */
[----:B-1----:R-:W1:Y:S08]  /*0500*/  MUFU.RCP R5, R5 ;  /* 0x0000000500057308 */ /* 0x002e700000001000 */
[----:B--2---:R-:W2:Y:S01]  /*0510*/  MUFU.RCP R4, R4 ;  /* 0x0000000400047308 */ /* 0x004ea20000001000 */
[----:B------:R-:W-:Y:S02]  /*0520*/  @!P1 IMAD.IADD R3, R3, 0x1, -R6 ;  /* 0x0000000103039824 */ /* 0x000fe400078e0a06 */
[----:B------:R-:W-:Y:S01]  /*0530*/  @!P1 VIADD R2, R2, 0x1 ;  /* 0x0000000102029836 */ /* 0x000fe20000000000 */
[----:B------:R-:W-:-:S02]  /*0540*/  ISETP.NE.AND P1, PT, R9, RZ, PT ;  /* 0x000000ff0900720c */ /* 0x000fc40003f25270 */
[----:B------:R-:W-:Y:S01]  /*0550*/  ISETP.GE.U32.AND P0, PT, R3, R6, PT ;  /* 0x000000060300720c */ /* 0x000fe20003f06070 */
[----:B------:R-:W-:Y:S01]  /*0560*/  IMAD.SHL.U32 R6, R17, 0x4, RZ ;  /* 0x0000000411067824 */ /* 0x000fe200078e00ff */
[----:B------:R-:W-:-:S04]  /*0570*/  LOP3.LUT R3, R14, R9, RZ, 0x3c, !PT ;  /* 0x000000090e037212 */ /* 0x000fc800078e3cff */
[----:B------:R-:W-:Y:S01]  /*0580*/  ISETP.GE.AND P2, PT, R3, RZ, PT ;  /* 0x000000ff0300720c */ /* 0x000fe20003f46270 */
[----:B-1----:R-:W-:Y:S02]  /*0590*/  VIADD R3, R5, 0xffffffe ;  /* 0x0ffffffe05037836 */ /* 0x002fe40000000000 */
[----:B--2---:R-:W-:-:S04]  /*05a0*/  VIADD R10, R4, 0xffffffe ;  /* 0x0ffffffe040a7836 */ /* 0x004fc80000000000 */
[----:B------:R-:W-:Y:S01]  /*05b0*/  @P0 VIADD R2, R2, 0x1 ;  /* 0x0000000102020836 */ /* 0x000fe20000000000 */
[----:B------:R-:W1:Y:S03]  /*05c0*/  F2I.FTZ.U32.TRUNC.NTZ R3, R3 ;  /* 0x0000000300037305 */ /* 0x000e66000021f000 */
[----:B------:R-:W-:-:S04]  /*05d0*/  IMAD.MOV.U32 R7, RZ, RZ, R2 ;  /* 0x000000ffff077224 */ /* 0x000fc800078e0002 */
[----:B------:R-:W-:Y:S01]  /*05e0*/  @!P2 IMAD.MOV R7, RZ, RZ, -R7 ;  /* 0x000000ffff07a224 */ /* 0x000fe200078e0a07 */
[----:B------:R-:W-:Y:S01]  /*05f0*/  @!P1 LOP3.LUT R7, RZ, R9, RZ, 0x33, !PT ;  /* 0x00000009ff079212 */ /* 0x000fe200078e33ff */
[----:B------:R2:W3:Y:S04]  /*0600*/  F2I.FTZ.U32.TRUNC.NTZ R11, R10 ;  /* 0x0000000a000b7305 */ /* 0x0004e8000021f000 */
[----:B------:R-:W-:Y:S02]  /*0610*/  IMAD.MOV R2, RZ, RZ, -R7 ;  /* 0x000000ffff027224 */ /* 0x000fe400078e0a07 */
[----:B-1----:R-:W-:Y:S02]  /*0620*/  IMAD.MOV R5, RZ, RZ, -R3 ;  /* 0x000000ffff057224 */ /* 0x002fe400078e0a03 */
[----:B------:R-:W-:Y:S01]  /*0630*/  IMAD R2, R9, R2, R14 ;  /* 0x0000000209027224 */ /* 0x000fe200078e020e */
[----:B------:R-:W-:Y:S01]  /*0640*/  SHF.R.U32.HI R14, RZ, 0x6, R17 ;  /* 0x00000006ff0e7819 */ /* 0x000fe20000011611 */
[----:B------:R-:W-:-:S02]  /*0650*/  IMAD.SHL.U32 R7, R7, 0x200, RZ ;  /* 0x0000020007077824 */ /* 0x000fc400078e00ff */
[----:B------:R-:W-:Y:S01]  /*0660*/  IMAD R5, R5, R0, RZ ;  /* 0x0000000005057224 */ /* 0x000fe200078e02ff */
[----:B------:R-:W-:Y:S01]  /*0670*/  IADD3 R2, R8, R2, RZ ;  /* 0x0000000208027210 */ /* 0x000fe20007ffe0ff */
[----:B--2---:R-:W-:Y:S01]  /*0680*/  IMAD.MOV.U32 R10, RZ, RZ, RZ ;  /* 0x000000ffff0a7224 */ /* 0x004fe200078e00ff */
[----:B------:R-:W-:Y:S01]  /*0690*/  LEA.HI R4, R17, R7, RZ, 0x1a ;  /* 0x0000000711047211 */ /* 0x000fe200078fd0ff */
[----:B---3--:R-:W-:Y:S01]  /*06a0*/  IMAD.MOV R9, RZ, RZ, -R11 ;  /* 0x000000ffff097224 */ /* 0x008fe200078e0a0b */
[----:B------:R-:W-:Y:S01]  /*06b0*/  R2UR UR4, R2 ;  /* 0x00000000020472ca */ /* 0x000fe200000e0000 */
[----:B------:R-:W-:Y:S02]  /*06c0*/  IMAD.MOV.U32 R2, RZ, RZ, RZ ;  /* 0x000000ffff027224 */ /* 0x000fe400078e00ff */
[----:B------:R-:W-:Y:S02]  /*06d0*/  VIADD R16, R4, 0x1fe ;  /* 0x000001fe04107836 */ /* 0x000fe40000000000 */
[----:B------:R-:W-:Y:S01]  /*06e0*/  IMAD.HI.U32 R2, R3, R5, R2 ;  /* 0x0000000503027227 */ /* 0x000fe200078e0002 */
[----:B------:R-:W-:-:S02]  /*06f0*/  SHF.R.S32.HI R5, RZ, 0x6, R17 ;  /* 0x00000006ff057819 */ /* 0x000fc40000011411 */
[----:B------:R-:W-:Y:S01]  /*0700*/  IABS R249, R16 ;  /* 0x0000001000f97213 */ /* 0x000fe20000000000 */
[----:B------:R-:W-:Y:S01]  /*0710*/  IMAD R3, R9, R12, RZ ;  /* 0x0000000c09037224 */ /* 0x000fe200078e02ff */
[----:B------:R-:W-:Y:S01]  /*0720*/  SGXT R5, R5, 0x1 ;  /* 0x000000010505781a */ /* 0x000fe20000000200 */
[----:B------:R-:W-:Y:S01]  /*0730*/  VIADD R22, R4, 0x13e ;  /* 0x0000013e04167836 */ /* 0x000fe20000000000 */
[----:B------:R-:W-:Y:S01]  /*0740*/  ISETP.GE.AND P2, PT, R16, RZ, PT ;  /* 0x000000ff1000720c */ /* 0x000fe20003f46270 */
[----:B------:R-:W-:Y:S01]  /*0750*/  ULEA UR4, UR4, UR5, 0x9 ;  /* 0x0000000504047291 */ /* 0x000fe2000f8e483f */
[----:B------:R-:W-:Y:S01]  /*0760*/  IMAD.HI.U32 R10, R11, R3, R10 ;  /* 0x000000030b0a7227 */ /* 0x000fe200078e000a */
[----:B------:R-:W-:Y:S01]  /*0770*/  LOP3.LUT R11, R5, 0x90, RZ, 0xc0, !PT ;  /* 0x00000090050b7812 */ /* 0x000fe200078ec0ff */
[----:B------:R-:W-:Y:S02]  /*0780*/  ULDC UR5, c[0x0][0x240] ;  /* 0x0000900000057ab9 */ /* 0x000fe40000000800 */
[----:B------:R-:W-:Y:S01]  /*0790*/  IMAD.HI.U32 R5, R2, R249, RZ ;  /* 0x000000f902057227 */ /* 0x000fe200078e00ff */
[----:B------:R-:W-:-:S02]  /*07a0*/  LOP3.LUT R17, R11, 0x7c, R6, 0x78, !PT ;  /* 0x0000007c0b117812 */ /* 0x000fc400078e7806 */
[----:B------:R-:W-:Y:S01]  /*07b0*/  SGXT.U32 R6, R14, 0x1 ;  /* 0x000000010e06781a */ /* 0x000fe20000000000 */
[----:B------:R-:W-:Y:S01]  /*07c0*/  VIADD R8, R13, UR4 ;  /* 0x000000040d087c36 */ /* 0x000fe20008000000 */
[----:B------:R-:W-:Y:S01]  /*07d0*/  ULDC UR4, c[0x0][0x234] ;  /* 0x00008d0000047ab9 */ /* 0x000fe20000000800 */
[----:B------:R-:W-:Y:S01]  /*07e0*/  IMAD.MOV R11, RZ, RZ, -R5 ;  /* 0x000000ffff0b7224 */ /* 0x000fe200078e0a05 */
[----:B------:R1:W-:Y:S01]  /*07f0*/  STL [R1+0x54], R17 ;  /* 0x0000541101007387 */ /* 0x0003e20000100800 */
[----:B------:R-:W-:Y:S01]  /*0800*/  VIADD R9, R8, 0x80 ;  /* 0x0000008008097836 */ /* 0x000fe20000000000 */
[----:B------:R-:W-:Y:S01]  /*0810*/  IABS R13, R8 ;  /* 0x00000008000d7213 */ /* 0x000fe20000000000 */
[----:B------:R-:W-:Y:S01]  /*0820*/  IMAD R249, R0, R11, R249 ;  /* 0x0000000b00f97224 */ /* 0x000fe200078e02f9 */
[----:B------:R2:W-:Y:S01]  /*0830*/  STL [R1+0x1c40], R7 ;  /* 0x001c400701007387 */ /* 0x0005e20000100800 */
[----:B------:R-:W-:Y:S01]  /*0840*/  VIADD R30, R4, 0x14e ;  /* 0x0000014e041e7836 */ /* 0x000fe20000000000 */
[----:B------:R-:W-:Y:S01]  /*0850*/  IABS R15, R9 ;  /* 0x00000009000f7213 */ /* 0x000fe20000000000 */
[----:B------:R-:W-:Y:S01]  /*0860*/  IMAD.HI.U32 R3, R10, R13, RZ ;  /* 0x0000000d0a037227 */ /* 0x000fe200078e00ff */
[----:B------:R-:W-:Y:S01]  /*0870*/  ISETP.GT.U32.AND P5, PT, R0, R249, PT ;  /* 0x000000f90000720c */ /* 0x000fe20003fa4070 */
[----:B------:R-:W-:Y:S01]  /*0880*/  STL [R1+0x1c44], R8 ;  /* 0x001c440801007387 */ /* 0x000fe20000100800 */
[----:B------:R-:W-:Y:S01]  /*0890*/  IABS R29, R30 ;  /* 0x0000001e001d7213 */ /* 0x000fe20000000000 */
[----:B------:R-:W-:-:S02]  /*08a0*/  IMAD.HI.U32 R10, R10, R15, RZ ;  /* 0x0000000f0a0a7227 */ /* 0x000fc400078e00ff */
[----:B------:R-:W-:Y:S02]  /*08b0*/  STL [R1+0x1c48], R9 ;  /* 0x001c480901007387 */ /* 0x000fe40000100800 */
[----:B------:R-:W-:Y:S02]  /*08c0*/  IMAD.MOV R3, RZ, RZ, -R3 ;  /* 0x000000ffff037224 */ /* 0x000fe400078e0a03 */
[----:B------:R-:W-:Y:S02]  /*08d0*/  IMAD.MOV R10, RZ, RZ, -R10 ;  /* 0x000000ffff0a7224 */ /* 0x000fe400078e0a0a */
[C---:B------:R-:W-:Y:S01]  /*08e0*/  IMAD R5, R12.reuse, R3, R13 ;  /* 0x000000030c057224 */ /* 0x040fe200078e020d */
[----:B------:R-:W-:Y:S01]  /*08f0*/  LOP3.LUT R3, R7, R6, RZ, 0xfc, !PT ;  /* 0x0000000607037212 */ /* 0x000fe200078efcff */
[----:B------:R-:W-:Y:S02]  /*0900*/  IMAD R6, R12, R10, R15 ;  /* 0x0000000a0c067224 */ /* 0x000fe400078e020f */
[----:B------:R-:W-:Y:S01]  /*0910*/  @!P5 IMAD.IADD R249, R249, 0x1, -R0 ;  /* 0x00000001f9f9d824 */ /* 0x000fe200078e0a00 */
[----:B------:R-:W-:Y:S01]  /*0920*/  IABS R13, R3 ;  /* 0x00000003000d7213 */ /* 0x000fe20000000000 */
[C---:B------:R-:W-:Y:S01]  /*0930*/  VIADD R54, R4.reuse, 0x17e ;  /* 0x0000017e04367836 */ /* 0x040fe20000000000 */
[C---:B------:R-:W-:Y:S01]  /*0940*/  LOP3.LUT R10, R3.reuse, 0x2, RZ, 0xfc, !PT ;  /* 0x00000002030a7812 */ /* 0x040fe200078efcff */
[C---:B------:R-:W-:Y:S01]  /*0950*/  VIADD R65, R4.reuse, 0x18e ;  /* 0x0000018e04417836 */ /* 0x040fe20000000000 */
[----:B------:R-:W-:Y:S01]  /*0960*/  LOP3.LUT R11, R3, 0x4, RZ, 0xfc, !PT ;  /* 0x00000004030b7812 */ /* 0x000fe200078efcff */
[----:B------:R-:W-:Y:S01]  /*0970*/  VIADD R70, R4, 0x19e ;  /* 0x0000019e04467836 */ /* 0x000fe20000000000 */
[----:B------:R-:W-:Y:S01]  /*0980*/  ISETP.GE.AND P1, PT, R10, RZ, PT ;  /* 0x000000ff0a00720c */ /* 0x000fe20003f26270 */
[----:B------:R-:W-:Y:S01]  /*0990*/  VIADD R87, R4, 0x1be ;  /* 0x000001be04577836 */ /* 0x000fe20000000000 */
[----:B------:R-:W-:Y:S01]  /*09a0*/  IABS R15, R10 ;  /* 0x0000000a000f7213 */ /* 0x000fe20000000000 */
[----:B------:R-:W-:Y:S01]  /*09b0*/  IMAD.HI.U32 R10, R2, R13, RZ ;  /* 0x0000000d020a7227 */ /* 0x000fe200078e00ff */
[----:B------:R-:W-:-:S02]  /*09c0*/  ISETP.GT.U32.AND P0, PT, R12, R5, PT ;  /* 0x000000050c00720c */ /* 0x000fc40003f04070 */
[----:B------:R-:W-:Y:S01]  /*09d0*/  ISETP.GE.AND P4, PT, R11, RZ, PT ;  /* 0x000000ff0b00720c */ /* 0x000fe20003f86270 */
[----:B------:R-:W-:Y:S01]  /*09e0*/  VIADD R94, R4, 0x1ce ;  /* 0x000001ce045e7836 */ /* 0x000fe20000000000 */
[----:B-1----:R-:W-:Y:S01]  /*09f0*/  IABS R17, R11 ;  /* 0x0000000b00117213 */ /* 0x002fe20000000000 */
[----:B------:R-:W-:Y:S01]  /*0a00*/  IMAD.MOV R11, RZ, RZ, -R10 ;  /* 0x000000ffff0b7224 */ /* 0x000fe200078e0a0a */
[----:B------:R-:W-:Y:S01]  /*0a10*/  ISETP.GT.U32.AND P3, PT, R12, R6, PT ;  /* 0x000000060c00720c */ /* 0x000fe20003f64070 */
[----:B------:R-:W-:Y:S01]  /*0a20*/  IMAD.HI.U32 R10, R2, R15, RZ ;  /* 0x0000000f020a7227 */ /* 0x000fe200078e00ff */
[----:B------:R-:W-:Y:S02]  /*0a30*/  LOP3.LUT R16, R3, 0x6, RZ, 0xfc, !PT ;  /* 0x0000000603107812 */ /* 0x000fe400078efcff */
[C---:B------:R-:W-:Y:S01]  /*0a40*/  ISETP.GT.U32.AND P6, PT, R0.reuse, R249, PT ;  /* 0x000000f90000720c */ /* 0x040fe20003fc4070 */
[C---:B------:R-:W-:Y:S01]  /*0a50*/  IMAD R13, R0.reuse, R11, R13 ;  /* 0x0000000b000d7224 */ /* 0x040fe200078e020d */
[----:B------:R-:W-:Y:S01]  /*0a60*/  IABS R19, R16 ;  /* 0x0000001000137213 */ /* 0x000fe20000000000 */
[----:B------:R-:W-:Y:S01]  /*0a70*/  @!P0 IMAD.IADD R5, R5, 0x1, -R12 ;  /* 0x0000000105058824 */ /* 0x000fe200078e0a0c */
[----:B------:R-:W-:Y:S01]  /*0a80*/  LOP3.LUT R20, R3, 0x13c, RZ, 0xfc, !PT ;  /* 0x0000013c03147812 */ /* 0x000fe200078efcff */
[----:B------:R-:W-:Y:S01]  /*0a90*/  IMAD.MOV R14, RZ, RZ, -R10 ;  /* 0x000000ffff0e7224 */ /* 0x000fe200078e0a0a */
[----:B------:R-:W-:Y:S01]  /*0aa0*/  ISETP.GT.U32.AND P5, PT, R0, R13, PT ;  /* 0x0000000d0000720c */ /* 0x000fe20003fa4070 */
[----:B------:R-:W-:Y:S01]  /*0ab0*/  IMAD.HI.U32 R11, R2, R19, RZ ;  /* 0x00000013020b7227 */ /* 0x000fe200078e00ff */
[----:B------:R-:W-:-:S02]  /*0ac0*/  ISETP.GT.U32.AND P0, PT, R12, R5, PT ;  /* 0x000000050c00720c */ /* 0x000fc40003f04070 */
[----:B------:R-:W-:Y:S01]  /*0ad0*/  @!P3 IADD3 R6, R6, -R12, RZ ;  /* 0x8000000c0606b210 */ /* 0x000fe20007ffe0ff */
[----:B------:R-:W-:Y:S01]  /*0ae0*/  IMAD R15, R0, R14, R15 ;  /* 0x0000000e000f7224 */ /* 0x000fe200078e020f */
[----:B------:R-:W-:Y:S01]  /*0af0*/  LOP3.LUT R14, R3, 0xc, RZ, 0xfc, !PT ;  /* 0x0000000c030e7812 */ /* 0x000fe200078efcff */
[----:B------:R-:W-:Y:S01]  /*0b00*/  IMAD.MOV R11, RZ, RZ, -R11 ;  /* 0x000000ffff0b7224 */ /* 0x000fe200078e0a0b */
[----:B------:R-:W-:Y:S01]  /*0b10*/  ISETP.GT.U32.AND P3, PT, R12, R6, PT ;  /* 0x000000060c00720c */ /* 0x000fe20003f64070 */
[--C-:B------:R-:W-:Y:S01]  /*0b20*/  @!P6 IMAD.IADD R249, R249, 0x1, -R0.reuse ;  /* 0x00000001f9f9e824 */ /* 0x100fe200078e0a00 */
[C---:B------:R-:W-:Y:S01]  /*0b30*/  ISETP.GT.U32.AND P6, PT, R0.reuse, R15, PT ;  /* 0x0000000f0000720c */ /* 0x040fe20003fc4070 */
[----:B------:R-:W-:Y:S01]  /*0b40*/  IMAD R19, R0, R11, R19 ;  /* 0x0000000b00137224 */ /* 0x000fe200078e0213 */
[----:B------:R-:W-:Y:S01]  /*0b50*/  LOP3.LUT R24, R3, 0x140, RZ, 0xfc, !PT ;  /* 0x0000014003187812 */ /* 0x000fe200078efcff */
[----:B------:R-:W-:Y:S01]  /*0b60*/  @!P5 IMAD.IADD R13, R13, 0x1, -R0 ;  /* 0x000000010d0dd824 */ /* 0x000fe200078e0a00 */
[----:B------:R-:W-:Y:S01]  /*0b70*/  LOP3.LUT R25, R3, 0x142, RZ, 0xfc, !PT ;  /* 0x0000014203197812 */ /* 0x000fe200078efcff */
[----:B------:R-:W-:Y:S01]  /*0b80*/  @!P0 IMAD.IADD R5, R5, 0x1, -R12 ;  /* 0x0000000105058824 */ /* 0x000fe200078e0a0c */
[----:B------:R-:W-:Y:S01]  /*0b90*/  ISETP.GE.AND P0, PT, R8, RZ, PT ;  /* 0x000000ff0800720c */ /* 0x000fe20003f06270 */
[----:B------:R-:W-:Y:S01]  /*0ba0*/  IMAD.HI.U32 R10, R2, R17, RZ ;  /* 0x00000011020a7227 */ /* 0x000fe200078e00ff */
[----:B------:R-:W-:-:S02]  /*0bb0*/  ISETP.GT.U32.AND P5, PT, R0, R13, PT ;  /* 0x0000000d0000720c */ /* 0x000fc40003fa4070 */
[----:B------:R-:W-:Y:S01]  /*0bc0*/  LOP3.LUT R26, R3, 0x144, RZ, 0xfc, !PT ;  /* 0x00000144031a7812 */ /* 0x000fe200078efcff */
[----:B------:R-:W-:Y:S01]  /*0bd0*/  @!P3 IMAD.IADD R6, R6, 0x1, -R12 ;  /* 0x000000010606b824 */ /* 0x000fe200078e0a0c */
[----:B------:R-:W-:Y:S01]  /*0be0*/  ISETP.GE.AND P3, PT, R9, RZ, PT ;  /* 0x000000ff0900720c */ /* 0x000fe20003f66270 */
[----:B------:R-:W-:Y:S01]  /*0bf0*/  IMAD.MOV R10, RZ, RZ, -R10 ;  /* 0x000000ffff0a7224 */ /* 0x000fe200078e0a0a */
[----:B------:R-:W-:Y:S01]  /*0c00*/  LOP3.LUT R12, R3, 0x8, RZ, 0xfc, !PT ;  /* 0x00000008030c7812 */ /* 0x000fe200078efcff */
[----:B------:R-:W-:Y:S01]  /*0c10*/  IMAD.MOV.U32 R11, RZ, RZ, R6 ;  /* 0x000000ffff0b7224 */ /* 0x000fe200078e0006 */
[----:B------:R-:W-:Y:S01]  /*0c20*/  LOP3.LUT R6, RZ, R18, RZ, 0x33, !PT ;  /* 0x00000012ff067212 */ /* 0x000fe200078e33ff */
[----:B------:R-:W-:Y:S01]  /*0c30*/  IMAD R17, R0, R10, R17 ;  /* 0x0000000a00117224 */ /* 0x000fe200078e0211 */
[----:B------:R-:W-:Y:S01]  /*0c40*/  IABS R21, R12 ;  /* 0x0000000c00157213 */ /* 0x000fe20000000000 */
[----:B------:R-:W-:Y:S01]  /*0c50*/  @!P0 IMAD.MOV R5, RZ, RZ, -R5 ;  /* 0x000000ffff058224 */ /* 0x000fe200078e0a05 */
[----:B------:R-:W-:Y:S01]  /*0c60*/  ISETP.NE.AND P0, PT, R18, RZ, PT ;  /* 0x000000ff1200720c */ /* 0x000fe20003f05270 */
[--C-:B------:R-:W-:Y:S01]  /*0c70*/  @!P5 IMAD.IADD R13, R13, 0x1, -R0.reuse ;  /* 0x000000010d0dd824 */ /* 0x100fe200078e0a00 */
[----:B------:R-:W-:Y:S01]  /*0c80*/  ISETP.GT.U32.AND P5, PT, R0, R19, PT ;  /* 0x000000130000720c */ /* 0x000fe20003fa4070 */
[----:B------:R-:W-:Y:S01]  /*0c90*/  @!P6 IMAD.IADD R15, R15, 0x1, -R0 ;  /* 0x000000010f0fe824 */ /* 0x000fe200078e0a00 */
[----:B--2---:R-:W-:Y:S01]  /*0ca0*/  SEL R7, R6, R5, !P0 ;  /* 0x0000000506077207 */ /* 0x004fe20004000000 */
[----:B------:R-:W-:Y:S01]  /*0cb0*/  @!P3 IMAD.MOV R11, RZ, RZ, -R11 ;  /* 0x000000ffff0bb224 */ /* 0x000fe200078e0a0b */
[----:B------:R-:W-:Y:S01]  /*0cc0*/  ISETP.GT.U32.AND P3, PT, R0, R17, PT ;  /* 0x000000110000720c */ /* 0x000fe20003f64070 */
[----:B------:R-:W-:Y:S01]  /*0cd0*/  @!P2 IMAD.MOV R249, RZ, RZ, -R249 ;  /* 0x000000fffff9a224 */ /* 0x000fe200078e0af9 */
[----:B------:R-:W-:Y:S01]  /*0ce0*/  LOP3.LUT R10, R3, 0xa, RZ, 0xfc, !PT ;  /* 0x0000000a030a7812 */ /* 0x000fe200078efcff */
[----:B------:R-:W-:Y:S01]  /*0cf0*/  STL [R1+0x6c], R7 ;  /* 0x00006c0701007387 */ /* 0x000fe20000100800 */
[----:B------:R-:W-:-:S02]  /*0d00*/  SEL R5, R6, R11, !P0 ;  /* 0x0000000b06057207 */ /* 0x000fc40004000000 */
[----:B------:R-:W-:Y:S02]  /*0d10*/  ISETP.GT.U32.AND P2, PT, R0, R15, PT ;  /* 0x0000000f0000720c */ /* 0x000fe40003f44070 */
[----:B------:R-:W-:Y:S01]  /*0d20*/  IABS R11, R10 ;  /* 0x0000000a000b7213 */ /* 0x000fe20000000000 */
[----:B------:R1:W-:Y:S01]  /*0d30*/  STL [R1+0x68], R5 ;  /* 0x0000680501007387 */ /* 0x0003e20000100800 */
[----:B------:R-:W-:Y:S01]  /*0d40*/  @!P5 IMAD.IADD R19, R19, 0x1, -R0 ;  /* 0x000000011313d824 */ /* 0x000fe200078e0a00 */
[----:B------:R-:W-:Y:S02]  /*0d50*/  ISETP.GE.AND P6, PT, R3, RZ, PT ;  /* 0x000000ff0300720c */ /* 0x000fe40003fc6270 */
[----:B------:R-:W-:Y:S01]  /*0d60*/  IMAD.HI.U32 R6, R2, R11, RZ ;  /* 0x0000000b02067227 */ /* 0x000fe200078e00ff */
[----:B------:R-:W-:Y:S01]  /*0d70*/  @!P3 IADD3 R17, R17, -R0, RZ ;  /* 0x800000001111b210 */ /* 0x000fe20007ffe0ff */
[----:B------:R2:W-:Y:S01]  /*0d80*/  STL [R1+0x1c60], R249 ;  /* 0x001c60f901007387 */ /* 0x0005e20000100800 */
[C---:B------:R-:W-:Y:S01]  /*0d90*/  ISETP.GT.U32.AND P5, PT, R0.reuse, R19, PT ;  /* 0x000000130000720c */ /* 0x040fe20003fa4070 */
[----:B------:R-:W-:Y:S01]  /*0da0*/  IMAD.MOV R6, RZ, RZ, -R6 ;  /* 0x000000ffff067224 */ /* 0x000fe200078e0a06 */
[----:B------:R-:W-:Y:S01]  /*0db0*/  ISETP.GT.U32.AND P3, PT, R0, R17, PT ;  /* 0x000000110000720c */ /* 0x000fe20003f64070 */
[----:B-1----:R-:W-:Y:S01]  /*0dc0*/  IMAD.HI.U32 R5, R2, R21, RZ ;  /* 0x0000001502057227 */ /* 0x002fe200078e00ff */
[----:B------:R-:W-:-:S02]  /*0dd0*/  ISETP.GE.AND P0, PT, R16, RZ, PT ;  /* 0x000000ff1000720c */ /* 0x000fc40003f06270 */
[C---:B------:R-:W-:Y:S01]  /*0de0*/  LOP3.LUT R16, R3.reuse, 0x10, RZ, 0xfc, !PT ;  /* 0x0000001003107812 */ /* 0x040fe200078efcff */
[----:B------:R-:W-:Y:S01]  /*0df0*/  IMAD.MOV R5, RZ, RZ, -R5 ;  /* 0x000000ffff057224 */ /* 0x000fe200078e0a05 */
[----:B------:R-:W-:Y:S01]  /*0e00*/  LOP3.LUT R18, R3, 0x11c, RZ, 0xfc, !PT ;  /* 0x0000011c03127812 */ /* 0x000fe200078efcff */
[--C-:B------:R-:W-:Y:S01]  /*0e10*/  @!P2 IMAD.IADD R15, R15, 0x1, -R0.reuse ;  /* 0x000000010f0fa824 */ /* 0x100fe200078e0a00 */
[----:B------:R-:W-:Y:S01]  /*0e20*/  LOP3.LUT R27, R3, 0x146, RZ, 0xfc, !PT ;  /* 0x00000146031b7812 */ /* 0x000fe200078efcff */
[C---:B------:R-:W-:Y:S01]  /*0e30*/  IMAD R5, R0.reuse, R5, R21 ;  /* 0x0000000500057224 */ /* 0x040fe200078e0215 */
[----:B------:R-:W-:Y:S01]  /*0e40*/  IABS R21, R16 ;  /* 0x0000001000157213 */ /* 0x000fe20000000000 */
[C---:B------:R-:W-:Y:S01]  /*0e50*/  IMAD R11, R0.reuse, R6, R11 ;  /* 0x00000006000b7224 */ /* 0x040fe200078e020b */
[----:B------:R-:W-:Y:S01]  /*0e60*/  IABS R23, R26 ;  /* 0x0000001a00177213 */ /* 0x000fe20000000000 */
[----:B--2---:R-:W-:Y:S01]  /*0e70*/  IMAD.MOV.U32 R249, RZ, RZ, R13 ;  /* 0x000000fffff97224 */ /* 0x004fe200078e000d */
[C---:B------:R-:W-:Y:S01]  /*0e80*/  ISETP.GT.U32.AND P2, PT, R0.reuse, R5, PT ;  /* 0x000000050000720c */ /* 0x040fe20003f44070 */
[--C-:B------:R-:W-:Y:S01]  /*0e90*/  @!P5 IMAD.IADD R19, R19, 0x1, -R0.reuse ;  /* 0x000000011313d824 */ /* 0x100fe200078e0a00 */
[----:B------:R-:W-:Y:S01]  /*0ea0*/  ISETP.GT.U32.AND P5, PT, R0, R11, PT ;  /* 0x0000000b0000720c */ /* 0x000fe20003fa4070 */
[----:B------:R-:W-:Y:S01]  /*0eb0*/  @!P6 IMAD.MOV R249, RZ, RZ, -R249 ;  /* 0x000000fffff9e224 */ /* 0x000fe200078e0af9 */
[----:B------:R-:W-:Y:S01]  /*0ec0*/  ISETP.GE.AND P6, PT, R12, RZ, PT ;  /* 0x000000ff0c00720c */ /* 0x000fe20003fc6270 */
[----:B------:R-:W-:Y:S01]  /*0ed0*/  VIADD R12, R4, 0xe ;  /* 0x0000000e040c7836 */ /* 0x000fe20000000000 */
[----:B------:R-:W-:Y:S01]  /*0ee0*/  IABS R13, R14 ;  /* 0x0000000e000d7213 */ /* 0x000fe20000000000 */
[----:B------:R-:W-:Y:S01]  /*0ef0*/  @!P3 IMAD.IADD R17, R17, 0x1, -R0 ;  /* 0x000000011111b824 */ /* 0x000fe200078e0a00 */
[----:B------:R-:W-:Y:S01]  /*0f00*/  ISETP.GE.AND P3, PT, R10, RZ, PT ;  /* 0x000000ff0a00720c */ /* 0x000fe20003f66270 */
[----:B------:R-:W-:Y:S01]  /*0f10*/  IMAD.MOV.U32 R7, RZ, RZ, R15 ;  /* 0x000000ffff077224 */ /* 0x000fe200078e000f */
[----:B------:R-:W-:Y:S01]  /*0f20*/  IABS R10, R12 ;  /* 0x0000000c000a7213 */ /* 0x000fe20000000000 */
[----:B------:R-:W-:Y:S01]  /*0f30*/  IMAD.HI.U32 R6, R2, R13, RZ ;  /* 0x0000000d02067227 */ /* 0x000fe200078e00ff */
[----:B------:R-:W-:Y:S01]  /*0f40*/  STL [R1+0x1c64], R249 ;  /* 0x001c64f901007387 */ /* 0x000fe20000100800 */
[----:B------:R-:W-:-:S02]  /*0f50*/  LOP3.LUT R28, R3, 0x14c, RZ, 0xfc, !PT ;  /* 0x0000014c031c7812 */ /* 0x000fc400078efcff */
[----:B------:R-:W-:Y:S01]  /*0f60*/  @!P2 IMAD.IADD R5, R5, 0x1, -R0 ;  /* 0x000000010505a824 */ /* 0x000fe200078e0a00 */
[----:B------:R-:W-:Y:S01]  /*0f70*/  @!P5 IADD3 R11, R11, -R0, RZ ;  /* 0x800000000b0bd210 */ /* 0x000fe20007ffe0ff */
[----:B------:R-:W-:Y:S01]  /*0f80*/  @!P1 IMAD.MOV R7, RZ, RZ, -R7 ;  /* 0x000000ffff079224 */ /* 0x000fe200078e0a07 */
[----:B------:R-:W-:Y:S01]  /*0f90*/  ISETP.GE.AND P2, PT, R14, RZ, PT ;  /* 0x000000ff0e00720c */ /* 0x000fe20003f46270 */
[----:B------:R-:W-:Y:S01]  /*0fa0*/  IMAD.MOV R6, RZ, RZ, -R6 ;  /* 0x000000ffff067224 */ /* 0x000fe200078e0a06 */
[C---:B------:R-:W-:Y:S01]  /*0fb0*/  ISETP.GT.U32.AND P1, PT, R0.reuse, R5, PT ;  /* 0x000000050000720c */ /* 0x040fe20003f24070 */
[----:B------:R-:W-:Y:S01]  /*0fc0*/  IMAD.MOV.U32 R15, RZ, RZ, R10 ;  /* 0x000000ffff0f7224 */ /* 0x000fe200078e000a */
[C---:B------:R-:W-:Y:S01]  /*0fd0*/  ISETP.GT.U32.AND P5, PT, R0.reuse, R11, PT ;  /* 0x0000000b0000720c */ /* 0x040fe20003fa4070 */
[----:B------:R-:W-:Y:S01]  /*0fe0*/  IMAD R13, R0, R6, R13 ;  /* 0x00000006000d7224 */ /* 0x000fe200078e020d */
[----:B------:R1:W-:Y:S01]  /*0ff0*/  STL [R1+0x24], R7 ;  /* 0x0000240701007387 */ /* 0x0003e20000100800 */
[----:B------:R-:W-:Y:S01]  /*1000*/  IMAD.HI.U32 R6, R2, R15, RZ ;  /* 0x0000000f02067227 */ /* 0x000fe200078e00ff */
[----:B------:R-:W-:-:S02]  /*1010*/  LOP3.LUT R14, R3, 0x16, RZ, 0xfc, !PT ;  /* 0x00000016030e7812 */ /* 0x000fc400078efcff */
[C---:B------:R-:W-:Y:S01]  /*1020*/  LOP3.LUT R32, R3.reuse, 0x150, RZ, 0xfc, !PT ;  /* 0x0000015003207812 */ /* 0x040fe200078efcff */
[----:B------:R-:W-:Y:S01]  /*1030*/  IMAD.MOV.U32 R8, RZ, RZ, R17 ;  /* 0x000000ffff087224 */ /* 0x000fe200078e0011 */
[----:B------:R-:W-:Y:S01]  /*1040*/  IABS R119, R14 ;  /* 0x0000000e00777213 */ /* 0x000fe20000000000 */
[----:B------:R-:W-:Y:S01]  /*1050*/  IMAD.HI.U32 R10, R2, R21, RZ ;  /* 0x00000015020a7227 */ /* 0x000fe200078e00ff */
[C---:B------:R-:W-:Y:S02]  /*1060*/  LOP3.LUT R34, R3.reuse, 0x152, RZ, 0xfc, !PT ;  /* 0x0000015203227812 */ /* 0x040fe400078efcff */
[C---:B------:R-:W-:Y:S01]  /*1070*/  LOP3.LUT R36, R3.reuse, 0x156, RZ, 0xfc, !PT ;  /* 0x0000015603247812 */ /* 0x040fe200078efcff */
[----:B------:R-:W-:Y:S01]  /*1080*/  IMAD.MOV R6, RZ, RZ, -R6 ;  /* 0x000000ffff067224 */ /* 0x000fe200078e0a06 */
[----:B------:R-:W-:Y:S01]  /*1090*/  LOP3.LUT R35, R3, 0x154, RZ, 0xfc, !PT ;  /* 0x0000015403237812 */ /* 0x000fe200078efcff */
[----:B------:R-:W-:Y:S01]  /*10a0*/  @!P4 IMAD.MOV R8, RZ, RZ, -R8 ;  /* 0x000000ffff08c224 */ /* 0x000fe200078e0a08 */
[C---:B------:R-:W-:Y:S01]  /*10b0*/  ISETP.GT.U32.AND P4, PT, R0.reuse, R13, PT ;  /* 0x0000000d0000720c */ /* 0x040fe20003f84070 */
[----:B------:R-:W-:Y:S01]  /*10c0*/  IMAD.MOV R10, RZ, RZ, -R10 ;  /* 0x000000ffff0a7224 */ /* 0x000fe200078e0a0a */
[----:B------:R-:W-:Y:S01]  /*10d0*/  IABS R33, R36 ;  /* 0x0000002400217213 */ /* 0x000fe20000000000 */
[--C-:B------:R-:W-:Y:S01]  /*10e0*/  @!P1 IMAD.IADD R5, R5, 0x1, -R0.reuse ;  /* 0x0000000105059824 */ /* 0x100fe200078e0a00 */
[----:B------:R2:W-:Y:S01]  /*10f0*/  STL [R1+0x20], R8 ;  /* 0x0000200801007387 */ /* 0x0005e20000100800 */
[----:B------:R-:W-:Y:S01]  /*1100*/  IMAD R15, R0, R6, R15 ;  /* 0x00000006000f7224 */ /* 0x000fe200078e020f */
[----:B------:R-:W-:Y:S01]  /*1110*/  ISETP.GE.AND P1, PT, R16, RZ, PT ;  /* 0x000000ff1000720c */ /* 0x000fe20003f26270 */
[C---:B------:R-:W-:Y:S01]  /*1120*/  IMAD R17, R0.reuse, R10, R21 ;  /* 0x0000000a00117224 */ /* 0x040fe200078e0215 */
[----:B------:R-:W-:Y:S01]  /*1130*/  LOP3.LUT R10, R3, 0x14, RZ, 0xfc, !PT ;  /* 0x00000014030a7812 */ /* 0x000fe200078efcff */
[--C-:B------:R-:W-:Y:S01]  /*1140*/  @!P5 IMAD.IADD R11, R11, 0x1, -R0.reuse ;  /* 0x000000010b0bd824 */ /* 0x100fe200078e0a00 */
[----:B------:R-:W-:Y:S01]  /*1150*/  ISETP.GT.U32.AND P5, PT, R0, R15, PT ;  /* 0x0000000f0000720c */ /* 0x000fe20003fa4070 */
[----:B-1----:R-:W-:Y:S01]  /*1160*/  IMAD.MOV.U32 R7, RZ, RZ, R19 ;  /* 0x000000ffff077224 */ /* 0x002fe200078e0013 */
[----:B------:R-:W-:Y:S01]  /*1170*/  IABS R6, R10 ;  /* 0x0000000a00067213 */ /* 0x000fe20000000000 */
[----:B------:R-:W-:Y:S01]  /*1180*/  @!P4 IMAD.IADD R13, R13, 0x1, -R0 ;  /* 0x000000010d0dc824 */ /* 0x000fe200078e0a00 */
[----:B------:R-:W-:Y:S01]  /*1190*/  IABS R21, R20 ;  /* 0x0000001400157213 */ /* 0x000fe20000000000 */
[----:B--2---:R-:W-:Y:S01]  /*11a0*/  IMAD.MOV.U32 R8, RZ, RZ, R5 ;  /* 0x000000ffff087224 */ /* 0x004fe200078e0005 */
[----:B------:R-:W-:Y:S01]  /*11b0*/  IABS R31, R35 ;  /* 0x00000023001f7213 */ /* 0x000fe20000000000 */
[----:B------:R-:W-:Y:S01]  /*11c0*/  @!P0 IMAD.MOV R7, RZ, RZ, -R7 ;  /* 0x000000ffff078224 */ /* 0x000fe200078e0a07 */
[----:B------:R-:W-:Y:S01]  /*11d0*/  ISETP.GE.AND P0, PT, R12, RZ, PT ;  /* 0x000000ff0c00720c */ /* 0x000fe20003f06270 */
[----:B------:R-:W-:Y:S01]  /*11e0*/  @!P6 IMAD.MOV R8, RZ, RZ, -R8 ;  /* 0x000000ffff08e224 */ /* 0x000fe200078e0a08 */
[----:B------:R-:W-:Y:S01]  /*11f0*/  ISETP.GT.U32.AND P6, PT, R0, R17, PT ;  /* 0x000000110000720c */ /* 0x000fe20003fc4070 */
[----:B------:R-:W-:Y:S01]  /*1200*/  VIADD R16, R4, 0x1e ;  /* 0x0000001e04107836 */ /* 0x000fe20000000000 */
[----:B------:R-:W-:Y:S01]  /*1210*/  LOP3.LUT R12, R3, 0x12, RZ, 0xfc, !PT ;  /* 0x00000012030c7812 */ /* 0x000fe200078efcff */
[----:B------:R-:W-:Y:S01]  /*1220*/  @!P5 IMAD.IADD R15, R15, 0x1, -R0 ;  /* 0x000000010f0fd824 */ /* 0x000fe200078e0a00 */
[----:B------:R-:W-:Y:S01]  /*1230*/  ISETP.GT.U32.AND P4, PT, R0, R13, PT ;  /* 0x0000000d0000720c */ /* 0x000fe20003f84070 */
[----:B------:R1:W-:Y:S01]  /*1240*/  STL [R1+0x1c], R7 ;  /* 0x00001c0701007387 */ /* 0x0003e20000100800 */
[----:B------:R-:W-:-:S02]  /*1250*/  IABS R19, R12 ;  /* 0x0000000c00137213 */ /* 0x000fc40000000000 */
[----:B------:R-:W-:Y:S01]  /*1260*/  ISETP.GT.U32.AND P5, PT, R0, R15, PT ;  /* 0x0000000f0000720c */ /* 0x000fe20003fa4070 */
[----:B------:R-:W-:Y:S01]  /*1270*/  STL [R1+0x18], R8 ;  /* 0x0000180801007387 */ /* 0x000fe20000100800 */
[----:B------:R-:W-:Y:S01]  /*1280*/  IABS R123, R16 ;  /* 0x00000010007b7213 */ /* 0x000fe20000000000 */
[----:B------:R-:W-:Y:S01]  /*1290*/  IMAD.HI.U32 R5, R2, R19, RZ ;  /* 0x0000001302057227 */ /* 0x000fe200078e00ff */
[C---:B------:R-:W-:Y:S02]  /*12a0*/  LOP3.LUT R42, R3.reuse, 0x164, RZ, 0xfc, !PT ;  /* 0x00000164032a7812 */ /* 0x040fe400078efcff */
[----:B------:R-:W-:Y:S01]  /*12b0*/  LOP3.LUT R44, R3, 0x166, RZ, 0xfc, !PT ;  /* 0x00000166032c7812 */ /* 0x000fe200078efcff */
[--C-:B------:R-:W-:Y:S01]  /*12c0*/  @!P6 IMAD.IADD R17, R17, 0x1, -R0.reuse ;  /* 0x000000011111e824 */ /* 0x100fe200078e0a00 */
[C---:B------:R-:W-:Y:S01]  /*12d0*/  LOP3.LUT R45, R3.reuse, 0x168, RZ, 0xfc, !PT ;  /* 0x00000168032d7812 */ /* 0x040fe200078efcff */
[----:B------:R-:W-:Y:S01]  /*12e0*/  IMAD.MOV R5, RZ, RZ, -R5 ;  /* 0x000000ffff057224 */ /* 0x000fe200078e0a05 */
[----:B------:R-:W-:Y:S01]  /*12f0*/  LOP3.LUT R46, R3, 0x16a, RZ, 0xfc, !PT ;  /* 0x0000016a032e7812 */ /* 0x000fe200078efcff */
[----:B-1----:R-:W-:Y:S01]  /*1300*/  IMAD.MOV.U32 R7, RZ, RZ, R11 ;  /* 0x000000ffff077224 */ /* 0x002fe200078e000b */
[C---:B------:R-:W-:Y:S01]  /*1310*/  ISETP.GT.U32.AND P6, PT, R0.reuse, R17, PT ;  /* 0x000000110000720c */ /* 0x040fe20003fc4070 */
[----:B------:R-:W-:Y:S01]  /*1320*/  IMAD R5, R0, R5, R19 ;  /* 0x0000000500057224 */ /* 0x000fe200078e0213 */
[----:B------:R-:W-:Y:S01]  /*1330*/  MOV R11, R6 ;  /* 0x00000006000b7202 */ /* 0x000fe20000000f00 */
[----:B------:R-:W-:Y:S01]  /*1340*/  @!P3 IMAD.MOV R7, RZ, RZ, -R7 ;  /* 0x000000ffff07b224 */ /* 0x000fe200078e0a07 */
[----:B------:R-:W-:Y:S01]  /*1350*/  ISETP.GE.AND P3, PT, R12, RZ, PT ;  /* 0x000000ff0c00720c */ /* 0x000fe20003f66270 */
[--C-:B------:R-:W-:Y:S01]  /*1360*/  @!P4 IMAD.IADD R13, R13, 0x1, -R0.reuse ;  /* 0x000000010d0dc824 */ /* 0x100fe200078e0a00 */
[----:B------:R-:W-:Y:S01]  /*1370*/  ISETP.GE.AND P4, PT, R10, RZ, PT ;  /* 0x000000ff0a00720c */ /* 0x000fe20003f86270 */
[----:B------:R-:W-:Y:S01]  /*1380*/  @!P5 IMAD.IADD R15, R15, 0x1, -R0 ;  /* 0x000000010f0fd824 */ /* 0x000fe200078e0a00 */
[----:B------:R-:W-:Y:S01]  /*1390*/  ISETP.GT.U32.AND P5, PT, R0, R5, PT ;  /* 0x000000050000720c */ /* 0x000fe20003fa4070 */
[----:B------:R1:W-:Y:S01]  /*13a0*/  STL [R1+0x14], R7 ;  /* 0x0000140701007387 */ /* 0x0003e20000100800 */
[----:B------:R-:W-:Y:S01]  /*13b0*/  IMAD.HI.U32 R10, R2, R119, RZ ;  /* 0x00000077020a7227 */ /* 0x000fe200078e00ff */
[----:B------:R-:W-:-:S02]  /*13c0*/  LOP3.LUT R12, R3, 0x1a, RZ, 0xfc, !PT ;  /* 0x0000001a030c7812 */ /* 0x000fc400078efcff */
[----:B------:R-:W-:Y:S01]  /*13d0*/  IABS R40, R45 ;  /* 0x0000002d00287213 */ /* 0x000fe20000000000 */
[----:B------:R-:W-:Y:S01]  /*13e0*/  @!P6 IMAD.IADD R17, R17, 0x1, -R0 ;  /* 0x000000011111e824 */ /* 0x000fe200078e0a00 */
[----:B------:R-:W-:Y:S01]  /*13f0*/  IABS R121, R12 ;  /* 0x0000000c00797213 */ /* 0x000fe20000000000 */
[----:B------:R-:W-:Y:S01]  /*1400*/  IMAD.HI.U32 R6, R2, R11, RZ ;  /* 0x0000000b02067227 */ /* 0x000fe200078e00ff */
[C---:B------:R-:W-:Y:S02]  /*1410*/  LOP3.LUT R47, R3.reuse, 0x16c, RZ, 0xfc, !PT ;  /* 0x0000016c032f7812 */ /* 0x040fe400078efcff */
[----:B------:R-:W-:Y:S01]  /*1420*/  MOV R9, R17 ;  /* 0x0000001100097202 */ /* 0x000fe20000000f00 */
[----:B-1----:R-:W-:Y:S01]  /*1430*/  IMAD.MOV.U32 R7, RZ, RZ, R13 ;  /* 0x000000ffff077224 */ /* 0x002fe200078e000d */
[C---:B------:R-:W-:Y:S01]  /*1440*/  LOP3.LUT R17, R3.reuse, 0x36, RZ, 0xfc, !PT ;  /* 0x0000003603117812 */ /* 0x040fe200078efcff */
[----:B------:R-:W-:Y:S01]  /*1450*/  IMAD.MOV R10, RZ, RZ, -R10 ;  /* 0x000000ffff0a7224 */ /* 0x000fe200078e0a0a */
[----:B------:R-:W-:Y:S01]  /*1460*/  IABS R43, R47 ;  /* 0x0000002f002b7213 */ /* 0x000fe20000000000 */
[----:B------:R-:W-:Y:S01]  /*1470*/  @!P2 IMAD.MOV R7, RZ, RZ, -R7 ;  /* 0x000000ffff07a224 */ /* 0x000fe200078e0a07 */
[----:B------:R-:W-:Y:S01]  /*1480*/  ISETP.GE.AND P2, PT, R14, RZ, PT ;  /* 0x000000ff0e00720c */ /* 0x000fe20003f46270 */
[----:B------:R-:W-:Y:S01]  /*1490*/  IMAD.MOV R6, RZ, RZ, -R6 ;  /* 0x000000ffff067224 */ /* 0x000fe200078e0a06 */
[C---:B------:R-:W-:Y:S01]  /*14a0*/  LOP3.LUT R14, R3.reuse, 0x1c, RZ, 0xfc, !PT ;  /* 0x0000001c030e7812 */ /* 0x040fe200078efcff */
[C---:B------:R-:W-:Y:S01]  /*14b0*/  IMAD R119, R0.reuse, R10, R119 ;  /* 0x0000000a00777224 */ /* 0x040fe200078e0277 */
[----:B------:R1:W-:Y:S01]  /*14c0*/  STL [R1+0x10], R7 ;  /* 0x0000100701007387 */ /* 0x0003e20000100800 */
[C---:B------:R-:W-:Y:S01]  /*14d0*/  IMAD R11, R0.reuse, R6, R11 ;  /* 0x00000006000b7224 */ /* 0x040fe200078e020b */
[----:B------:R-:W-:Y:S01]  /*14e0*/  LOP3.LUT R6, R3, 0x18, RZ, 0xfc, !PT ;  /* 0x0000001803067812 */ /* 0x000fe200078efcff */
[----:B------:R-:W-:Y:S01]  /*14f0*/  @!P5 IMAD.IADD R5, R5, 0x1, -R0 ;  /* 0x000000010505d824 */ /* 0x000fe200078e0a00 */
[----:B------:R-:W-:Y:S01]  /*1500*/  IABS R135, R17 ;  /* 0x0000001100877213 */ /* 0x000fe20000000000 */
[----:B------:R-:W-:Y:S01]  /*1510*/  @!P1 IMAD.MOV R9, RZ, RZ, -R9 ;  /* 0x000000ffff099224 */ /* 0x000fe200078e0a09 */
[----:B------:R-:W-:Y:S01]  /*1520*/  ISETP.GT.U32.AND P1, PT, R0, R119, PT ;  /* 0x000000770000720c */ /* 0x000fe20003f24070 */
[----:B------:R-:W-:Y:S01]  /*1530*/  IMAD.HI.U32 R10, R2, R121, RZ ;  /* 0x00000079020a7227 */ /* 0x000fe200078e00ff */
[----:B------:R-:W-:-:S02]  /*1540*/  ISETP.GT.U32.AND P5, PT, R0, R5, PT ;  /* 0x000000050000720c */ /* 0x000fc40003fa4070 */
[----:B------:R-:W-:Y:S01]  /*1550*/  IABS R13, R6 ;  /* 0x00000006000d7213 */ /* 0x000fe20000000000 */
[----:B-1----:R-:W-:Y:S01]  /*1560*/  IMAD.MOV.U32 R7, RZ, RZ, R15 ;  /* 0x000000ffff077224 */ /* 0x002fe200078e000f */
[----:B------:R-:W-:Y:S01]  /*1570*/  ISETP.GE.AND P6, PT, R6, RZ, PT ;  /* 0x000000ff0600720c */ /* 0x000fe20003fc6270 */
[----:B------:R-:W-:Y:S01]  /*1580*/  IMAD.MOV R10, RZ, RZ, -R10 ;  /* 0x000000ffff0a7224 */ /* 0x000fe200078e0a0a */
[----:B------:R-:W-:Y:S01]  /*1590*/  IABS R15, R14 ;  /* 0x0000000e000f7213 */ /* 0x000fe20000000000 */
[----:B------:R-:W-:Y:S01]  /*15a0*/  @!P0 IMAD.MOV R7, RZ, RZ, -R7 ;  /* 0x000000ffff078224 */ /* 0x000fe200078e0a07 */
[C---:B------:R-:W-:Y:S01]  /*15b0*/  ISETP.GT.U32.AND P0, PT, R0.reuse, R11, PT ;  /* 0x0000000b0000720c */ /* 0x040fe20003f04070 */
[----:B------:R-:W-:Y:S01]  /*15c0*/  IMAD R121, R0, R10, R121 ;  /* 0x0000000a00797224 */ /* 0x000fe200078e0279 */
[----:B------:R-:W-:Y:S01]  /*15d0*/  LOP3.LUT R48, R3, 0x172, RZ, 0xfc, !PT ;  /* 0x0000017203307812 */ /* 0x000fe200078efcff */
[--C-:B------:R-:W-:Y:S01]  /*15e0*/  @!P1 IMAD.IADD R119, R119, 0x1, -R0.reuse ;  /* 0x0000000177779824 */ /* 0x100fe200078e0a00 */
[----:B------:R1:W-:Y:S01]  /*15f0*/  STL [R1+0xc], R7 ;  /* 0x00000c0701007387 */ /* 0x0003e20000100800 */
[--C-:B------:R-:W-:Y:S01]  /*1600*/  @!P5 IMAD.IADD R5, R5, 0x1, -R0.reuse ;  /* 0x000000010505d824 */ /* 0x100fe200078e0a00 */
[----:B------:R-:W-:Y:S01]  /*1610*/  ISETP.GE.AND P5, PT, R12, RZ, PT ;  /* 0x000000ff0c00720c */ /* 0x000fe20003fa6270 */
[----:B------:R-:W-:Y:S01]  /*1620*/  IMAD.HI.U32 R10, R2, R123, RZ ;  /* 0x0000007b020a7227 */ /* 0x000fe200078e00ff */
[C---:B------:R-:W-:Y:S01]  /*1630*/  ISETP.GT.U32.AND P1, PT, R0.reuse, R119, PT ;  /* 0x000000770000720c */ /* 0x040fe20003f24070 */
[----:B------:R-:W-:Y:S01]  /*1640*/  STL [R1+0x1c54], R9 ;  /* 0x001c540901007387 */ /* 0x000fe20000100800 */
[C---:B------:R-:W-:Y:S01]  /*1650*/  LOP3.LUT R12, R3.reuse, 0x20, RZ, 0xfc, !PT ;  /* 0x00000020030c7812 */ /* 0x040fe200078efcff */
[----:B------:R-:W-:Y:S01]  /*1660*/  IMAD.MOV.U32 R8, RZ, RZ, R5 ;  /* 0x000000ffff087224 */ /* 0x000fe200078e0005 */
[----:B------:R-:W-:Y:S01]  /*1670*/  LOP3.LUT R50, R3, 0x174, RZ, 0xfc, !PT ;  /* 0x0000017403327812 */ /* 0x000fe200078efcff */
[----:B------:R-:W-:Y:S01]  /*1680*/  @!P0 IMAD.IADD R11, R11, 0x1, -R0 ;  /* 0x000000010b0b8824 */ /* 0x000fe200078e0a00 */
[C---:B------:R-:W-:Y:S01]  /*1690*/  LOP3.LUT R51, R3.reuse, 0x176, RZ, 0xfc, !PT ;  /* 0x0000017603337812 */ /* 0x040fe200078efcff */
[----:B------:R-:W-:Y:S01]  /*16a0*/  @!P3 IMAD.MOV R8, RZ, RZ, -R8 ;  /* 0x000000ffff08b224 */ /* 0x000fe200078e0a08 */
[C---:B------:R-:W-:Y:S01]  /*16b0*/  ISETP.GT.U32.AND P3, PT, R0.reuse, R121, PT ;  /* 0x000000790000720c */ /* 0x040fe20003f64070 */
[----:B------:R-:W-:Y:S01]  /*16c0*/  IMAD.MOV R10, RZ, RZ, -R10 ;  /* 0x000000ffff0a7224 */ /* 0x000fe200078e0a0a */
[----:B------:R-:W-:Y:S01]  /*16d0*/  ISETP.GT.U32.AND P0, PT, R0, R11, PT ;  /* 0x0000000b0000720c */ /* 0x000fe20003f04070 */
[----:B------:R-:W-:Y:S01]  /*16e0*/  IMAD.HI.U32 R6, R2, R13, RZ ;  /* 0x0000000d02067227 */ /* 0x000fe200078e00ff */
[C---:B------:R-:W-:Y:S01]  /*16f0*/  LOP3.LUT R52, R3.reuse, 0x178, RZ, 0xfc, !PT ;  /* 0x0000017803347812 */ /* 0x040fe200078efcff */
[----:B------:R-:W-:Y:S01]  /*1700*/  STL [R1+0x1c58], R8 ;  /* 0x001c580801007387 */ /* 0x000fe20000100800 */
[C---:B------:R-:W-:Y:S01]  /*1710*/  LOP3.LUT R53, R3.reuse, 0x17c, RZ, 0xfc, !PT ;  /* 0x0000017c03357812 */ /* 0x040fe200078efcff */
[C---:B------:R-:W-:Y:S01]  /*1720*/  IMAD R123, R0.reuse, R10, R123 ;  /* 0x0000000a007b7224 */ /* 0x040fe200078e027b */
[----:B------:R-:W-:Y:S01]  /*1730*/  LOP3.LUT R10, R3, 0x22, RZ, 0xfc, !PT ;  /* 0x00000022030a7812 */ /* 0x000fe200078efcff */
[----:B------:R-:W-:Y:S01]  /*1740*/  @!P1 IMAD.IADD R119, R119, 0x1, -R0 ;  /* 0x0000000177779824 */ /* 0x000fe200078e0a00 */
[----:B------:R-:W-:Y:S01]  /*1750*/  IABS R49, R52 ;  /* 0x0000003400317213 */ /* 0x000fe20000000000 */
[----:B------:R-:W-:Y:S01]  /*1760*/  IMAD.MOV R120, RZ, RZ, -R6 ;  /* 0x000000ffff787224 */ /* 0x000fe200078e0a06 */
[----:B------:R-:W-:Y:S01]  /*1770*/  IABS R125, R10 ;  /* 0x0000000a007d7213 */ /* 0x000fe20000000000 */
[----:B------:R-:W-:Y:S01]  /*1780*/  @!P2 IMAD.MOV R119, RZ, RZ, -R119 ;  /* 0x000000ffff77a224 */ /* 0x000fe200078e0a77 */
[----:B------:R-:W-:Y:S01]  /*1790*/  ISETP.GT.U32.AND P2, PT, R0, R123, PT ;  /* 0x0000007b0000720c */ /* 0x000fe20003f44070 */
[----:B------:R-:W-:Y:S01]  /*17a0*/  @!P0 IMAD.IADD R11, R11, 0x1, -R0 ;  /* 0x000000010b0b8824 */ /* 0x000fe200078e0a00 */
[----:B------:R-:W-:Y:S01]  /*17b0*/  @!P3 IADD3 R121, R121, -R0, RZ ;  /* 0x800000007979b210 */ /* 0x000fe20007ffe0ff */
[----:B------:R-:W-:Y:S01]  /*17c0*/  IMAD.HI.U32 R6, R2, R15, RZ ;  /* 0x0000000f02067227 */ /* 0x000fe200078e00ff */
[----:B------:R-:W-:-:S02]  /*17d0*/  LOP3.LUT R56, R3, 0x180, RZ, 0xfc, !PT ;  /* 0x0000018003387812 */ /* 0x000fc400078efcff */
[C---:B------:R-:W-:Y:S01]  /*17e0*/  ISETP.GT.U32.AND P3, PT, R0.reuse, R121, PT ;  /* 0x000000790000720c */ /* 0x040fe20003f64070 */
[----:B-1----:R-:W-:Y:S01]  /*17f0*/  IMAD.MOV.U32 R7, RZ, RZ, R11 ;  /* 0x000000ffff077224 */ /* 0x002fe200078e000b */
[----:B------:R-:W-:Y:S01]  /*1800*/  IABS R11, R12 ;  /* 0x0000000c000b7213 */ /* 0x000fe20000000000 */
[----:B------:R-:W-:Y:S01]  /*1810*/  IMAD R120, R0, R120, R13 ;  /* 0x0000007800787224 */ /* 0x000fe200078e020d */
[C---:B------:R-:W-:Y:S01]  /*1820*/  LOP3.LUT R13, R3.reuse, 0x24, RZ, 0xfc, !PT ;  /* 0x00000024030d7812 */ /* 0x040fe200078efcff */
[----:B------:R-:W-:Y:S01]  /*1830*/  IMAD.MOV R6, RZ, RZ, -R6 ;  /* 0x000000ffff067224 */ /* 0x000fe200078e0a06 */
[C---:B------:R-:W-:Y:S01]  /*1840*/  LOP3.LUT R57, R3.reuse, 0x182, RZ, 0xfc, !PT ;  /* 0x0000018203397812 */ /* 0x040fe200078efcff */
[----:B------:R-:W-:Y:S01]  /*1850*/  IMAD.HI.U32 R5, R2, R11, RZ ;  /* 0x0000000b02057227 */ /* 0x000fe200078e00ff */
[C---:B------:R-:W-:Y:S02]  /*1860*/  ISETP.GT.U32.AND P0, PT, R0.reuse, R120, PT ;  /* 0x000000780000720c */ /* 0x040fe40003f04070 */
[C---:B------:R-:W-:Y:S01]  /*1870*/  LOP3.LUT R60, R3.reuse, 0x186, RZ, 0xfc, !PT ;  /* 0x00000186033c7812 */ /* 0x040fe200078efcff */
[C---:B------:R-:W-:Y:S01]  /*1880*/  IMAD R122, R0.reuse, R6, R15 ;  /* 0x00000006007a7224 */ /* 0x040fe200078e020f */
[----:B------:R-:W-:Y:S01]  /*1890*/  IABS R6, R13 ;  /* 0x0000000d00067213 */ /* 0x000fe20000000000 */
[----:B------:R-:W-:Y:S01]  /*18a0*/  IMAD.MOV R5, RZ, RZ, -R5 ;  /* 0x000000ffff057224 */ /* 0x000fe200078e0a05 */
[----:B------:R-:W-:Y:S01]  /*18b0*/  LOP3.LUT R15, R3, 0x32, RZ, 0xfc, !PT ;  /* 0x00000032030f7812 */ /* 0x000fe200078efcff */
[----:B------:R-:W-:Y:S01]  /*18c0*/  @!P2 IMAD.IADD R123, R123, 0x1, -R0 ;  /* 0x000000017b7ba824 */ /* 0x000fe200078e0a00 */
[C---:B------:R-:W-:Y:S01]  /*18d0*/  ISETP.GT.U32.AND P1, PT, R0.reuse, R122, PT ;  /* 0x0000007a0000720c */ /* 0x040fe20003f24070 */
[----:B------:R-:W-:Y:S01]  /*18e0*/  IMAD R124, R0, R5, R11 ;  /* 0x00000005007c7224 */ /* 0x000fe200078e020b */
[----:B------:R-:W-:Y:S01]  /*18f0*/  IABS R133, R15 ;  /* 0x0000000f00857213 */ /* 0x000fe20000000000 */
[----:B------:R-:W-:Y:S01]  /*1900*/  IMAD.HI.U32 R5, R2, R125, RZ ;  /* 0x0000007d02057227 */ /* 0x000fe200078e00ff */
[----:B------:R-:W-:-:S02]  /*1910*/  ISETP.GT.U32.AND P2, PT, R0, R123, PT ;  /* 0x0000007b0000720c */ /* 0x000fc40003f44070 */
[----:B------:R-:W-:Y:S01]  /*1920*/  LOP3.LUT R58, R3, 0x184, RZ, 0xfc, !PT ;  /* 0x00000184033a7812 */ /* 0x000fe200078efcff */
[--C-:B------:R-:W-:Y:S01]  /*1930*/  @!P3 IMAD.IADD R121, R121, 0x1, -R0.reuse ;  /* 0x000000017979b824 */ /* 0x100fe200078e0a00 */
[----:B------:R-:W-:Y:S01]  /*1940*/  ISETP.GT.U32.AND P3, PT, R0, R124, PT ;  /* 0x0000007c0000720c */ /* 0x000fe20003f64070 */
[--C-:B------:R-:W-:Y:S01]  /*1950*/  @!P0 IMAD.IADD R120, R120, 0x1, -R0.reuse ;  /* 0x0000000178788824 */ /* 0x100fe200078e0a00 */
[----:B------:R-:W-:Y:S01]  /*1960*/  IABS R55, R58 ;  /* 0x0000003a00377213 */ /* 0x000fe20000000000 */
[----:B------:R-:W-:Y:S01]  /*1970*/  IMAD.MOV R5, RZ, RZ, -R5 ;  /* 0x000000ffff057224 */ /* 0x000fe200078e0a05 */
[C---:B------:R-:W-:Y:S01]  /*1980*/  LOP3.LUT R62, R3.reuse, 0x188, RZ, 0xfc, !PT ;  /* 0x00000188033e7812 */ /* 0x040fe200078efcff */
[--C-:B------:R-:W-:Y:S01]  /*1990*/  @!P1 IMAD.IADD R122, R122, 0x1, -R0.reuse ;  /* 0x000000017a7a9824 */ /* 0x100fe200078e0a00 */
[C---:B------:R-:W-:Y:S01]  /*19a0*/  ISETP.GT.U32.AND P0, PT, R0.reuse, R120, PT ;  /* 0x000000780000720c */ /* 0x040fe20003f04070 */
[C---:B------:R-:W-:Y:S01]  /*19b0*/  IMAD R125, R0.reuse, R5, R125 ;  /* 0x00000005007d7224 */ /* 0x040fe200078e027d */
[----:B------:R-:W-:Y:S01]  /*19c0*/  LOP3.LUT R5, R3, 0x26, RZ, 0xfc, !PT ;  /* 0x0000002603057812 */ /* 0x000fe200078efcff */
[----:B------:R-:W-:Y:S01]  /*19d0*/  @!P2 IMAD.IADD R123, R123, 0x1, -R0 ;  /* 0x000000017b7ba824 */ /* 0x000fe200078e0a00 */
[C---:B------:R-:W-:Y:S01]  /*19e0*/  ISETP.GT.U32.AND P1, PT, R0.reuse, R122, PT ;  /* 0x0000007a0000720c */ /* 0x040fe20003f24070 */
[----:B------:R-:W-:Y:S01]  /*19f0*/  IMAD.MOV.U32 R11, RZ, RZ, R6 ;  /* 0x000000ffff0b7224 */ /* 0x000fe200078e0006 */
[----:B------:R-:W-:Y:S01]  /*1a00*/  ISETP.GT.U32.AND P2, PT, R0, R125, PT ;  /* 0x0000007d0000720c */ /* 0x000fe20003f44070 */
[----:B------:R-:W-:Y:S01]  /*1a10*/  @!P3 IMAD.IADD R124, R124, 0x1, -R0 ;  /* 0x000000017c7cb824 */ /* 0x000fe200078e0a00 */
[----:B------:R-:W-:Y:S01]  /*1a20*/  IABS R127, R5 ;  /* 0x00000005007f7213 */ /* 0x000fe20000000000 */
[----:B------:R-:W-:Y:S01]  /*1a30*/  @!P4 IMAD.MOV R7, RZ, RZ, -R7 ;  /* 0x000000ffff07c224 */ /* 0x000fe200078e0a07 */
[----:B------:R-:W-:Y:S01]  /*1a40*/  ISETP.GE.AND P4, PT, R14, RZ, PT ;  /* 0x000000ff0e00720c */ /* 0x000fe20003f86270 */
[----:B------:R-:W-:Y:S01]  /*1a50*/  IMAD.HI.U32 R6, R2, R11, RZ ;  /* 0x0000000b02067227 */ /* 0x000fe200078e00ff */
[----:B------:R-:W-:-:S02]  /*1a60*/  ISETP.GT.U32.AND P3, PT, R0, R124, PT ;  /* 0x0000007c0000720c */ /* 0x000fc40003f64070 */
[C---:B------:R-:W-:Y:S01]  /*1a70*/  LOP3.LUT R14, R3.reuse, 0x30, RZ, 0xfc, !PT ;  /* 0x00000030030e7812 */ /* 0x040fe200078efcff */
[----:B------:R-:W-:Y:S01]  /*1a80*/  @!P0 IMAD.IADD R120, R120, 0x1, -R0 ;  /* 0x0000000178788824 */ /* 0x000fe200078e0a00 */
[----:B------:R-:W-:Y:S01]  /*1a90*/  ISETP.GE.AND P0, PT, R16, RZ, PT ;  /* 0x000000ff1000720c */ /* 0x000fe20003f06270 */
[----:B------:R-:W-:Y:S01]  /*1aa0*/  IMAD.MOV R6, RZ, RZ, -R6 ;  /* 0x000000ffff067224 */ /* 0x000fe200078e0a06 */
[----:B------:R-:W-:Y:S01]  /*1ab0*/  LOP3.LUT R16, R3, 0x34, RZ, 0xfc, !PT ;  /* 0x0000003403107812 */ /* 0x000fe200078efcff */
[--C-:B------:R-:W-:Y:S01]  /*1ac0*/  @!P1 IMAD.IADD R122, R122, 0x1, -R0.reuse ;  /* 0x000000017a7a9824 */ /* 0x100fe200078e0a00 */
[----:B------:R-:W-:Y:S01]  /*1ad0*/  ISETP.GE.AND P1, PT, R13, RZ, PT ;  /* 0x000000ff0d00720c */ /* 0x000fe20003f26270 */
[--C-:B------:R-:W-:Y:S01]  /*1ae0*/  @!P2 IMAD.IADD R125, R125, 0x1, -R0.reuse ;  /* 0x000000017d7da824 */ /* 0x100fe200078e0a00 */
[C---:B------:R-:W-:Y:S01]  /*1af0*/  LOP3.LUT R64, R3.reuse, 0x18c, RZ, 0xfc, !PT ;  /* 0x0000018c03407812 */ /* 0x040fe200078efcff */
[----:B------:R-:W-:Y:S01]  /*1b00*/  IMAD R126, R0, R6, R11 ;  /* 0x00000006007e7224 */ /* 0x000fe200078e020b */
[----:B------:R-:W-:Y:S01]  /*1b10*/  LOP3.LUT R6, R3, 0x28, RZ, 0xfc, !PT ;  /* 0x0000002803067812 */ /* 0x000fe200078efcff */
[----:B------:R-:W-:Y:S01]  /*1b20*/  @!P3 IMAD.IADD R124, R124, 0x1, -R0 ;  /* 0x000000017c7cb824 */ /* 0x000fe200078e0a00 */
[----:B------:R-:W-:Y:S01]  /*1b30*/  @!P4 IADD3 R122, -R122, RZ, RZ ;  /* 0x000000ff7a7ac210 */ /* 0x000fe20007ffe1ff */
[----:B------:R-:W-:Y:S01]  /*1b40*/  @!P6 IMAD.MOV R120, RZ, RZ, -R120 ;  /* 0x000000ffff78e224 */ /* 0x000fe200078e0a78 */
[----:B------:R-:W-:Y:S01]  /*1b50*/  ISETP.GE.AND P4, PT, R5, RZ, PT ;  /* 0x000000ff0500720c */ /* 0x000fe20003f86270 */
[----:B------:R-:W-:Y:S01]  /*1b60*/  IMAD.HI.U32 R5, R2, R127, RZ ;  /* 0x0000007f02057227 */ /* 0x000fe200078e00ff */
[C---:B------:R-:W-:Y:S01]  /*1b70*/  ISETP.GT.U32.AND P2, PT, R0.reuse, R125, PT ;  /* 0x0000007d0000720c */ /* 0x040fe20003f44070 */
[----:B------:R-:W-:Y:S01]  /*1b80*/  STL [R1+0x1c5c], R7 ;  /* 0x001c5c0701007387 */ /* 0x000fe20000100800 */
[----:B------:R-:W-:Y:S01]  /*1b90*/  IABS R11, R6 ;  /* 0x00000006000b7213 */ /* 0x000fe20000000000 */
[----:B------:R-:W-:Y:S01]  /*1ba0*/  @!P0 IMAD.MOV R123, RZ, RZ, -R123 ;  /* 0x000000ffff7b8224 */ /* 0x000fe200078e0a7b */
[----:B------:R-:W-:Y:S01]  /*1bb0*/  ISETP.GT.U32.AND P3, PT, R0, R126, PT ;  /* 0x0000007e0000720c */ /* 0x000fe20003f64070 */
[----:B------:R-:W-:Y:S01]  /*1bc0*/  IMAD.MOV R5, RZ, RZ, -R5 ;  /* 0x000000ffff057224 */ /* 0x000fe200078e0a05 */
[----:B------:R-:W-:Y:S01]  /*1bd0*/  ISETP.GE.AND P6, PT, R12, RZ, PT ;  /* 0x000000ff0c00720c */ /* 0x000fe20003fc6270 */
[----:B------:R-:W-:Y:S01]  /*1be0*/  @!P5 IMAD.MOV R121, RZ, RZ, -R121 ;  /* 0x000000ffff79d224 */ /* 0x000fe200078e0a79 */
[----:B------:R-:W-:Y:S01]  /*1bf0*/  ISETP.GE.AND P0, PT, R6, RZ, PT ;  /* 0x000000ff0600720c */ /* 0x000fe20003f06270 */
[----:B------:R-:W-:Y:S01]  /*1c00*/  IMAD.HI.U32 R6, R2, R11, RZ ;  /* 0x0000000b02067227 */ /* 0x000fe200078e00ff */
[----:B------:R-:W-:Y:S01]  /*1c10*/  ISETP.GE.AND P5, PT, R10, RZ, PT ;  /* 0x000000ff0a00720c */ /* 0x000fe20003fa6270 */
[----:B------:R-:W-:Y:S01]  /*1c20*/  STL [R1+0x1c68], R119 ;  /* 0x001c687701007387 */ /* 0x000fe20000100800 */
[C---:B------:R-:W-:Y:S01]  /*1c30*/  LOP3.LUT R10, R3.reuse, 0x2a, RZ, 0xfc, !PT ;  /* 0x0000002a030a7812 */ /* 0x040fe200078efcff */
[C---:B------:R-:W-:Y:S01]  /*1c40*/  IMAD R127, R0.reuse, R5, R127 ;  /* 0x00000005007f7224 */ /* 0x040fe200078e027f */
[----:B------:R-:W-:Y:S01]  /*1c50*/  LOP3.LUT R12, R3, 0x2c, RZ, 0xfc, !PT ;  /* 0x0000002c030c7812 */ /* 0x000fe200078efcff */
[----:B------:R-:W-:Y:S01]  /*1c60*/  IMAD.MOV R6, RZ, RZ, -R6 ;  /* 0x000000ffff067224 */ /* 0x000fe200078e0a06 */
[----:B------:R-:W-:Y:S01]  /*1c70*/  IABS R129, R10 ;  /* 0x0000000a00817213 */ /* 0x000fe20000000000 */
[--C-:B------:R-:W-:Y:S01]  /*1c80*/  @!P2 IMAD.IADD R125, R125, 0x1, -R0.reuse ;  /* 0x000000017d7da824 */ /* 0x100fe200078e0a00 */
[C---:B------:R-:W-:Y:S01]  /*1c90*/  ISETP.GT.U32.AND P2, PT, R0.reuse, R127, PT ;  /* 0x0000007f0000720c */ /* 0x040fe20003f44070 */
[----:B------:R-:W-:Y:S01]  /*1ca0*/  IMAD R128, R0, R6, R11 ;  /* 0x0000000600807224 */ /* 0x000fe200078e020b */
[----:B------:R-:W-:Y:S01]  /*1cb0*/  IABS R13, R12 ;  /* 0x0000000c000d7213 */ /* 0x000fe20000000000 */
[----:B------:R-:W-:Y:S01]  /*1cc0*/  @!P3 IMAD.IADD R126, R126, 0x1, -R0 ;  /* 0x000000017e7eb824 */ /* 0x000fe200078e0a00 */
[----:B------:R-:W-:Y:S01]  /*1cd0*/  IABS R11, R14 ;  /* 0x0000000e000b7213 */ /* 0x000fe20000000000 */
[----:B------:R-:W-:Y:S01]  /*1ce0*/  @!P6 IMAD.MOV R124, RZ, RZ, -R124 ;  /* 0x000000ffff7ce224 */ /* 0x000fe200078e0a7c */
[----:B------:R-:W-:Y:S01]  /*1cf0*/  ISETP.GT.U32.AND P6, PT, R0, R128, PT ;  /* 0x000000800000720c */ /* 0x000fe20003fc4070 */
[----:B------:R-:W-:Y:S01]  /*1d00*/  IMAD.HI.U32 R5, R2, R129, RZ ;  /* 0x0000008102057227 */ /* 0x000fe200078e00ff */
[----:B------:R-:W-:Y:S01]  /*1d10*/  ISETP.GT.U32.AND P3, PT, R0, R126, PT ;  /* 0x0000007e0000720c */ /* 0x000fe20003f64070 */
[----:B------:R-:W-:Y:S01]  /*1d20*/  STL [R1+0x1c6c], R120 ;  /* 0x001c6c7801007387 */ /* 0x000fe20000100800 */
[----:B------:R-:W-:Y:S01]  /*1d30*/  LOP3.LUT R63, R3, 0x18a, RZ, 0xfc, !PT ;  /* 0x0000018a033f7812 */ /* 0x000fe200078efcff */
[----:B------:R-:W-:Y:S01]  /*1d40*/  IMAD.HI.U32 R6, R2, R13, RZ ;  /* 0x0000000d02067227 */ /* 0x000fe200078e00ff */
[----:B------:R-:W-:Y:S01]  /*1d50*/  IABS R59, R64 ;  /* 0x00000040003b7213 */ /* 0x000fe20000000000 */
[----:B------:R-:W-:Y:S01]  /*1d60*/  STL [R1+0x1c70], R121 ;  /* 0x001c707901007387 */ /* 0x000fe20000100800 */
[----:B------:R-:W-:Y:S01]  /*1d70*/  IABS R61, R65 ;  /* 0x00000041003d7213 */ /* 0x000fe20000000000 */
[----:B------:R-:W-:Y:S01]  /*1d80*/  @!P2 IMAD.IADD R127, R127, 0x1, -R0 ;  /* 0x000000017f7fa824 */ /* 0x000fe200078e0a00 */
[C---:B------:R-:W-:Y:S01]  /*1d90*/  LOP3.LUT R66, R3.reuse, 0x196, RZ, 0xfc, !PT ;  /* 0x0000019603427812 */ /* 0x040fe200078efcff */
[----:B------:R-:W-:Y:S01]  /*1da0*/  IMAD.MOV R5, RZ, RZ, -R5 ;  /* 0x000000ffff057224 */ /* 0x000fe200078e0a05 */
[----:B------:R-:W-:Y:S01]  /*1db0*/  LOP3.LUT R67, R3, 0x198, RZ, 0xfc, !PT ;  /* 0x0000019803437812 */ /* 0x000fe200078efcff */
[----:B------:R-:W-:Y:S01]  /*1dc0*/  IMAD.MOV R6, RZ, RZ, -R6 ;  /* 0x000000ffff067224 */ /* 0x000fe200078e0a06 */
[----:B------:R-:W-:Y:S01]  /*1dd0*/  ISETP.GT.U32.AND P2, PT, R0, R127, PT ;  /* 0x0000007f0000720c */ /* 0x000fe20003f44070 */
[--C-:B------:R-:W-:Y:S01]  /*1de0*/  @!P3 IMAD.IADD R126, R126, 0x1, -R0.reuse ;  /* 0x000000017e7eb824 */ /* 0x100fe200078e0a00 */
[----:B------:R-:W-:Y:S01]  /*1df0*/  @!P6 IADD3 R128, R128, -R0, RZ ;  /* 0x800000008080e210 */ /* 0x000fe20007ffe0ff */
[----:B------:R-:W-:Y:S01]  /*1e00*/  IMAD R129, R0, R5, R129 ;  /* 0x0000000500817224 */ /* 0x000fe200078e0281 */
[----:B------:R-:W-:Y:S01]  /*1e10*/  ISETP.GE.AND P3, PT, R12, RZ, PT ;  /* 0x000000ff0c00720c */ /* 0x000fe20003f66270 */
[----:B------:R-:W-:Y:S01]  /*1e20*/  VIADD R12, R4, 0x2e ;  /* 0x0000002e040c7836 */ /* 0x000fe20000000000 */
[C---:B------:R-:W-:Y:S01]  /*1e30*/  ISETP.GT.U32.AND P6, PT, R0.reuse, R128, PT ;  /* 0x000000800000720c */ /* 0x040fe20003fc4070 */
[----:B------:R-:W-:Y:S01]  /*1e40*/  IMAD R130, R0, R6, R13 ;  /* 0x0000000600827224 */ /* 0x000fe200078e020d */
[----:B------:R-:W-:Y:S01]  /*1e50*/  IABS R13, R16 ;  /* 0x00000010000d7213 */ /* 0x000fe20000000000 */
[----:B------:R-:W-:Y:S01]  /*1e60*/  @!P5 IMAD.MOV R125, RZ, RZ, -R125 ;  /* 0x000000ffff7dd224 */ /* 0x000fe200078e0a7d */
[----:B------:R-:W-:Y:S01]  /*1e70*/  IABS R131, R12 ;  /* 0x0000000c00837213 */ /* 0x000fe20000000000 */
[----:B------:R-:W-:Y:S01]  /*1e80*/  IMAD.HI.U32 R6, R2, R133, RZ ;  /* 0x0000008502067227 */ /* 0x000fe200078e00ff */
[----:B------:R-:W-:Y:S01]  /*1e90*/  ISETP.GE.AND P5, PT, R10, RZ, PT ;  /* 0x000000ff0a00720c */ /* 0x000fe20003fa6270 */
[----:B------:R1:W-:Y:S01]  /*1ea0*/  STL [R1+0x1c74], R122 ;  /* 0x001c747a01007387 */ /* 0x0003e20000100800 */
[----:B------:R-:W-:Y:S01]  /*1eb0*/  IABS R69, R70 ;  /* 0x0000004600457213 */ /* 0x000fe20000000000 */
[--C-:B------:R-:W-:Y:S01]  /*1ec0*/  @!P2 IMAD.IADD R127, R127, 0x1, -R0.reuse ;  /* 0x000000017f7fa824 */ /* 0x100fe200078e0a00 */
[----:B------:R-:W-:Y:S01]  /*1ed0*/  ISETP.GT.U32.AND P2, PT, R0, R129, PT ;  /* 0x000000810000720c */ /* 0x000fe20003f44070 */
[----:B------:R-:W-:Y:S01]  /*1ee0*/  IMAD.HI.U32 R5, R2, R131, RZ ;  /* 0x0000008302057227 */ /* 0x000fe200078e00ff */
[C---:B------:R-:W-:Y:S01]  /*1ef0*/  LOP3.LUT R72, R3.reuse, 0x1a2, RZ, 0xfc, !PT ;  /* 0x000001a203487812 */ /* 0x040fe200078efcff */
[----:B------:R-:W-:Y:S01]  /*1f00*/  STL [R1+0x1c78], R123 ;  /* 0x001c787b01007387 */ /* 0x000fe20000100800 */
[C---:B------:R-:W-:Y:S01]  /*1f10*/  LOP3.LUT R76, R3.reuse, 0x1a4, RZ, 0xfc, !PT ;  /* 0x000001a4034c7812 */ /* 0x040fe200078efcff */
[--C-:B------:R-:W-:Y:S01]  /*1f20*/  @!P6 IMAD.IADD R128, R128, 0x1, -R0.reuse ;  /* 0x000000018080e824 */ /* 0x100fe200078e0a00 */
[----:B------:R-:W-:Y:S01]  /*1f30*/  ISETP.GT.U32.AND P6, PT, R0, R130, PT ;  /* 0x000000820000720c */ /* 0x000fe20003fc4070 */
[----:B------:R-:W-:Y:S01]  /*1f40*/  IMAD.MOV R10, RZ, RZ, -R5 ;  /* 0x000000ffff0a7224 */ /* 0x000fe200078e0a05 */
[----:B------:R-:W-:Y:S01]  /*1f50*/  IABS R71, R76 ;  /* 0x0000004c00477213 */ /* 0x000fe20000000000 */
[----:B------:R-:W-:Y:S01]  /*1f60*/  IMAD.HI.U32 R5, R2, R11, RZ ;  /* 0x0000000b02057227 */ /* 0x000fe200078e00ff */
[C---:B------:R-:W-:Y:S01]  /*1f70*/  LOP3.LUT R77, R3.reuse, 0x1a6, RZ, 0xfc, !PT ;  /* 0x000001a6034d7812 */ /* 0x040fe200078efcff */
[----:B------:R-:W-:Y:S01]  /*1f80*/  STL [R1+0x1c7c], R124 ;  /* 0x001c7c7c01007387 */ /* 0x000fe20000100800 */
[----:B------:R-:W-:Y:S01]  /*1f90*/  LOP3.LUT R74, R3, 0x1a8, RZ, 0xfc, !PT ;  /* 0x000001a8034a7812 */ /* 0x000fe200078efcff */
[C---:B------:R-:W-:Y:S01]  /*1fa0*/  IMAD R131, R0.reuse, R10, R131 ;  /* 0x0000000a00837224 */ /* 0x040fe200078e0283 */
[----:B------:R-:W-:Y:S01]  /*1fb0*/  IABS R73, R77 ;  /* 0x0000004d00497213 */ /* 0x000fe20000000000 */
[----:B------:R-:W-:Y:S01]  /*1fc0*/  IMAD.MOV R132, RZ, RZ, -R5 ;  /* 0x000000ffff847224 */ /* 0x000fe200078e0a05 */
[----:B------:R-:W-:Y:S01]  /*1fd0*/  IABS R75, R74 ;  /* 0x0000004a004b7213 */ /* 0x000fe20000000000 */
[--C-:B------:R-:W-:Y:S01]  /*1fe0*/  @!P2 IMAD.IADD R129, R129, 0x1, -R0.reuse ;  /* 0x000000018181a824 */ /* 0x100fe200078e0a00 */
[C---:B------:R-:W-:Y:S01]  /*1ff0*/  ISETP.GT.U32.AND P2, PT, R0.reuse, R131, PT ;  /* 0x000000830000720c */ /* 0x040fe20003f44070 */
[----:B------:R-:W-:Y:S01]  /*2000*/  IMAD R132, R0, R132, R11 ;  /* 0x0000008400847224 */ /* 0x000fe200078e020b */
[C---:B------:R-:W-:Y:S01]  /*2010*/  LOP3.LUT R78, R3.reuse, 0x1aa, RZ, 0xfc, !PT ;  /* 0x000001aa034e7812 */ /* 0x040fe200078efcff */
[----:B------:R-:W-:Y:S01]  /*2020*/  @!P6 IMAD.IADD R130, R130, 0x1, -R0 ;  /* 0x000000018282e824 */ /* 0x000fe200078e0a00 */
[C---:B------:R-:W-:Y:S01]  /*2030*/  LOP3.LUT R79, R3.reuse, 0x1ac, RZ, 0xfc, !PT ;  /* 0x000001ac034f7812 */ /* 0x040fe200078efcff */
[----:B------:R-:W-:Y:S01]  /*2040*/  IMAD.MOV R6, RZ, RZ, -R6 ;  /* 0x000000ffff067224 */ /* 0x000fe200078e0a06 */
[----:B------:R-:W-:Y:S01]  /*2050*/  ISETP.GT.U32.AND P6, PT, R0, R132, PT ;  /* 0x000000840000720c */ /* 0x000fe20003fc4070 */
[----:B------:R-:W-:Y:S01]  /*2060*/  IMAD.HI.U32 R10, R2, R13, RZ ;  /* 0x0000000d020a7227 */ /* 0x000fe200078e00ff */
[C---:B------:R-:W-:Y:S01]  /*2070*/  LOP3.LUT R80, R3.reuse, 0x1b0, RZ, 0xfc, !PT ;  /* 0x000001b003507812 */ /* 0x040fe200078efcff */
[----:B------:R2:W-:Y:S01]  /*2080*/  STL [R1+0x1c80], R125 ;  /* 0x001c807d01007387 */ /* 0x0005e20000100800 */
[C---:B------:R-:W-:Y:S01]  /*2090*/  LOP3.LUT R82, R3.reuse, 0x1ba, RZ, 0xfc, !PT ;  /* 0x000001ba03527812 */ /* 0x040fe200078efcff */
[C---:B------:R-:W-:Y:S01]  /*20a0*/  IMAD R133, R0.reuse, R6, R133 ;  /* 0x0000000600857224 */ /* 0x040fe200078e0285 */
[----:B------:R-:W-:Y:S01]  /*20b0*/  LOP3.LUT R88, R3, 0x1bc, RZ, 0xfc, !PT ;  /* 0x000001bc03587812 */ /* 0x000fe200078efcff */
[----:B------:R-:W-:Y:S01]  /*20c0*/  @!P2 IMAD.IADD R131, R131, 0x1, -R0 ;  /* 0x000000018383a824 */ /* 0x000fe200078e0a00 */
[----:B------:R-:W-:Y:S01]  /*20d0*/  ISETP.GT.U32.AND P2, PT, R0, R129, PT ;  /* 0x000000810000720c */ /* 0x000fe20003f44070 */
[----:B------:R-:W-:Y:S01]  /*20e0*/  IMAD.HI.U32 R5, R2, R135, RZ ;  /* 0x0000008702057227 */ /* 0x000fe200078e00ff */
[----:B------:R-:W-:-:S02]  /*20f0*/  IABS R89, R87 ;  /* 0x0000005700597213 */ /* 0x000fc40000000000 */
[C---:B------:R-:W-:Y:S01]  /*2100*/  LOP3.LUT R84, R3.reuse, 0x1c0, RZ, 0xfc, !PT ;  /* 0x000001c003547812 */ /* 0x040fe200078efcff */
[----:B------:R-:W-:Y:S01]  /*2110*/  @!P6 IMAD.IADD R132, R132, 0x1, -R0 ;  /* 0x000000018484e824 */ /* 0x000fe200078e0a00 */
[C---:B------:R-:W-:Y:S01]  /*2120*/  ISETP.GT.U32.AND P6, PT, R0.reuse, R131, PT ;  /* 0x000000830000720c */ /* 0x040fe20003fc4070 */
[----:B------:R-:W-:Y:S01]  /*2130*/  @!P0 IMAD.MOV R128, RZ, RZ, -R128 ;  /* 0x000000ffff808224 */ /* 0x000fe200078e0a80 */
[C---:B------:R-:W-:Y:S01]  /*2140*/  ISETP.GT.U32.AND P0, PT, R0.reuse, R133, PT ;  /* 0x000000850000720c */ /* 0x040fe20003f04070 */
[----:B------:R-:W-:Y:S01]  /*2150*/  IMAD.MOV R10, RZ, RZ, -R10 ;  /* 0x000000ffff0a7224 */ /* 0x000fe200078e0a0a */
[C---:B------:R-:W-:Y:S01]  /*2160*/  LOP3.LUT R86, R3.reuse, 0x1c4, RZ, 0xfc, !PT ;  /* 0x000001c403567812 */ /* 0x040fe200078efcff */
[----:B------:R-:W-:Y:S01]  /*2170*/  IMAD.MOV R5, RZ, RZ, -R5 ;  /* 0x000000ffff057224 */ /* 0x000fe200078e0a05 */
[C---:B------:R-:W-:Y:S01]  /*2180*/  LOP3.LUT R91, R3.reuse, 0x1cc, RZ, 0xfc, !PT ;  /* 0x000001cc035b7812 */ /* 0x040fe200078efcff */
[----:B------:R-:W-:Y:S01]  /*2190*/  @!P4 IMAD.MOV R127, RZ, RZ, -R127 ;  /* 0x000000ffff7fc224 */ /* 0x000fe200078e0a7f */
[C---:B------:R-:W-:Y:S01]  /*21a0*/  ISETP.GT.U32.AND P4, PT, R0.reuse, R132, PT ;  /* 0x000000840000720c */ /* 0x040fe20003f84070 */
[C---:B------:R-:W-:Y:S01]  /*21b0*/  IMAD R134, R0.reuse, R10, R13 ;  /* 0x0000000a00867224 */ /* 0x040fe200078e020d */
[C---:B------:R-:W-:Y:S01]  /*21c0*/  LOP3.LUT R13, R3.reuse, 0x3a, RZ, 0xfc, !PT ;  /* 0x0000003a030d7812 */ /* 0x040fe200078efcff */
[C---:B------:R-:W-:Y:S01]  /*21d0*/  IMAD R135, R0.reuse, R5, R135 ;  /* 0x0000000500877224 */ /* 0x040fe200078e0287 */
[----:B------:R-:W-:Y:S01]  /*21e0*/  LOP3.LUT R10, R3, 0x38, RZ, 0xfc, !PT ;  /* 0x00000038030a7812 */ /* 0x000fe200078efcff */
[----:B------:R-:W-:Y:S01]  /*21f0*/  @!P1 IMAD.MOV R126, RZ, RZ, -R126 ;  /* 0x000000ffff7e9224 */ /* 0x000fe200078e0a7e */
[C---:B------:R-:W-:Y:S01]  /*2200*/  ISETP.GT.U32.AND P1, PT, R0.reuse, R130, PT ;  /* 0x000000820000720c */ /* 0x040fe20003f24070 */
[--C-:B------:R-:W-:Y:S01]  /*2210*/  @!P6 IMAD.IADD R131, R131, 0x1, -R0.reuse ;  /* 0x000000018383e824 */ /* 0x100fe200078e0a00 */
[----:B------:R-:W-:Y:S01]  /*2220*/  IABS R137, R13 ;  /* 0x0000000d00897213 */ /* 0x000fe20000000000 */
[--C-:B------:R-:W-:Y:S01]  /*2230*/  @!P0 IMAD.IADD R133, R133, 0x1, -R0.reuse ;  /* 0x0000000185858824 */ /* 0x100fe200078e0a00 */
[----:B------:R-:W-:Y:S01]  /*2240*/  ISETP.GT.U32.AND P6, PT, R0, R135, PT ;  /* 0x000000870000720c */ /* 0x000fe20003fc4070 */
[----:B------:R3:W-:Y:S01]  /*2250*/  STL [R1+0x1c84], R126 ;  /* 0x001c847e01007387 */ /* 0x0007e20000100800 */
[----:B------:R-:W-:Y:S01]  /*2260*/  @!P2 IADD3 R129, R129, -R0, RZ ;  /* 0x800000008181a210 */ /* 0x000fe20007ffe0ff */
[----:B------:R-:W-:Y:S01]  /*2270*/  IMAD.HI.U32 R6, R2, R137, RZ ;  /* 0x0000008902067227 */ /* 0x000fe200078e00ff */
[----:B------:R-:W-:Y:S01]  /*2280*/  IABS R11, R10 ;  /* 0x0000000a000b7213 */ /* 0x000fe20000000000 */
[----:B------:R4:W-:Y:S01]  /*2290*/  STL [R1+0x1c88], R127 ;  /* 0x001c887f01007387 */ /* 0x0009e20000100800 */
[----:B------:R-:W-:Y:S01]  /*22a0*/  ISETP.GT.U32.AND P2, PT, R0, R134, PT ;  /* 0x000000860000720c */ /* 0x000fe20003f44070 */
[----:B------:R-:W-:Y:S01]  /*22b0*/  @!P4 IMAD.IADD R132, R132, 0x1, -R0 ;  /* 0x000000018484c824 */ /* 0x000fe200078e0a00 */
[----:B------:R-:W-:Y:S01]  /*22c0*/  ISETP.GE.AND P4, PT, R14, RZ, PT ;  /* 0x000000ff0e00720c */ /* 0x000fe20003f86270 */
[----:B------:R-:W-:Y:S01]  /*22d0*/  @!P5 IMAD.MOV R129, RZ, RZ, -R129 ;  /* 0x000000ffff81d224 */ /* 0x000fe200078e0a81 */
[----:B------:R-:W-:Y:S01]  /*22e0*/  ISETP.GT.U32.AND P5, PT, R0, R133, PT ;  /* 0x000000850000720c */ /* 0x000fe20003fa4070 */
[----:B------:R-:W-:Y:S01]  /*22f0*/  IMAD.HI.U32 R5, R2, R11, RZ ;  /* 0x0000000b02057227 */ /* 0x000fe200078e00ff */
[----:B------:R-:W-:Y:S01]  /*2300*/  ISETP.GE.AND P0, PT, R15, RZ, PT ;  /* 0x000000ff0f00720c */ /* 0x000fe20003f06270 */
[----:B------:R4:W-:Y:S01]  /*2310*/  STL [R1+0x1c8c], R128 ;  /* 0x001c8c8001007387 */ /* 0x0009e20000100800 */
[C---:B------:R-:W-:Y:S01]  /*2320*/  LOP3.LUT R14, R3.reuse, 0x4a, RZ, 0xfc, !PT ;  /* 0x0000004a030e7812 */ /* 0x040fe200078efcff */
[----:B------:R-:W-:Y:S01]  /*2330*/  IMAD.MOV R6, RZ, RZ, -R6 ;  /* 0x000000ffff067224 */ /* 0x000fe200078e0a06 */
[C---:B------:R-:W-:Y:S01]  /*2340*/  LOP3.LUT R15, R3.reuse, 0x4c, RZ, 0xfc, !PT ;  /* 0x0000004c030f7812 */ /* 0x040fe200078efcff */
[--C-:B------:R-:W-:Y:S01]  /*2350*/  @!P1 IMAD.IADD R130, R130, 0x1, -R0.reuse ;  /* 0x0000000182829824 */ /* 0x100fe200078e0a00 */
[----:B------:R-:W-:Y:S01]  /*2360*/  ISETP.GE.AND P1, PT, R12, RZ, PT ;  /* 0x000000ff0c00720c */ /* 0x000fe20003f26270 */
[----:B------:R-:W-:Y:S01]  /*2370*/  IMAD.MOV R5, RZ, RZ, -R5 ;  /* 0x000000ffff057224 */ /* 0x000fe200078e0a05 */
[----:B------:R-:W-:Y:S01]  /*2380*/  IABS R145, R14 ;  /* 0x0000000e00917213 */ /* 0x000fe20000000000 */
[C---:B------:R-:W-:Y:S01]  /*2390*/  IMAD R137, R0.reuse, R6, R137 ;  /* 0x0000000600897224 */ /* 0x040fe200078e0289 */
[----:B------:R-:W-:Y:S01]  /*23a0*/  LOP3.LUT R6, R3, 0x3c, RZ, 0xfc, !PT ;  /* 0x0000003c03067812 */ /* 0x000fe200078efcff */
[----:B------:R-:W-:Y:S01]  /*23b0*/  @!P6 IMAD.IADD R135, R135, 0x1, -R0 ;  /* 0x000000018787e824 */ /* 0x000fe200078e0a00 */
[----:B------:R-:W-:Y:S01]  /*23c0*/  IABS R90, R86 ;  /* 0x00000056005a7213 */ /* 0x000fe20000000000 */
[C---:B------:R-:W-:Y:S01]  /*23d0*/  IMAD R136, R0.reuse, R5, R11 ;  /* 0x0000000500887224 */ /* 0x040fe200078e020b */
[----:B------:R-:W-:Y:S01]  /*23e0*/  IABS R11, R6 ;  /* 0x00000006000b7213 */ /* 0x000fe20000000000 */
[----:B------:R-:W-:Y:S01]  /*23f0*/  @!P4 IMAD.MOV R132, RZ, RZ, -R132 ;  /* 0x000000ffff84c224 */ /* 0x000fe200078e0a84 */
[----:B------:R-:W-:Y:S01]  /*2400*/  ISETP.GT.U32.AND P6, PT, R0, R135, PT ;  /* 0x000000870000720c */ /* 0x000fe20003fc4070 */
[----:B------:R-:W-:Y:S01]  /*2410*/  @!P5 IMAD.IADD R133, R133, 0x1, -R0 ;  /* 0x000000018585d824 */ /* 0x000fe200078e0a00 */
[----:B------:R-:W-:Y:S01]  /*2420*/  ISETP.GE.AND P4, PT, R17, RZ, PT ;  /* 0x000000ff1100720c */ /* 0x000fe20003f86270 */
[----:B------:R-:W-:Y:S01]  /*2430*/  IMAD.HI.U32 R5, R2, R11, RZ ;  /* 0x0000000b02057227 */ /* 0x000fe200078e00ff */
[----:B------:R-:W-:-:S02]  /*2440*/  ISETP.GT.U32.AND P5, PT, R0, R137, PT ;  /* 0x000000890000720c */ /* 0x000fc40003fa4070 */
[C---:B------:R-:W-:Y:S01]  /*2450*/  LOP3.LUT R17, R3.reuse, 0xa8, RZ, 0xfc, !PT ;  /* 0x000000a803117812 */ /* 0x040fe200078efcff */
[----:B------:R-:W-:Y:S01]  /*2460*/  @!P2 IMAD.IADD R134, R134, 0x1, -R0 ;  /* 0x000000018686a824 */ /* 0x000fe200078e0a00 */
[----:B------:R-:W-:Y:S01]  /*2470*/  ISETP.GE.AND P2, PT, R16, RZ, PT ;  /* 0x000000ff1000720c */ /* 0x000fe20003f46270 */
[----:B------:R-:W-:Y:S01]  /*2480*/  @!P1 IMAD.MOV R131, RZ, RZ, -R131 ;  /* 0x000000ffff839224 */ /* 0x000fe200078e0a83 */
[C---:B------:R-:W-:Y:S01]  /*2490*/  ISETP.GT.U32.AND P1, PT, R0.reuse, R136, PT ;  /* 0x000000880000720c */ /* 0x040fe20003f24070 */
[----:B------:R-:W-:Y:S01]  /*24a0*/  IMAD.MOV R5, RZ, RZ, -R5 ;  /* 0x000000ffff057224 */ /* 0x000fe200078e0a05 */
[C---:B------:R-:W-:Y:S01]  /*24b0*/  LOP3.LUT R16, R3.reuse, 0x70, RZ, 0xfc, !PT ;  /* 0x0000007003107812 */ /* 0x040fe200078efcff */
[----:B------:R-:W-:Y:S01]  /*24c0*/  @!P3 IMAD.MOV R130, RZ, RZ, -R130 ;  /* 0x000000ffff82b224 */ /* 0x000fe200078e0a82 */
[----:B------:R-:W-:Y:S01]  /*24d0*/  ISETP.GT.U32.AND P3, PT, R0, R134, PT ;  /* 0x000000860000720c */ /* 0x000fe20003f64070 */
[----:B------:R-:W-:Y:S01]  /*24e0*/  VIADD R12, R4, 0x3e ;  /* 0x0000003e040c7836 */ /* 0x000fe20000000000 */
[----:B------:R-:W-:Y:S01]  /*24f0*/  LOP3.LUT R95, R3, 0x1d0, RZ, 0xfc, !PT ;  /* 0x000001d0035f7812 */ /* 0x000fe200078efcff */
[--C-:B------:R-:W-:Y:S01]  /*2500*/  @!P6 IMAD.IADD R135, R135, 0x1, -R0.reuse ;  /* 0x000000018787e824 */ /* 0x100fe200078e0a00 */
[----:B------:R-:W-:Y:S01]  /*2510*/  ISETP.GE.AND P6, PT, R13, RZ, PT ;  /* 0x000000ff0d00720c */ /* 0x000fe20003fc6270 */
[C---:B------:R-:W-:Y:S01]  /*2520*/  IMAD R138, R0.reuse, R5, R11 ;  /* 0x00000005008a7224 */ /* 0x040fe200078e020b */
[----:B------:R-:W-:Y:S01]  /*2530*/  IABS R139, R12 ;  /* 0x0000000c008b7213 */ /* 0x000fe20000000000 */
[--C-:B------:R-:W-:Y:S01]  /*2540*/  @!P5 IMAD.IADD R137, R137, 0x1, -R0.reuse ;  /* 0x000000018989d824 */ /* 0x100fe200078e0a00 */
[----:B------:R-:W-:Y:S01]  /*2550*/  LOP3.LUT R5, R3, 0x40, RZ, 0xfc, !PT ;  /* 0x0000004003057812 */ /* 0x000fe200078efcff */
[----:B------:R-:W-:Y:S01]  /*2560*/  @!P4 IMAD.MOV R135, RZ, RZ, -R135 ;  /* 0x000000ffff87c224 */ /* 0x000fe200078e0a87 */
[----:B------:R-:W-:Y:S01]  /*2570*/  ISETP.GT.U32.AND P4, PT, R0, R138, PT ;  /* 0x0000008a0000720c */ /* 0x000fe20003f84070 */
[----:B------:R-:W-:Y:S01]  /*2580*/  @!P1 IMAD.IADD R136, R136, 0x1, -R0 ;  /* 0x0000000188889824 */ /* 0x000fe200078e0a00 */
[----:B------:R-:W-:Y:S01]  /*2590*/  ISETP.GE.AND P1, PT, R6, RZ, PT ;  /* 0x000000ff0600720c */ /* 0x000fe20003f26270 */
[----:B------:R-:W-:Y:S01]  /*25a0*/  IMAD.HI.U32 R6, R2, R139, RZ ;  /* 0x0000008b02067227 */ /* 0x000fe200078e00ff */
[----:B------:R-:W-:-:S02]  /*25b0*/  ISETP.GT.U32.AND P5, PT, R0, R137, PT ;  /* 0x000000890000720c */ /* 0x000fc40003fa4070 */
[----:B------:R-:W-:Y:S01]  /*25c0*/  @!P3 IADD3 R134, R134, -R0, RZ ;  /* 0x800000008686b210 */ /* 0x000fe20007ffe0ff */
[----:B------:R-:W-:Y:S01]  /*25d0*/  @!P0 IMAD.MOV R133, RZ, RZ, -R133 ;  /* 0x000000ffff858224 */ /* 0x000fe200078e0a85 */
[----:B------:R-:W-:Y:S01]  /*25e0*/  ISETP.GT.U32.AND P0, PT, R0, R136, PT ;  /* 0x000000880000720c */ /* 0x000fe20003f04070 */
[----:B------:R-:W-:Y:S01]  /*25f0*/  IMAD.MOV R6, RZ, RZ, -R6 ;  /* 0x000000ffff067224 */ /* 0x000fe200078e0a06 */
[----:B------:R-:W-:Y:S01]  /*2600*/  IABS R11, R5 ;  /* 0x00000005000b7213 */ /* 0x000fe20000000000 */
[----:B------:R-:W-:Y:S01]  /*2610*/  @!P2 IMAD.MOV R134, RZ, RZ, -R134 ;  /* 0x000000ffff86a224 */ /* 0x000fe200078e0a86 */
[----:B------:R-:W-:Y:S01]  /*2620*/  ISETP.GE.AND P2, PT, R12, RZ, PT ;  /* 0x000000ff0c00720c */ /* 0x000fe20003f46270 */
[----:B------:R-:W-:Y:S01]  /*2630*/  IMAD R139, R0, R6, R139 ;  /* 0x00000006008b7224 */ /* 0x000fe200078e028b */
[----:B------:R-:W-:Y:S01]  /*2640*/  LOP3.LUT R12, R3, 0x44, RZ, 0xfc, !PT ;  /* 0x00000044030c7812 */ /* 0x000fe200078efcff */
[--C-:B------:R-:W-:Y:S01]  /*2650*/  @!P4 IMAD.IADD R138, R138, 0x1, -R0.reuse ;  /* 0x000000018a8ac824 */ /* 0x100fe200078e0a00 */
[----:B------:R-:W-:Y:S01]  /*2660*/  ISETP.GE.AND P3, PT, R10, RZ, PT ;  /* 0x000000ff0a00720c */ /* 0x000fe20003f66270 */
[--C-:B------:R-:W-:Y:S01]  /*2670*/  @!P5 IMAD.IADD R137, R137, 0x1, -R0.reuse ;  /* 0x000000018989d824 */ /* 0x100fe200078e0a00 */
[----:B------:R-:W-:Y:S01]  /*2680*/  ISETP.GT.U32.AND P5, PT, R0, R139, PT ;  /* 0x0000008b0000720c */ /* 0x000fe20003fa4070 */
[----:B-1----:R-:W-:Y:S01]  /*2690*/  VIADD R122, R4, 0x1ee ;  /* 0x000001ee047a7836 */ /* 0x002fe20000000000 */
[----:B------:R-:W-:Y:S01]  /*26a0*/  IABS R13, R12 ;  /* 0x0000000c000d7213 */ /* 0x000fe20000000000 */
[----:B------:R-:W-:Y:S01]  /*26b0*/  @!P0 IMAD.IADD R136, R136, 0x1, -R0 ;  /* 0x0000000188888824 */ /* 0x000fe200078e0a00 */
[----:B------:R-:W-:Y:S01]  /*26c0*/  ISETP.GT.U32.AND P4, PT, R0, R138, PT ;  /* 0x0000008a0000720c */ /* 0x000fe20003f84070 */
[----:B------:R-:W-:Y:S01]  /*26d0*/  @!P6 IMAD.MOV R137, RZ, RZ, -R137 ;  /* 0x000000ffff89e224 */ /* 0x000fe200078e0a89 */
[----:B------:R-:W-:Y:S01]  /*26e0*/  ISETP.GE.AND P0, PT, R5, RZ, PT ;  /* 0x000000ff0500720c */ /* 0x000fe20003f06270 */
[----:B------:R-:W-:Y:S01]  /*26f0*/  IMAD.HI.U32 R5, R2, R11, RZ ;  /* 0x0000000b02057227 */ /* 0x000fe200078e00ff */
[----:B------:R-:W-:-:S02]  /*2700*/  LOP3.LUT R6, R3, 0x42, RZ, 0xfc, !PT ;  /* 0x0000004203067812 */ /* 0x000fc400078efcff */
[----:B------:R-:W-:Y:S01]  /*2710*/  ISETP.GE.AND P6, PT, R12, RZ, PT ;  /* 0x000000ff0c00720c */ /* 0x000fe20003fc6270 */
[----:B------:R-:W-:Y:S01]  /*2720*/  IMAD.HI.U32 R10, R2, R13, RZ ;  /* 0x0000000d020a7227 */ /* 0x000fe200078e00ff */
[----:B------:R-:W-:Y:S02]  /*2730*/  IABS R141, R6 ;  /* 0x00000006008d7213 */ /* 0x000fe40000000000 */
[C---:B------:R-:W-:Y:S01]  /*2740*/  LOP3.LUT R12, R3.reuse, 0x48, RZ, 0xfc, !PT ;  /* 0x00000048030c7812 */ /* 0x040fe200078efcff */
[----:B------:R-:W-:Y:S01]  /*2750*/  IMAD.MOV R5, RZ, RZ, -R5 ;  /* 0x000000ffff057224 */ /* 0x000fe200078e0a05 */
[C---:B------:R-:W-:Y:S01]  /*2760*/  LOP3.LUT R106, R3.reuse, 0x1e0, RZ, 0xfc, !PT ;  /* 0x000001e0036a7812 */ /* 0x040fe200078efcff */
[----:B------:R-:W-:Y:S01]  /*2770*/  IMAD.MOV R10, RZ, RZ, -R10 ;  /* 0x000000ffff0a7224 */ /* 0x000fe200078e0a0a */
[----:B------:R-:W-:Y:S01]  /*2780*/  LOP3.LUT R251, R3, 0x1e2, RZ, 0xfc, !PT ;  /* 0x000001e203fb7812 */ /* 0x000fe200078efcff */
[--C-:B------:R-:W-:Y:S01]  /*2790*/  @!P5 IMAD.IADD R139, R139, 0x1, -R0.reuse ;  /* 0x000000018b8bd824 */ /* 0x100fe200078e0a00 */
[----:B------:R-:W-:Y:S01]  /*27a0*/  LOP3.LUT R250, R3, 0x1e4, RZ, 0xfc, !PT ;  /* 0x000001e403fa7812 */ /* 0x000fe200078efcff */
[----:B------:R-:W-:Y:S01]  /*27b0*/  IMAD R140, R0, R5, R11 ;  /* 0x00000005008c7224 */ /* 0x000fe200078e020b */
[----:B------:R-:W-:Y:S01]  /*27c0*/  IABS R11, R12 ;  /* 0x0000000c000b7213 */ /* 0x000fe20000000000 */
[----:B------:R-:W-:Y:S01]  /*27d0*/  @!P4 IMAD.IADD R138, R138, 0x1, -R0 ;  /* 0x000000018a8ac824 */ /* 0x000fe200078e0a00 */
[C---:B------:R-:W-:Y:S01]  /*27e0*/  ISETP.GT.U32.AND P5, PT, R0.reuse, R139, PT ;  /* 0x0000008b0000720c */ /* 0x040fe20003fa4070 */
[C---:B------:R-:W-:Y:S01]  /*27f0*/  IMAD R142, R0.reuse, R10, R13 ;  /* 0x0000000a008e7224 */ /* 0x040fe200078e020d */
[----:B------:R-:W-:Y:S01]  /*2800*/  ISETP.GT.U32.AND P4, PT, R0, R140, PT ;  /* 0x0000008c0000720c */ /* 0x000fe20003f84070 */
[----:B------:R-:W-:Y:S01]  /*2810*/  @!P3 IMAD.MOV R136, RZ, RZ, -R136 ;  /* 0x000000ffff88b224 */ /* 0x000fe200078e0a88 */
[----:B------:R-:W-:Y:S01]  /*2820*/  ISETP.GE.AND P3, PT, R6, RZ, PT ;  /* 0x000000ff0600720c */ /* 0x000fe20003f66270 */
[----:B------:R-:W-:Y:S01]  /*2830*/  IMAD.HI.U32 R6, R2, R141, RZ ;  /* 0x0000008d02067227 */ /* 0x000fe200078e00ff */
[----:B------:R-:W-:-:S02]  /*2840*/  IABS R13, R15 ;  /* 0x0000000f000d7213 */ /* 0x000fc40000000000 */
[C---:B--2---:R-:W-:Y:S01]  /*2850*/  LOP3.LUT R125, R3.reuse, 0x1e8, RZ, 0xfc, !PT ;  /* 0x000001e8037d7812 */ /* 0x044fe200078efcff */
[----:B------:R-:W-:Y:S01]  /*2860*/  @!P1 IMAD.MOV R138, RZ, RZ, -R138 ;  /* 0x000000ffff8a9224 */ /* 0x000fe200078e0a8a */
[----:B------:R-:W-:Y:S01]  /*2870*/  ISETP.GT.U32.AND P1, PT, R0, R142, PT ;  /* 0x0000008e0000720c */ /* 0x000fe20003f24070 */
[----:B------:R-:W-:Y:S01]  /*2880*/  IMAD.HI.U32 R10, R2, R13, RZ ;  /* 0x0000000d020a7227 */ /* 0x000fe200078e00ff */
[----:B------:R-:W-:Y:S02]  /*2890*/  IADD3 R6, -R6, RZ, RZ ;  /* 0x000000ff06067210 */ /* 0x000fe40007ffe1ff */
[----:B---3--:R-:W-:Y:S01]  /*28a0*/  LOP3.LUT R126, R3, 0x1e6, RZ, 0xfc, !PT ;  /* 0x000001e6037e7812 */ /* 0x008fe200078efcff */
[--C-:B------:R-:W-:Y:S01]  /*28b0*/  @!P5 IMAD.IADD R139, R139, 0x1, -R0.reuse ;  /* 0x000000018b8bd824 */ /* 0x100fe200078e0a00 */
[----:B------:R-:W-:Y:S01]  /*28c0*/  IADD3 R10, -R10, RZ, RZ ;  /* 0x000000ff0a0a7210 */ /* 0x000fe20007ffe1ff */
[----:B------:R-:W-:Y:S01]  /*28d0*/  IMAD R141, R0, R6, R141 ;  /* 0x00000006008d7224 */ /* 0x000fe200078e028d */
[----:B------:R-:W-:Y:S01]  /*28e0*/  LOP3.LUT R6, R3, 0x46, RZ, 0xfc, !PT ;  /* 0x0000004603067812 */ /* 0x000fe200078efcff */
[--C-:B------:R-:W-:Y:S01]  /*28f0*/  @!P4 IMAD.IADD R140, R140, 0x1, -R0.reuse ;  /* 0x000000018c8cc824 */ /* 0x100fe200078e0a00 */
[----:B------:R-:W-:Y:S01]  /*2900*/  IABS R102, R125 ;  /* 0x0000007d00667213 */ /* 0x000fe20000000000 */
[----:B------:R-:W-:Y:S01]  /*2910*/  @!P2 IMAD.MOV R139, RZ, RZ, -R139 ;  /* 0x000000ffff8ba224 */ /* 0x000fe200078e0a8b */
[----:B------:R-:W-:Y:S01]  /*2920*/  IABS R143, R6 ;  /* 0x00000006008f7213 */ /* 0x000fe20000000000 */
[----:B------:R-:W-:Y:S01]  /*2930*/  @!P1 IMAD.IADD R142, R142, 0x1, -R0 ;  /* 0x000000018e8e9824 */ /* 0x000fe200078e0a00 */
[C---:B------:R-:W-:Y:S01]  /*2940*/  ISETP.GT.U32.AND P4, PT, R0.reuse, R140, PT ;  /* 0x0000008c0000720c */ /* 0x040fe20003f84070 */
[----:B------:R-:W-:Y:S01]  /*2950*/  IMAD R146, R0, R10, R13 ;  /* 0x0000000a00927224 */ /* 0x000fe200078e020d */
[----:B------:R-:W-:Y:S01]  /*2960*/  ISETP.GE.AND P2, PT, R6, RZ, PT ;  /* 0x000000ff0600720c */ /* 0x000fe20003f46270 */
[----:B------:R-:W-:Y:S01]  /*2970*/  IMAD.HI.U32 R5, R2, R143, RZ ;  /* 0x0000008f02057227 */ /* 0x000fe200078e00ff */
[----:B------:R-:W-:-:S02]  /*2980*/  ISETP.GT.U32.AND P1, PT, R0, R142, PT ;  /* 0x0000008e0000720c */ /* 0x000fc40003f24070 */
[----:B------:R-:W-:Y:S01]  /*2990*/  ISETP.GT.U32.AND P5, PT, R0, R141, PT ;  /* 0x0000008d0000720c */ /* 0x000fe20003fa4070 */
[----:B------:R-:W-:Y:S01]  /*29a0*/  IMAD.HI.U32 R6, R2, R145, RZ ;  /* 0x0000009102067227 */ /* 0x000fe200078e00ff */
[C---:B------:R-:W-:Y:S02]  /*29b0*/  LOP3.LUT R10, R3.reuse, 0x50, RZ, 0xfc, !PT ;  /* 0x00000050030a7812 */ /* 0x040fe400078efcff */
[C---:B------:R-:W-:Y:S01]  /*29c0*/  LOP3.LUT R13, R3.reuse, 0x54, RZ, 0xfc, !PT ;  /* 0x00000054030d7812 */ /* 0x040fe200078efcff */
[----:B------:R-:W-:Y:S01]  /*29d0*/  IMAD.MOV R5, RZ, RZ, -R5 ;  /* 0x000000ffff057224 */ /* 0x000fe200078e0a05 */
[C---:B------:R-:W-:Y:S01]  /*29e0*/  LOP3.LUT R124, R3.reuse, 0x1ea, RZ, 0xfc, !PT ;  /* 0x000001ea037c7812 */ /* 0x040fe200078efcff */
[----:B------:R-:W-:Y:S01]  /*29f0*/  IMAD.MOV R6, RZ, RZ, -R6 ;  /* 0x000000ffff067224 */ /* 0x000fe200078e0a06 */
[C---:B------:R-:W-:Y:S01]  /*2a00*/  LOP3.LUT R123, R3.reuse, 0x1ec, RZ, 0xfc, !PT ;  /* 0x000001ec037b7812 */ /* 0x040fe200078efcff */
[C---:B------:R-:W-:Y:S01]  /*2a10*/  IMAD R143, R0.reuse, R5, R143 ;  /* 0x00000005008f7224 */ /* 0x040fe200078e028f */
[----:B------:R-:W-:Y:S01]  /*2a20*/  IABS R103, R124 ;  /* 0x0000007c00677213 */ /* 0x000fe20000000000 */
[----:B------:R-:W-:Y:S01]  /*2a30*/  IMAD R145, R0, R6, R145 ;  /* 0x0000000600917224 */ /* 0x000fe200078e0291 */
[C---:B------:R-:W-:Y:S01]  /*2a40*/  LOP3.LUT R120, R3.reuse, 0x1f2, RZ, 0xfc, !PT ;  /* 0x000001f203787812 */ /* 0x040fe200078efcff */
[--C-:B------:R-:W-:Y:S01]  /*2a50*/  @!P4 IMAD.IADD R140, R140, 0x1, -R0.reuse ;  /* 0x000000018c8cc824 */ /* 0x100fe200078e0a00 */
[----:B------:R-:W-:Y:S01]  /*2a60*/  ISETP.GT.U32.AND P4, PT, R0, R143, PT ;  /* 0x0000008f0000720c */ /* 0x000fe20003f84070 */
[----:B------:R-:W-:Y:S01]  /*2a70*/  @!P1 IMAD.IADD R142, R142, 0x1, -R0 ;  /* 0x000000018e8e9824 */ /* 0x000fe200078e0a00 */
[----:B------:R-:W-:Y:S01]  /*2a80*/  ISETP.GT.U32.AND P1, PT, R0, R145, PT ;  /* 0x000000910000720c */ /* 0x000fe20003f24070 */
[----:B------:R-:W-:Y:S01]  /*2a90*/  VIADD R6, R4, 0x4e ;  /* 0x0000004e04067836 */ /* 0x000fe20000000000 */
[----:B------:R-:W-:Y:S01]  /*2aa0*/  LOP3.LUT R121, R3, 0x1f0, RZ, 0xfc, !PT ;  /* 0x000001f003797812 */ /* 0x000fe200078efcff */
[----:B------:R-:W-:Y:S01]  /*2ab0*/  IMAD.HI.U32 R5, R2, R11, RZ ;  /* 0x0000000b02057227 */ /* 0x000fe200078e00ff */
[----:B------:R-:W-:-:S02]  /*2ac0*/  IABS R107, R120 ;  /* 0x00000078006b7213 */ /* 0x000fc40000000000 */
[----:B------:R-:W-:Y:S01]  /*2ad0*/  IABS R147, R6 ;  /* 0x0000000600937213 */ /* 0x000fe20000000000 */
[----:B------:R-:W-:Y:S01]  /*2ae0*/  @!P6 IMAD.MOV R142, RZ, RZ, -R142 ;  /* 0x000000ffff8ee224 */ /* 0x000fe200078e0a8e */
[C---:B------:R-:W-:Y:S01]  /*2af0*/  ISETP.GT.U32.AND P6, PT, R0.reuse, R146, PT ;  /* 0x000000920000720c */ /* 0x040fe20003fc4070 */
[----:B------:R-:W-:Y:S01]  /*2b00*/  IMAD.MOV R5, RZ, RZ, -R5 ;  /* 0x000000ffff057224 */ /* 0x000fe200078e0a05 */
[----:B------:R-:W-:Y:S01]  /*2b10*/  LOP3.LUT R119, R3, 0x1f4, RZ, 0xfc, !PT ;  /* 0x000001f403777812 */ /* 0x000fe200078efcff */
[----:B------:R-:W-:Y:S01]  /*2b20*/  @!P4 IMAD.IADD R143, R143, 0x1, -R0 ;  /* 0x000000018f8fc824 */ /* 0x000fe200078e0a00 */
[----:B------:R-:W-:Y:S01]  /*2b30*/  LOP3.LUT R8, R3, 0x1fa, RZ, 0xfc, !PT ;  /* 0x000001fa03087812 */ /* 0x000fe200078efcff */
[----:B------:R-:W-:Y:S01]  /*2b40*/  IMAD R144, R0, R5, R11 ;  /* 0x0000000500907224 */ /* 0x000fe200078e020b */
[----:B------:R-:W-:Y:S01]  /*2b50*/  IABS R11, R10 ;  /* 0x0000000a000b7213 */ /* 0x000fe20000000000 */
[----:B------:R-:W-:Y:S01]  /*2b60*/  IMAD.HI.U32 R5, R2, R147, RZ ;  /* 0x0000009302057227 */ /* 0x000fe200078e00ff */
[----:B------:R-:W-:-:S02]  /*2b70*/  ISETP.GT.U32.AND P4, PT, R0, R143, PT ;  /* 0x0000008f0000720c */ /* 0x000fc40003f84070 */
[----:B------:R-:W-:Y:S01]  /*2b80*/  LOP3.LUT R249, R3, 0x1f6, RZ, 0xfc, !PT ;  /* 0x000001f603f97812 */ /* 0x000fe200078efcff */
[--C-:B------:R-:W-:Y:S01]  /*2b90*/  @!P1 IMAD.IADD R145, R145, 0x1, -R0.reuse ;  /* 0x0000000191919824 */ /* 0x100fe200078e0a00 */
[----:B------:R-:W-:Y:S01]  /*2ba0*/  LOP3.LUT R7, R3, 0x1f8, RZ, 0xfc, !PT ;  /* 0x000001f803077812 */ /* 0x000fe200078efcff */
[--C-:B------:R-:W-:Y:S01]  /*2bb0*/  @!P5 IMAD.IADD R141, R141, 0x1, -R0.reuse ;  /* 0x000000018d8dd824 */ /* 0x100fe200078e0a00 */
[----:B------:R-:W-:Y:S01]  /*2bc0*/  LOP3.LUT R9, R3, 0x1fc, RZ, 0xfc, !PT ;  /* 0x000001fc03097812 */ /* 0x000fe200078efcff */
[----:B------:R-:W-:Y:S02]  /*2bd0*/  IMAD.MOV R5, RZ, RZ, -R5 ;  /* 0x000000ffff057224 */ /* 0x000fe400078e0a05 */
[----:B------:R-:W-:Y:S01]  /*2be0*/  @!P6 IMAD.IADD R146, R146, 0x1, -R0 ;  /* 0x000000019292e824 */ /* 0x000fe200078e0a00 */
[C---:B------:R-:W-:Y:S01]  /*2bf0*/  ISETP.GT.U32.AND P6, PT, R0.reuse, R145, PT ;  /* 0x000000910000720c */ /* 0x040fe20003fc4070 */
[C---:B------:R-:W-:Y:S01]  /*2c00*/  IMAD R147, R0.reuse, R5, R147 ;  /* 0x0000000500937224 */ /* 0x040fe200078e0293 */
[----:B------:R-:W-:Y:S01]  /*2c10*/  ISETP.GT.U32.AND P5, PT, R0, R141, PT ;  /* 0x0000008d0000720c */ /* 0x000fe20003fa4070 */
[----:B------:R-:W-:-:S04]  /*2c20*/  IMAD.HI.U32 R5, R2, R11, RZ ;  /* 0x0000000b02057227 */ /* 0x000fc800078e00ff */
[----:B------:R-:W-:Y:S01]  /*2c30*/  @!P0 IMAD.MOV R140, RZ, RZ, -R140 ;  /* 0x000000ffff8c8224 */ /* 0x000fe200078e0a8c */
[C---:B------:R-:W-:Y:S01]  /*2c40*/  ISETP.GT.U32.AND P0, PT, R0.reuse, R144, PT ;  /* 0x000000900000720c */ /* 0x040fe20003f04070 */
[----:B------:R-:W-:Y:S02]  /*2c50*/  IMAD.MOV R5, RZ, RZ, -R5 ;  /* 0x000000ffff057224 */ /* 0x000fe400078e0a05 */
[--C-:B------:R-:W-:Y:S01]  /*2c60*/  @!P4 IMAD.IADD R143, R143, 0x1, -R0.reuse ;  /* 0x000000018f8fc824 */ /* 0x100fe200078e0a00 */
[----:B------:R-:W-:Y:S01]  /*2c70*/  ISETP.GE.AND P4, PT, R15, RZ, PT ;  /* 0x000000ff0f00720c */ /* 0x000fe20003f86270 */
[----:B------:R-:W-:Y:S01]  /*2c80*/  IMAD R148, R0, R5, R11 ;  /* 0x0000000500947224 */ /* 0x000fe200078e020b */
[----:B------:R-:W-:Y:S01]  /*2c90*/  @!P6 IADD3 R145, R145, -R0, RZ ;  /* 0x800000009191e210 */ /* 0x000fe20007ffe0ff */
[--C-:B------:R-:W-:Y:S01]  /*2ca0*/  @!P5 IMAD.IADD R141, R141, 0x1, -R0.reuse ;  /* 0x000000018d8dd824 */ /* 0x100fe200078e0a00 */
[----:B------:R-:W-:Y:S01]  /*2cb0*/  ISETP.GE.AND P5, PT, R12, RZ, PT ;  /* 0x000000ff0c00720c */ /* 0x000fe20003fa6270 */
[----:B------:R-:W-:Y:S01]  /*2cc0*/  @!P2 IMAD.MOV R143, RZ, RZ, -R143 ;  /* 0x000000ffff8fa224 */ /* 0x000fe200078e0a8f */
[----:B------:R-:W-:Y:S01]  /*2cd0*/  ISETP.GT.U32.AND P6, PT, R0, R148, PT ;  /* 0x000000940000720c */ /* 0x000fe20003fc4070 */
[----:B------:R-:W-:Y:S01]  /*2ce0*/  @!P3 IMAD.MOV R141, RZ, RZ, -R141 ;  /* 0x000000ffff8db224 */ /* 0x000fe200078e0a8d */
[----:B------:R-:W-:Y:S01]  /*2cf0*/  LOP3.LUT R12, R3, 0x52, RZ, 0xfc, !PT ;  /* 0x00000052030c7812 */ /* 0x000fe200078efcff */
[----:B------:R-:W-:Y:S01]  /*2d00*/  @!P0 IMAD.IADD R144, R144, 0x1, -R0 ;  /* 0x0000000190908824 */ /* 0x000fe200078e0a00 */
[----:B------:R-:W-:Y:S01]  /*2d10*/  ISETP.GT.U32.AND P2, PT, R0, R146, PT ;  /* 0x000000920000720c */ /* 0x000fe20003f44070 */
[----:B------:R-:W-:Y:S01]  /*2d20*/  VIADD R15, R4, 0x6e ;  /* 0x0000006e040f7836 */ /* 0x000fe20000000000 */
[----:B------:R-:W-:Y:S01]  /*2d30*/  IABS R149, R12 ;  /* 0x0000000c00957213 */ /* 0x000fe20000000000 */
[----:B------:R-:W-:Y:S01]  /*2d40*/  IMAD.HI.U32 R104, R2, R102, RZ ;  /* 0x0000006602687227 */ /* 0x000fe200078e00ff */
[----:B------:R-:W-:-:S02]  /*2d50*/  ISETP.GT.U32.AND P1, PT, R0, R144, PT ;  /* 0x000000900000720c */ /* 0x000fc40003f24070 */
[----:B------:R-:W-:Y:S01]  /*2d60*/  ISETP.GE.AND P3, PT, R14, RZ, PT ;  /* 0x000000ff0e00720c */ /* 0x000fe20003f66270 */
[----:B------:R-:W-:Y:S01]  /*2d70*/  IMAD.HI.U32 R5, R2, R149, RZ ;  /* 0x0000009502057227 */ /* 0x000fe200078e00ff */
[----:B------:R-:W-:Y:S02]  /*2d80*/  LOP3.LUT R14, R3, 0x56, RZ, 0xfc, !PT ;  /* 0x00000056030e7812 */ /* 0x000fe400078efcff */
[----:B------:R-:W-:Y:S01]  /*2d90*/  IABS R11, R13 ;  /* 0x0000000d000b7213 */ /* 0x000fe20000000000 */
[----:B------:R-:W-:Y:S01]  /*2da0*/  @!P6 IMAD.IADD R148, R148, 0x1, -R0 ;  /* 0x000000019494e824 */ /* 0x000fe200078e0a00 */
[----:B------:R-:W-:Y:S01]  /*2db0*/  ISETP.GE.AND P0, PT, R6, RZ, PT ;  /* 0x000000ff0600720c */ /* 0x000fe20003f06270 */
[----:B------:R-:W-:Y:S01]  /*2dc0*/  IMAD.MOV R5, RZ, RZ, -R5 ;  /* 0x000000ffff057224 */ /* 0x000fe200078e0a05 */
[----:B------:R-:W-:Y:S01]  /*2dd0*/  IABS R151, R14 ;  /* 0x0000000e00977213 */ /* 0x000fe20000000000 */
[----:B------:R-:W-:Y:S01]  /*2de0*/  IMAD.HI.U32 R6, R2, R11, RZ ;  /* 0x0000000b02067227 */ /* 0x000fe200078e00ff */
[----:B------:R-:W-:-:S02]  /*2df0*/  ISETP.GT.U32.AND P6, PT, R0, R148, PT ;  /* 0x000000940000720c */ /* 0x000fc40003fc4070 */
[----:B------:R-:W-:Y:S01]  /*2e00*/  IABS R163, R15 ;  /* 0x0000000f00a37213 */ /* 0x000fe20000000000 */
[----:B------:R-:W-:Y:S01]  /*2e10*/  @!P2 IMAD.IADD R146, R146, 0x1, -R0 ;  /* 0x000000019292a824 */ /* 0x000fe200078e0a00 */
[----:B------:R-:W-:Y:S01]  /*2e20*/  ISETP.GE.AND P2, PT, R10, RZ, PT ;  /* 0x000000ff0a00720c */ /* 0x000fe20003f46270 */
[----:B------:R-:W-:-:S04]  /*2e30*/  IMAD.HI.U32 R10, R2, R151, RZ ;  /* 0x00000097020a7227 */ /* 0x000fc800078e00ff */
[----:B------:R-:W-:Y:S02]  /*2e40*/  IMAD.MOV R6, RZ, RZ, -R6 ;  /* 0x000000ffff067224 */ /* 0x000fe400078e0a06 */
[----:B------:R-:W-:Y:S02]  /*2e50*/  IMAD R149, R0, R5, R149 ;  /* 0x0000000500957224 */ /* 0x000fe400078e0295 */
[----:B------:R-:W-:Y:S01]  /*2e60*/  @!P1 IMAD.IADD R144, R144, 0x1, -R0 ;  /* 0x0000000190909824 */ /* 0x000fe200078e0a00 */
[C---:B------:R-:W-:Y:S01]  /*2e70*/  ISETP.GT.U32.AND P1, PT, R0.reuse, R147, PT ;  /* 0x000000930000720c */ /* 0x040fe20003f24070 */
[----:B------:R-:W-:Y:S02]  /*2e80*/  IMAD.MOV R10, RZ, RZ, -R10 ;  /* 0x000000ffff0a7224 */ /* 0x000fe400078e0a0a */
[C---:B------:R-:W-:Y:S01]  /*2e90*/  IMAD R150, R0.reuse, R6, R11 ;  /* 0x0000000600967224 */ /* 0x040fe200078e020b */
[----:B------:R-:W-:Y:S01]  /*2ea0*/  LOP3.LUT R6, R3, 0x58, RZ, 0xfc, !PT ;  /* 0x0000005803067812 */ /* 0x000fe200078efcff */
[----:B------:R-:W-:Y:S01]  /*2eb0*/  @!P3 IMAD.MOV R145, RZ, RZ, -R145 ;  /* 0x000000ffff91b224 */ /* 0x000fe200078e0a91 */
[C---:B------:R-:W-:Y:S01]  /*2ec0*/  ISETP.GT.U32.AND P3, PT, R0.reuse, R149, PT ;  /* 0x000000950000720c */ /* 0x040fe20003f64070 */
[C---:B------:R-:W-:Y:S01]  /*2ed0*/  IMAD R151, R0.reuse, R10, R151 ;  /* 0x0000000a00977224 */ /* 0x040fe200078e0297 */
[----:B------:R-:W-:Y:S01]  /*2ee0*/  IABS R11, R6 ;  /* 0x00000006000b7213 */ /* 0x000fe20000000000 */
[----:B------:R-:W-:Y:S01]  /*2ef0*/  @!P4 IMAD.MOV R146, RZ, RZ, -R146 ;  /* 0x000000ffff92c224 */ /* 0x000fe200078e0a92 */
[----:B------:R-:W-:Y:S01]  /*2f00*/  ISETP.GT.U32.AND P4, PT, R0, R150, PT ;  /* 0x000000960000720c */ /* 0x000fe20003f84070 */
[--C-:B------:R-:W-:Y:S01]  /*2f10*/  @!P6 IMAD.IADD R148, R148, 0x1, -R0.reuse ;  /* 0x000000019494e824 */ /* 0x100fe200078e0a00 */
[----:B------:R-:W-:Y:S01]  /*2f20*/  ISETP.GT.U32.AND P6, PT, R0, R151, PT ;  /* 0x000000970000720c */ /* 0x000fe20003fc4070 */
[----:B------:R-:W-:Y:S01]  /*2f30*/  @!P1 IMAD.IADD R147, R147, 0x1, -R0 ;  /* 0x0000000193939824 */ /* 0x000fe200078e0a00 */
[----:B------:R-:W-:Y:S01]  /*2f40*/  LOP3.LUT R10, R3, 0x5a, RZ, 0xfc, !PT ;  /* 0x0000005a030a7812 */ /* 0x000fe200078efcff */
[----:B------:R-:W-:Y:S01]  /*2f50*/  @!P5 IMAD.MOV R144, RZ, RZ, -R144 ;  /* 0x000000ffff90d224 */ /* 0x000fe200078e0a90 */
[----:B------:R-:W-:Y:S01]  /*2f60*/  ISETP.GE.AND P1, PT, R12, RZ, PT ;  /* 0x000000ff0c00720c */ /* 0x000fe20003f26270 */
[----:B------:R-:W-:Y:S01]  /*2f70*/  IMAD.HI.U32 R5, R2, R11, RZ ;  /* 0x0000000b02057227 */ /* 0x000fe200078e00ff */
[----:B------:R-:W-:-:S02]  /*2f80*/  ISETP.GT.U32.AND P5, PT, R0, R147, PT ;  /* 0x000000930000720c */ /* 0x000fc40003fa4070 */
[----:B------:R-:W-:Y:S01]  /*2f90*/  IABS R153, R10 ;  /* 0x0000000a00997213 */ /* 0x000fe20000000000 */
[--C-:B------:R-:W-:Y:S01]  /*2fa0*/  @!P3 IMAD.IADD R149, R149, 0x1, -R0.reuse ;  /* 0x000000019595b824 */ /* 0x100fe200078e0a00 */
[----:B------:R-:W-:Y:S01]  /*2fb0*/  LOP3.LUT R12, R3, 0x5c, RZ, 0xfc, !PT ;  /* 0x0000005c030c7812 */ /* 0x000fe200078efcff */
[--C-:B------:R-:W-:Y:S01]  /*2fc0*/  @!P4 IMAD.IADD R150, R150, 0x1, -R0.reuse ;  /* 0x000000019696c824 */ /* 0x100fe200078e0a00 */
[----:B------:R-:W-:Y:S01]  /*2fd0*/  ISETP.GE.AND P3, PT, R14, RZ, PT ;  /* 0x000000ff0e00720c */ /* 0x000fe20003f66270 */
[----:B------:R-:W-:Y:S01]  /*2fe0*/  IMAD.MOV R152, RZ, RZ, -R5 ;  /* 0x000000ffff987224 */ /* 0x000fe200078e0a05 */
[----:B------:R-:W-:Y:S01]  /*2ff0*/  ISETP.GT.U32.AND P4, PT, R0, R149, PT ;  /* 0x000000950000720c */ /* 0x000fe20003f84070 */
[----:B------:R-:W-:Y:S01]  /*3000*/  IMAD.HI.U32 R5, R2, R153, RZ ;  /* 0x0000009902057227 */ /* 0x000fe200078e00ff */
[----:B------:R-:W-:Y:S02]  /*3010*/  @!P6 IADD3 R151, R151, -R0, RZ ;  /* 0x800000009797e210 */ /* 0x000fe40007ffe0ff */
[C---:B------:R-:W-:Y:S01]  /*3020*/  ISETP.GT.U32.AND P6, PT, R0.reuse, R150, PT ;  /* 0x000000960000720c */ /* 0x040fe20003fc4070 */
[C---:B------:R-:W-:Y:S01]  /*3030*/  IMAD R152, R0.reuse, R152, R11 ;  /* 0x0000009800987224 */ /* 0x040fe200078e020b */
[----:B------:R-:W-:Y:S01]  /*3040*/  IABS R11, R12 ;  /* 0x0000000c000b7213 */ /* 0x000fe20000000000 */
[----:B------:R-:W-:Y:S01]  /*3050*/  IMAD.MOV R5, RZ, RZ, -R5 ;  /* 0x000000ffff057224 */ /* 0x000fe200078e0a05 */
[----:B------:R-:W-:Y:S01]  /*3060*/  LOP3.LUT R14, R3, 0x60, RZ, 0xfc, !PT ;  /* 0x00000060030e7812 */ /* 0x000fe200078efcff */
[----:B------:R-:W-:Y:S01]  /*3070*/  @!P5 IMAD.IADD R147, R147, 0x1, -R0 ;  /* 0x000000019393d824 */ /* 0x000fe200078e0a00 */
[----:B------:R-:W-:Y:S01]  /*3080*/  ISETP.GE.AND P5, PT, R13, RZ, PT ;  /* 0x000000ff0d00720c */ /* 0x000fe20003fa6270 */
[----:B------:R-:W-:-:S02]  /*3090*/  IMAD R153, R0, R5, R153 ;  /* 0x0000000500997224 */ /* 0x000fc400078e0299 */
[--C-:B------:R-:W-:Y:S01]  /*30a0*/  @!P4 IMAD.IADD R149, R149, 0x1, -R0.reuse ;  /* 0x000000019595c824 */ /* 0x100fe200078e0a00 */
[C---:B------:R-:W-:Y:S01]  /*30b0*/  ISETP.GT.U32.AND P4, PT, R0.reuse, R152, PT ;  /* 0x000000980000720c */ /* 0x040fe20003f84070 */
[----:B------:R-:W-:Y:S01]  /*30c0*/  @!P0 IMAD.MOV R147, RZ, RZ, -R147 ;  /* 0x000000ffff938224 */ /* 0x000fe200078e0a93 */
[----:B------:R-:W-:Y:S01]  /*30d0*/  ISETP.GT.U32.AND P0, PT, R0, R151, PT ;  /* 0x000000970000720c */ /* 0x000fe20003f04070 */
[----:B------:R-:W-:Y:S01]  /*30e0*/  @!P6 IMAD.IADD R150, R150, 0x1, -R0 ;  /* 0x000000019696e824 */ /* 0x000fe200078e0a00 */
[----:B------:R-:W-:Y:S01]  /*30f0*/  ISETP.GT.U32.AND P6, PT, R0, R153, PT ;  /* 0x000000990000720c */ /* 0x000fe20003fc4070 */
[----:B------:R-:W-:Y:S02]  /*3100*/  VIADD R13, R4, 0x5e ;  /* 0x0000005e040d7836 */ /* 0x000fe40000000000 */
[----:B------:R-:W-:-:S03]  /*3110*/  IMAD.HI.U32 R5, R2, R11, RZ ;  /* 0x0000000b02057227 */ /* 0x000fc600078e00ff */
[----:B------:R-:W-:Y:S01]  /*3120*/  IABS R155, R13 ;  /* 0x0000000d009b7213 */ /* 0x000fe20000000000 */
[----:B------:R-:W-:Y:S02]  /*3130*/  IMAD.MOV R154, RZ, RZ, -R5 ;  /* 0x000000ffff9a7224 */ /* 0x000fe400078e0a05 */
[--C-:B------:R-:W-:Y:S01]  /*3140*/  @!P4 IMAD.IADD R152, R152, 0x1, -R0.reuse ;  /* 0x000000019898c824 */ /* 0x100fe200078e0a00 */
[----:B------:R-:W-:Y:S01]  /*3150*/  ISETP.GE.AND P4, PT, R10, RZ, PT ;  /* 0x000000ff0a00720c */ /* 0x000fe20003f86270 */
[--C-:B------:R-:W-:Y:S01]  /*3160*/  @!P0 IMAD.IADD R151, R151, 0x1, -R0.reuse ;  /* 0x0000000197978824 */ /* 0x100fe200078e0a00 */
[----:B------:R-:W-:Y:S01]  /*3170*/  ISETP.GE.AND P0, PT, R6, RZ, PT ;  /* 0x000000ff0600720c */ /* 0x000fe20003f06270 */
[----:B------:R-:W-:Y:S01]  /*3180*/  @!P6 IMAD.IADD R153, R153, 0x1, -R0 ;  /* 0x000000019999e824 */ /* 0x000fe200078e0a00 */
[----:B------:R-:W-:Y:S01]  /*3190*/  IABS R6, R14 ;  /* 0x0000000e00067213 */ /* 0x000fe20000000000 */
[----:B------:R-:W-:Y:S01]  /*31a0*/  IMAD.HI.U32 R5, R2, R155, RZ ;  /* 0x0000009b02057227 */ /* 0x000fe200078e00ff */
[----:B------:R-:W-:-:S02]  /*31b0*/  ISETP.GT.U32.AND P6, PT, R0, R152, PT ;  /* 0x000000980000720c */ /* 0x000fc40003fc4070 */
[----:B------:R-:W-:Y:S01]  /*31c0*/  LOP3.LUT R10, R3, 0x64, RZ, 0xfc, !PT ;  /* 0x00000064030a7812 */ /* 0x000fe200078efcff */
[C---:B------:R-:W-:Y:S01]  /*31d0*/  IMAD R154, R0.reuse, R154, R11 ;  /* 0x0000009a009a7224 */ /* 0x040fe200078e020b */
[----:B------:R-:W-:Y:S01]  /*31e0*/  @!P3 IADD3 R151, -R151, RZ, RZ ;  /* 0x000000ff9797b210 */ /* 0x000fe20007ffe1ff */
[----:B------:R-:W-:Y:S01]  /*31f0*/  IMAD.MOV.U32 R11, RZ, RZ, R6 ;  /* 0x000000ffff0b7224 */ /* 0x000fe200078e0006 */
[----:B------:R-:W-:Y:S01]  /*3200*/  ISETP.GE.AND P3, PT, R13, RZ, PT ;  /* 0x000000ff0d00720c */ /* 0x000fe20003f66270 */
[----:B------:R-:W-:Y:S02]  /*3210*/  IMAD.MOV R6, RZ, RZ, -R5 ;  /* 0x000000ffff067224 */ /* 0x000fe400078e0a05 */
[----:B------:R-:W-:Y:S01]  /*3220*/  @!P2 IMAD.MOV R148, RZ, RZ, -R148 ;  /* 0x000000ffff94a224 */ /* 0x000fe200078e0a94 */
[C---:B------:R-:W-:Y:S01]  /*3230*/  ISETP.GT.U32.AND P2, PT, R0.reuse, R153, PT ;  /* 0x000000990000720c */ /* 0x040fe20003f44070 */
[----:B------:R-:W-:Y:S01]  /*3240*/  @!P1 IMAD.MOV R149, RZ, RZ, -R149 ;  /* 0x000000ffff959224 */ /* 0x000fe200078e0a95 */
[C---:B------:R-:W-:Y:S01]  /*3250*/  ISETP.GT.U32.AND P1, PT, R0.reuse, R154, PT ;  /* 0x0000009a0000720c */ /* 0x040fe20003f24070 */
[----:B------:R-:W-:Y:S01]  /*3260*/  IMAD R155, R0, R6, R155 ;  /* 0x00000006009b7224 */ /* 0x000fe200078e029b */
[----:B------:R-:W-:Y:S01]  /*3270*/  LOP3.LUT R6, R3, 0x62, RZ, 0xfc, !PT ;  /* 0x0000006203067812 */ /* 0x000fe200078efcff */
[----:B------:R-:W-:-:S02]  /*3280*/  @!P6 IMAD.IADD R152, R152, 0x1, -R0 ;  /* 0x000000019898e824 */ /* 0x000fc400078e0a00 */
[----:B------:R-:W-:Y:S01]  /*3290*/  IMAD.HI.U32 R5, R2, R11, RZ ;  /* 0x0000000b02057227 */ /* 0x000fe200078e00ff */
[----:B------:R-:W-:Y:S02]  /*32a0*/  ISETP.GT.U32.AND P6, PT, R0, R155, PT ;  /* 0x0000009b0000720c */ /* 0x000fe40003fc4070 */
[----:B------:R-:W-:Y:S01]  /*32b0*/  IABS R157, R6 ;  /* 0x00000006009d7213 */ /* 0x000fe20000000000 */
[----:B------:R-:W-:Y:S02]  /*32c0*/  IMAD.MOV R5, RZ, RZ, -R5 ;  /* 0x000000ffff057224 */ /* 0x000fe400078e0a05 */
[--C-:B------:R-:W-:Y:S01]  /*32d0*/  @!P2 IMAD.IADD R153, R153, 0x1, -R0.reuse ;  /* 0x000000019999a824 */ /* 0x100fe200078e0a00 */
[----:B------:R-:W-:Y:S01]  /*32e0*/  ISETP.GE.AND P2, PT, R14, RZ, PT ;  /* 0x000000ff0e00720c */ /* 0x000fe20003f46270 */
[--C-:B------:R-:W-:Y:S01]  /*32f0*/  @!P1 IMAD.IADD R154, R154, 0x1, -R0.reuse ;  /* 0x000000019a9a9824 */ /* 0x100fe200078e0a00 */
[----:B------:R-:W-:Y:S01]  /*3300*/  ISETP.GE.AND P1, PT, R6, RZ, PT ;  /* 0x000000ff0600720c */ /* 0x000fe20003f26270 */
[C---:B------:R-:W-:Y:S01]  /*3310*/  IMAD R156, R0.reuse, R5, R11 ;  /* 0x00000005009c7224 */ /* 0x040fe200078e020b */
[----:B------:R-:W-:Y:S01]  /*3320*/  IABS R11, R10 ;  /* 0x0000000a000b7213 */ /* 0x000fe20000000000 */
[----:B------:R-:W-:Y:S01]  /*3330*/  @!P4 IMAD.MOV R153, RZ, RZ, -R153 ;  /* 0x000000ffff99c224 */ /* 0x000fe200078e0a99 */
[----:B------:R-:W-:Y:S01]  /*3340*/  LOP3.LUT R14, R3, 0x68, RZ, 0xfc, !PT ;  /* 0x00000068030e7812 */ /* 0x000fe200078efcff */
[----:B------:R-:W-:Y:S01]  /*3350*/  @!P6 IMAD.IADD R155, R155, 0x1, -R0 ;  /* 0x000000019b9be824 */ /* 0x000fe200078e0a00 */
[----:B------:R-:W-:Y:S01]  /*3360*/  ISETP.GT.U32.AND P6, PT, R0, R154, PT ;  /* 0x0000009a0000720c */ /* 0x000fe20003fc4070 */
[----:B------:R-:W-:Y:S01]  /*3370*/  IMAD.HI.U32 R5, R2, R157, RZ ;  /* 0x0000009d02057227 */ /* 0x000fe200078e00ff */
[----:B------:R-:W-:-:S02]  /*3380*/  ISETP.GT.U32.AND P4, PT, R0, R156, PT ;  /* 0x0000009c0000720c */ /* 0x000fc40003f84070 */
[----:B------:R-:W-:Y:S01]  /*3390*/  IABS R13, R14 ;  /* 0x0000000e000d7213 */ /* 0x000fe20000000000 */
[----:B------:R-:W-:Y:S01]  /*33a0*/  @!P5 IMAD.MOV R150, RZ, RZ, -R150 ;  /* 0x000000ffff96d224 */ /* 0x000fe200078e0a96 */
[----:B------:R-:W-:Y:S01]  /*33b0*/  ISETP.GE.AND P5, PT, R12, RZ, PT ;  /* 0x000000ff0c00720c */ /* 0x000fe20003fa6270 */
[----:B------:R-:W-:Y:S01]  /*33c0*/  IMAD.MOV R5, RZ, RZ, -R5 ;  /* 0x000000ffff057224 */ /* 0x000fe200078e0a05 */
[----:B------:R-:W-:Y:S01]  /*33d0*/  LOP3.LUT R12, R3, 0x66, RZ, 0xfc, !PT ;  /* 0x00000066030c7812 */ /* 0x000fe200078efcff */
[----:B------:R-:W-:Y:S01]  /*33e0*/  @!P0 IMAD.MOV R152, RZ, RZ, -R152 ;  /* 0x000000ffff988224 */ /* 0x000fe200078e0a98 */
[C---:B------:R-:W-:Y:S01]  /*33f0*/  ISETP.GT.U32.AND P0, PT, R0.reuse, R155, PT ;  /* 0x0000009b0000720c */ /* 0x040fe20003f04070 */
[----:B------:R-:W-:Y:S01]  /*3400*/  IMAD R157, R0, R5, R157 ;  /* 0x00000005009d7224 */ /* 0x000fe200078e029d */
[----:B------:R-:W-:Y:S01]  /*3410*/  IABS R159, R12 ;  /* 0x0000000c009f7213 */ /* 0x000fe20000000000 */
[--C-:B------:R-:W-:Y:S02]  /*3420*/  @!P6 IMAD.IADD R154, R154, 0x1, -R0.reuse ;  /* 0x000000019a9ae824 */ /* 0x100fe400078e0a00 */
[----:B------:R-:W-:Y:S01]  /*3430*/  @!P4 IMAD.IADD R156, R156, 0x1, -R0 ;  /* 0x000000019c9cc824 */ /* 0x000fe200078e0a00 */
[----:B------:R-:W-:Y:S01]  /*3440*/  ISETP.GT.U32.AND P6, PT, R0, R157, PT ;  /* 0x0000009d0000720c */ /* 0x000fe20003fc4070 */
[----:B------:R-:W-:Y:S01]  /*3450*/  IMAD.HI.U32 R5, R2, R11, RZ ;  /* 0x0000000b02057227 */ /* 0x000fe200078e00ff */
[----:B------:R-:W-:-:S02]  /*3460*/  ISETP.GE.AND P4, PT, R12, RZ, PT ;  /* 0x000000ff0c00720c */ /* 0x000fc40003f86270 */
[----:B------:R-:W-:Y:S01]  /*3470*/  LOP3.LUT R12, R3, 0x6c, RZ, 0xfc, !PT ;  /* 0x0000006c030c7812 */ /* 0x000fe200078efcff */
[----:B------:R-:W-:Y:S01]  /*3480*/  @!P5 IMAD.MOV R154, RZ, RZ, -R154 ;  /* 0x000000ffff9ad224 */ /* 0x000fe200078e0a9a */
[----:B------:R-:W-:Y:S01]  /*3490*/  ISETP.GT.U32.AND P5, PT, R0, R156, PT ;  /* 0x0000009c0000720c */ /* 0x000fe20003fa4070 */
[----:B------:R-:W-:-:S04]  /*34a0*/  IMAD.HI.U32 R6, R2, R159, RZ ;  /* 0x0000009f02067227 */ /* 0x000fc800078e00ff */
[----:B------:R-:W-:Y:S02]  /*34b0*/  IMAD.MOV R158, RZ, RZ, -R5 ;  /* 0x000000ffff9e7224 */ /* 0x000fe400078e0a05 */
[----:B------:R-:W-:Y:S01]  /*34c0*/  @!P0 IMAD.IADD R155, R155, 0x1, -R0 ;  /* 0x000000019b9b8824 */ /* 0x000fe200078e0a00 */
[----:B------:R-:W-:Y:S01]  /*34d0*/  @!P6 IADD3 R157, R157, -R0, RZ ;  /* 0x800000009d9de210 */ /* 0x000fe20007ffe0ff */
[----:B------:R-:W-:Y:S01]  /*34e0*/  IMAD.MOV R6, RZ, RZ, -R6 ;  /* 0x000000ffff067224 */ /* 0x000fe200078e0a06 */
[----:B------:R-:W-:Y:S01]  /*34f0*/  ISETP.GE.AND P0, PT, R10, RZ, PT ;  /* 0x000000ff0a00720c */ /* 0x000fe20003f06270 */
[C---:B------:R-:W-:Y:S01]  /*3500*/  IMAD R158, R0.reuse, R158, R11 ;  /* 0x0000009e009e7224 */ /* 0x040fe200078e020b */
[C---:B------:R-:W-:Y:S01]  /*3510*/  ISETP.GT.U32.AND P6, PT, R0.reuse, R157, PT ;  /* 0x0000009d0000720c */ /* 0x040fe20003fc4070 */
[C---:B------:R-:W-:Y:S01]  /*3520*/  IMAD R159, R0.reuse, R6, R159 ;  /* 0x00000006009f7224 */ /* 0x040fe200078e029f */
[----:B------:R-:W-:Y:S01]  /*3530*/  LOP3.LUT R10, R3, 0x6a, RZ, 0xfc, !PT ;  /* 0x0000006a030a7812 */ /* 0x000fe200078efcff */
[----:B------:R-:W-:Y:S01]  /*3540*/  @!P3 IMAD.MOV R155, RZ, RZ, -R155 ;  /* 0x000000ffff9bb224 */ /* 0x000fe200078e0a9b */
[----:B------:R-:W-:Y:S01]  /*3550*/  ISETP.GT.U32.AND P3, PT, R0, R158, PT ;  /* 0x0000009e0000720c */ /* 0x000fe20003f64070 */
[----:B------:R-:W-:Y:S01]  /*3560*/  @!P5 IMAD.IADD R156, R156, 0x1, -R0 ;  /* 0x000000019c9cd824 */ /* 0x000fe200078e0a00 */
[----:B------:R-:W-:Y:S01]  /*3570*/  ISETP.GT.U32.AND P5, PT, R0, R159, PT ;  /* 0x0000009f0000720c */ /* 0x000fe20003fa4070 */
[----:B------:R-:W-:Y:S01]  /*3580*/  IMAD.HI.U32 R5, R2, R13, RZ ;  /* 0x0000000d02057227 */ /* 0x000fe200078e00ff */
[----:B------:R-:W-:-:S02]  /*3590*/  IABS R161, R10 ;  /* 0x0000000a00a17213 */ /* 0x000fc40000000000 */
[----:B------:R-:W-:Y:S01]  /*35a0*/  IABS R11, R12 ;  /* 0x0000000c000b7213 */ /* 0x000fe20000000000 */
[----:B------:R-:W-:Y:S02]  /*35b0*/  IMAD.MOV R5, RZ, RZ, -R5 ;  /* 0x000000ffff057224 */ /* 0x000fe400078e0a05 */
[--C-:B------:R-:W-:Y:S02]  /*35c0*/  @!P6 IMAD.IADD R157, R157, 0x1, -R0.reuse ;  /* 0x000000019d9de824 */ /* 0x100fe400078e0a00 */
[----:B------:R-:W-:Y:S01]  /*35d0*/  IMAD R160, R0, R5, R13 ;  /* 0x0000000500a07224 */ /* 0x000fe200078e020d */
[----:B------:R-:W-:Y:S01]  /*35e0*/  IABS R13, R16 ;  /* 0x00000010000d7213 */ /* 0x000fe20000000000 */
[--C-:B------:R-:W-:Y:S01]  /*35f0*/  @!P3 IMAD.IADD R158, R158, 0x1, -R0.reuse ;  /* 0x000000019e9eb824 */ /* 0x100fe200078e0a00 */
[----:B------:R-:W-:Y:S01]  /*3600*/  ISETP.GE.AND P3, PT, R14, RZ, PT ;  /* 0x000000ff0e00720c */ /* 0x000fe20003f66270 */
[----:B------:R-:W-:Y:S01]  /*3610*/  @!P5 IMAD.IADD R159, R159, 0x1, -R0 ;  /* 0x000000019f9fd824 */ /* 0x000fe200078e0a00 */
[----:B------:R-:W-:Y:S01]  /*3620*/  ISETP.GT.U32.AND P6, PT, R0, R160, PT ;  /* 0x000000a00000720c */ /* 0x000fe20003fc4070 */
[----:B------:R-:W-:Y:S01]  /*3630*/  IMAD.HI.U32 R5, R2, R161, RZ ;  /* 0x000000a102057227 */ /* 0x000fe200078e00ff */
[----:B------:R-:W-:-:S02]  /*3640*/  ISETP.GT.U32.AND P5, PT, R0, R158, PT ;  /* 0x0000009e0000720c */ /* 0x000fc40003fa4070 */
[----:B------:R-:W-:Y:S01]  /*3650*/  LOP3.LUT R14, R3, 0x82, RZ, 0xfc, !PT ;  /* 0x00000082030e7812 */ /* 0x000fe200078efcff */
[----:B------:R-:W-:Y:S02]  /*3660*/  IMAD.MOV R5, RZ, RZ, -R5 ;  /* 0x000000ffff057224 */ /* 0x000fe400078e0a05 */
[----:B------:R-:W-:Y:S01]  /*3670*/  IMAD.HI.U32 R6, R2, R11, RZ ;  /* 0x0000000b02067227 */ /* 0x000fe200078e00ff */
[----:B------:R-:W-:-:S03]  /*3680*/  IABS R173, R14 ;  /* 0x0000000e00ad7213 */ /* 0x000fc60000000000 */
[----:B------:R-:W-:Y:S02]  /*3690*/  IMAD R161, R0, R5, R161 ;  /* 0x0000000500a17224 */ /* 0x000fe400078e02a1 */
[----:B------:R-:W-:Y:S02]  /*36a0*/  IMAD.MOV R6, RZ, RZ, -R6 ;  /* 0x000000ffff067224 */ /* 0x000fe400078e0a06 */
[--C-:B------:R-:W-:Y:S01]  /*36b0*/  @!P6 IMAD.IADD R160, R160, 0x1, -R0.reuse ;  /* 0x00000001a0a0e824 */ /* 0x100fe200078e0a00 */
[----:B------:R-:W-:Y:S01]  /*36c0*/  ISETP.GT.U32.AND P6, PT, R0, R159, PT ;  /* 0x0000009f0000720c */ /* 0x000fe20003fc4070 */
[----:B------:R-:W-:Y:S01]  /*36d0*/  @!P5 IMAD.IADD R158, R158, 0x1, -R0 ;  /* 0x000000019e9ed824 */ /* 0x000fe200078e0a00 */
[C---:B------:R-:W-:Y:S01]  /*36e0*/  ISETP.GT.U32.AND P5, PT, R0.reuse, R161, PT ;  /* 0x000000a10000720c */ /* 0x040fe20003fa4070 */
[----:B------:R-:W-:Y:S02]  /*36f0*/  IMAD R162, R0, R6, R11 ;  /* 0x0000000600a27224 */ /* 0x000fe400078e020b */
[----:B------:R-:W-:-:S04]  /*3700*/  IMAD.HI.U32 R6, R2, R13, RZ ;  /* 0x0000000d02067227 */ /* 0x000fc800078e00ff */
[----:B------:R-:W-:Y:S01]  /*3710*/  @!P1 IMAD.MOV R157, RZ, RZ, -R157 ;  /* 0x000000ffff9d9224 */ /* 0x000fe200078e0a9d */
[----:B------:R-:W-:Y:S01]  /*3720*/  IADD3 R6, -R6, RZ, RZ ;  /* 0x000000ff06067210 */ /* 0x000fe20007ffe1ff */
[----:B------:R-:W-:Y:S01]  /*3730*/  @!P0 IMAD.MOV R158, RZ, RZ, -R158 ;  /* 0x000000ffff9e8224 */ /* 0x000fe200078e0a9e */
[----:B------:R-:W-:Y:S01]  /*3740*/  ISETP.GE.AND P1, PT, R10, RZ, PT ;  /* 0x000000ff0a00720c */ /* 0x000fe20003f26270 */
[--C-:B------:R-:W-:Y:S01]  /*3750*/  @!P6 IMAD.IADD R159, R159, 0x1, -R0.reuse ;  /* 0x000000019f9fe824 */ /* 0x100fe200078e0a00 */
[C---:B------:R-:W-:Y:S01]  /*3760*/  ISETP.GT.U32.AND P6, PT, R0.reuse, R162, PT ;  /* 0x000000a20000720c */ /* 0x040fe20003fc4070 */
[C---:B------:R-:W-:Y:S01]  /*3770*/  IMAD R164, R0.reuse, R6, R13 ;  /* 0x0000000600a47224 */ /* 0x040fe200078e020d */
[----:B------:R-:W-:Y:S01]  /*3780*/  LOP3.LUT R10, R3, 0x72, RZ, 0xfc, !PT ;  /* 0x00000072030a7812 */ /* 0x000fe200078efcff */
[----:B------:R-:W-:Y:S01]  /*3790*/  @!P5 IMAD.IADD R161, R161, 0x1, -R0 ;  /* 0x00000001a1a1d824 */ /* 0x000fe200078e0a00 */
[----:B------:R-:W-:Y:S01]  /*37a0*/  LOP3.LUT R6, R3, 0x74, RZ, 0xfc, !PT ;  /* 0x0000007403067812 */ /* 0x000fe200078efcff */
[----:B------:R-:W-:Y:S01]  /*37b0*/  @!P4 IMAD.MOV R159, RZ, RZ, -R159 ;  /* 0x000000ffff9fc224 */ /* 0x000fe200078e0a9f */
[----:B------:R-:W-:Y:S01]  /*37c0*/  ISETP.GT.U32.AND P4, PT, R0, R164, PT ;  /* 0x000000a40000720c */ /* 0x000fe20003f84070 */
[----:B------:R-:W-:Y:S01]  /*37d0*/  IMAD.HI.U32 R5, R2, R163, RZ ;  /* 0x000000a302057227 */ /* 0x000fe200078e00ff */
[----:B------:R-:W-:-:S02]  /*37e0*/  ISETP.GT.U32.AND P0, PT, R0, R161, PT ;  /* 0x000000a10000720c */ /* 0x000fc40003f04070 */
[----:B------:R-:W-:Y:S01]  /*37f0*/  IABS R165, R10 ;  /* 0x0000000a00a57213 */ /* 0x000fe20000000000 */
[----:B------:R-:W-:Y:S01]  /*3800*/  IMAD.MOV R5, RZ, RZ, -R5 ;  /* 0x000000ffff057224 */ /* 0x000fe200078e0a05 */
[----:B------:R-:W-:Y:S01]  /*3810*/  IABS R11, R6 ;  /* 0x00000006000b7213 */ /* 0x000fe20000000000 */
[--C-:B------:R-:W-:Y:S02]  /*3820*/  @!P6 IMAD.IADD R162, R162, 0x1, -R0.reuse ;  /* 0x00000001a2a2e824 */ /* 0x100fe400078e0a00 */
[----:B------:R-:W-:Y:S02]  /*3830*/  IMAD R163, R0, R5, R163 ;  /* 0x0000000500a37224 */ /* 0x000fe400078e02a3 */
[----:B------:R-:W-:Y:S01]  /*3840*/  IMAD.HI.U32 R5, R2, R165, RZ ;  /* 0x000000a502057227 */ /* 0x000fe200078e00ff */
[C---:B------:R-:W-:Y:S02]  /*3850*/  ISETP.GT.U32.AND P6, PT, R0.reuse, R162, PT ;  /* 0x000000a20000720c */ /* 0x040fe40003fc4070 */
[----:B------:R-:W-:Y:S01]  /*3860*/  ISETP.GT.U32.AND P5, PT, R0, R163, PT ;  /* 0x000000a30000720c */ /* 0x000fe20003fa4070 */
[--C-:B------:R-:W-:Y:S01]  /*3870*/  @!P0 IMAD.IADD R161, R161, 0x1, -R0.reuse ;  /* 0x00000001a1a18824 */ /* 0x100fe200078e0a00 */
[----:B------:R-:W-:Y:S01]  /*3880*/  ISETP.GE.AND P0, PT, R16, RZ, PT ;  /* 0x000000ff1000720c */ /* 0x000fe20003f06270 */
[----:B------:R-:W-:Y:S01]  /*3890*/  @!P4 IMAD.IADD R164, R164, 0x1, -R0 ;  /* 0x00000001a4a4c824 */ /* 0x000fe200078e0a00 */
[----:B------:R-:W-:Y:S01]  /*38a0*/  ISETP.GE.AND P4, PT, R10, RZ, PT ;  /* 0x000000ff0a00720c */ /* 0x000fe20003f86270 */
[----:B------:R-:W-:Y:S01]  /*38b0*/  IMAD.MOV R5, RZ, RZ, -R5 ;  /* 0x000000ffff057224 */ /* 0x000fe200078e0a05 */
[C---:B------:R-:W-:Y:S01]  /*38c0*/  LOP3.LUT R10, R3.reuse, 0x7a, RZ, 0xfc, !PT ;  /* 0x0000007a030a7812 */ /* 0x040fe200078efcff */
[----:B------:R-:W-:Y:S01]  /*38d0*/  @!P1 IMAD.MOV R161, RZ, RZ, -R161 ;  /* 0x000000ffffa19224 */ /* 0x000fe200078e0aa1 */
[C---:B------:R-:W-:Y:S01]  /*38e0*/  ISETP.GT.U32.AND P1, PT, R0.reuse, R164, PT ;  /* 0x000000a40000720c */ /* 0x040fe20003f24070 */
[----:B------:R-:W-:Y:S01]  /*38f0*/  IMAD R165, R0, R5, R165 ;  /* 0x0000000500a57224 */ /* 0x000fe200078e02a5 */
[----:B------:R-:W-:Y:S01]  /*3900*/  IABS R169, R10 ;  /* 0x0000000a00a97213 */ /* 0x000fe20000000000 */
[----:B------:R-:W-:Y:S01]  /*3910*/  IMAD.HI.U32 R5, R2, R11, RZ ;  /* 0x0000000b02057227 */ /* 0x000fe200078e00ff */
[----:B------:R-:W-:-:S03]  /*3920*/  LOP3.LUT R16, R3, 0xa0, RZ, 0xfc, !PT ;  /* 0x000000a003107812 */ /* 0x000fc600078efcff */
[----:B------:R-:W-:Y:S01]  /*3930*/  @!P2 IMAD.MOV R156, RZ, RZ, -R156 ;  /* 0x000000ffff9ca224 */ /* 0x000fe200078e0a9c */
[----:B------:R-:W-:Y:S01]  /*3940*/  ISETP.GT.U32.AND P2, PT, R0, R160, PT ;  /* 0x000000a00000720c */ /* 0x000fe20003f44070 */
[----:B------:R-:W-:Y:S02]  /*3950*/  IMAD.MOV R5, RZ, RZ, -R5 ;  /* 0x000000ffff057224 */ /* 0x000fe400078e0a05 */
[--C-:B------:R-:W-:Y:S01]  /*3960*/  @!P6 IMAD.IADD R162, R162, 0x1, -R0.reuse ;  /* 0x00000001a2a2e824 */ /* 0x100fe200078e0a00 */
[C---:B------:R-:W-:Y:S01]  /*3970*/  ISETP.GT.U32.AND P6, PT, R0.reuse, R165, PT ;  /* 0x000000a50000720c */ /* 0x040fe20003fc4070 */
[----:B------:R-:W-:Y:S01]  /*3980*/  IMAD R166, R0, R5, R11 ;  /* 0x0000000500a67224 */ /* 0x000fe200078e020b */
[----:B------:R-:W-:Y:S01]  /*3990*/  LOP3.LUT R5, R3, 0x76, RZ, 0xfc, !PT ;  /* 0x0000007603057812 */ /* 0x000fe200078efcff */
[--C-:B------:R-:W-:Y:S02]  /*39a0*/  @!P5 IMAD.IADD R163, R163, 0x1, -R0.reuse ;  /* 0x00000001a3a3d824 */ /* 0x100fe400078e0a00 */
[----:B------:R-:W-:Y:S01]  /*39b0*/  @!P1 IMAD.IADD R164, R164, 0x1, -R0 ;  /* 0x00000001a4a49824 */ /* 0x000fe200078e0a00 */
[C---:B------:R-:W-:Y:S01]  /*39c0*/  ISETP.GT.U32.AND P1, PT, R0.reuse, R166, PT ;  /* 0x000000a60000720c */ /* 0x040fe20003f24070 */
[----:B------:R-:W-:Y:S01]  /*39d0*/  IMAD.MOV R104, RZ, RZ, -R104 ;  /* 0x000000ffff687224 */ /* 0x000fe200078e0a68 */
[----:B------:R-:W-:Y:S01]  /*39e0*/  ISETP.GT.U32.AND P5, PT, R0, R163, PT ;  /* 0x000000a30000720c */ /* 0x000fe20003fa4070 */
[----:B------:R-:W-:Y:S01]  /*39f0*/  @!P2 IMAD.IADD R160, R160, 0x1, -R0 ;  /* 0x00000001a0a0a824 */ /* 0x000fe200078e0a00 */
[----:B------:R-:W-:Y:S01]  /*3a00*/  ISETP.GE.AND P2, PT, R12, RZ, PT ;  /* 0x000000ff0c00720c */ /* 0x000fe20003f46270 */
[----:B------:R-:W-:Y:S01]  /*3a10*/  @!P0 IMAD.MOV R164, RZ, RZ, -R164 ;  /* 0x000000ffffa48224 */ /* 0x000fe200078e0aa4 */
[----:B------:R-:W-:Y:S01]  /*3a20*/  IABS R167, R5 ;  /* 0x0000000500a77213 */ /* 0x000fe20000000000 */
[----:B------:R-:W-:Y:S01]  /*3a30*/  @!P3 IMAD.MOV R160, RZ, RZ, -R160 ;  /* 0x000000ffffa0b224 */ /* 0x000fe200078e0aa0 */
[----:B------:R-:W-:Y:S01]  /*3a40*/  ISETP.GE.AND P3, PT, R15, RZ, PT ;  /* 0x000000ff0f00720c */ /* 0x000fe20003f66270 */
[----:B------:R-:W-:Y:S01]  /*3a50*/  @!P6 IMAD.IADD R165, R165, 0x1, -R0 ;  /* 0x00000001a5a5e824 */ /* 0x000fe200078e0a00 */
[----:B------:R-:W-:Y:S01]  /*3a60*/  ISETP.GE.AND P0, PT, R10, RZ, PT ;  /* 0x000000ff0a00720c */ /* 0x000fe20003f06270 */
[----:B------:R-:W-:Y:S01]  /*3a70*/  IMAD R102, R0, R104, R102 ;  /* 0x0000006800667224 */ /* 0x000fe200078e0266 */
[----:B------:R-:W-:Y:S01]  /*3a80*/  LOP3.LUT R12, R3, 0x7c, RZ, 0xfc, !PT ;  /* 0x0000007c030c7812 */ /* 0x000fe200078efcff */
[----:B------:R-:W-:Y:S01]  /*3a90*/  @!P1 IMAD.IADD R166, R166, 0x1, -R0 ;  /* 0x00000001a6a69824 */ /* 0x000fe200078e0a00 */
[----:B------:R-:W-:Y:S01]  /*3aa0*/  ISETP.GT.U32.AND P6, PT, R0, R165, PT ;  /* 0x000000a50000720c */ /* 0x000fe20003fc4070 */
[----:B------:R-:W-:Y:S01]  /*3ab0*/  IMAD.HI.U32 R105, R2, R103, RZ ;  /* 0x0000006702697227 */ /* 0x000fe200078e00ff */
[----:B------:R-:W-:-:S02]  /*3ac0*/  @!P5 IADD3 R163, R163, -R0, RZ ;  /* 0x80000000a3a3d210 */ /* 0x000fc40007ffe0ff */
[----:B------:R-:W-:Y:S01]  /*3ad0*/  ISETP.GE.AND P5, PT, R6, RZ, PT ;  /* 0x000000ff0600720c */ /* 0x000fe20003fa6270 */
[----:B------:R-:W-:Y:S01]  /*3ae0*/  @!P2 IMAD.MOV R162, RZ, RZ, -R162 ;  /* 0x000000ffffa2a224 */ /* 0x000fe200078e0aa2 */
[----:B------:R-:W-:Y:S01]  /*3af0*/  ISETP.GE.AND P2, PT, R5, RZ, PT ;  /* 0x000000ff0500720c */ /* 0x000fe20003f46270 */
[----:B------:R-:W-:Y:S01]  /*3b00*/  IMAD.HI.U32 R5, R2, R167, RZ ;  /* 0x000000a702057227 */ /* 0x000fe200078e00ff */
[----:B------:R-:W-:Y:S02]  /*3b10*/  ISETP.GT.U32.AND P1, PT, R0, R166, PT ;  /* 0x000000a60000720c */ /* 0x000fe40003f24070 */
[----:B------:R-:W-:Y:S01]  /*3b20*/  LOP3.LUT R6, R3, 0x78, RZ, 0xfc, !PT ;  /* 0x0000007803067812 */ /* 0x000fe200078efcff */
[----:B------:R-:W-:Y:S01]  /*3b30*/  @!P3 IMAD.MOV R163, RZ, RZ, -R163 ;  /* 0x000000ffffa3b224 */ /* 0x000fe200078e0aa3 */
[----:B------:R-:W-:Y:S01]  /*3b40*/  IABS R13, R12 ;  /* 0x0000000c000d7213 */ /* 0x000fe20000000000 */
[----:B------:R-:W-:Y:S01]  /*3b50*/  IMAD.MOV R10, RZ, RZ, -R5 ;  /* 0x000000ffff0a7224 */ /* 0x000fe200078e0a05 */
[----:B------:R-:W-:Y:S01]  /*3b60*/  ISETP.GE.AND P3, PT, R6, RZ, PT ;  /* 0x000000ff0600720c */ /* 0x000fe20003f66270 */
[----:B------:R-:W-:Y:S01]  /*3b70*/  @!P6 IMAD.IADD R165, R165, 0x1, -R0 ;  /* 0x00000001a5a5e824 */ /* 0x000fe200078e0a00 */
[----:B------:R-:W-:Y:S01]  /*3b80*/  IABS R11, R6 ;  /* 0x00000006000b7213 */ /* 0x000fe20000000000 */
[----:B------:R-:W-:Y:S01]  /*3b90*/  IMAD.HI.U32 R6, R2, R169, RZ ;  /* 0x000000a902067227 */ /* 0x000fe200078e00ff */
[----:B------:R-:W-:-:S02]  /*3ba0*/  ISETP.GE.AND P6, PT, R12, RZ, PT ;  /* 0x000000ff0c00720c */ /* 0x000fc40003fc6270 */
[----:B------:R-:W-:Y:S01]  /*3bb0*/  LOP3.LUT R15, R3, 0x84, RZ, 0xfc, !PT ;  /* 0x00000084030f7812 */ /* 0x000fe200078efcff */
[C---:B------:R-:W-:Y:S01]  /*3bc0*/  IMAD R167, R0.reuse, R10, R167 ;  /* 0x0000000a00a77224 */ /* 0x040fe200078e02a7 */
[----:B------:R-:W-:Y:S01]  /*3bd0*/  IABS R104, R123 ;  /* 0x0000007b00687213 */ /* 0x000fe20000000000 */
[----:B------:R-:W-:Y:S01]  /*3be0*/  IMAD.MOV R6, RZ, RZ, -R6 ;  /* 0x000000ffff067224 */ /* 0x000fe200078e0a06 */
[----:B------:R-:W-:Y:S01]  /*3bf0*/  IABS R10, R15 ;  /* 0x0000000f000a7213 */ /* 0x000fe20000000000 */
[----:B------:R-:W-:Y:S01]  /*3c00*/  @!P4 IMAD.MOV R165, RZ, RZ, -R165 ;  /* 0x000000ffffa5c224 */ /* 0x000fe200078e0aa5 */
[----:B------:R-:W-:Y:S01]  /*3c10*/  ISETP.GT.U32.AND P4, PT, R0, R167, PT ;  /* 0x000000a70000720c */ /* 0x000fe20003f84070 */
[----:B------:R-:W-:Y:S02]  /*3c20*/  @!P1 IMAD.IADD R166, R166, 0x1, -R0 ;  /* 0x00000001a6a69824 */ /* 0x000fe400078e0a00 */
[----:B------:R-:W-:Y:S02]  /*3c30*/  IMAD R169, R0, R6, R169 ;  /* 0x0000000600a97224 */ /* 0x000fe400078e02a9 */
[----:B------:R-:W-:Y:S01]  /*3c40*/  IMAD.HI.U32 R5, R2, R11, RZ ;  /* 0x0000000b02057227 */ /* 0x000fe200078e00ff */
[----:B------:R-:W-:-:S02]  /*3c50*/  @!P5 IADD3 R166, -R166, RZ, RZ ;  /* 0x000000ffa6a6d210 */ /* 0x000fc40007ffe1ff */
[----:B------:R-:W-:Y:S01]  /*3c60*/  ISETP.GT.U32.AND P5, PT, R0, R169, PT ;  /* 0x000000a90000720c */ /* 0x000fe20003fa4070 */
[----:B------:R-:W-:Y:S02]  /*3c70*/  IMAD.MOV R168, RZ, RZ, -R5 ;  /* 0x000000ffffa87224 */ /* 0x000fe400078e0a05 */
[----:B------:R-:W-:-:S04]  /*3c80*/  IMAD.HI.U32 R5, R2, R13, RZ ;  /* 0x0000000d02057227 */ /* 0x000fc800078e00ff */
[----:B------:R-:W-:Y:S02]  /*3c90*/  IMAD.MOV R5, RZ, RZ, -R5 ;  /* 0x000000ffff057224 */ /* 0x000fe400078e0a05 */
[C---:B------:R-:W-:Y:S02]  /*3ca0*/  IMAD R168, R0.reuse, R168, R11 ;  /* 0x000000a800a87224 */ /* 0x040fe400078e020b */
[--C-:B------:R-:W-:Y:S02]  /*3cb0*/  @!P4 IMAD.IADD R167, R167, 0x1, -R0.reuse ;  /* 0x00000001a7a7c824 */ /* 0x100fe400078e0a00 */
[C---:B------:R-:W-:Y:S01]  /*3cc0*/  IMAD R170, R0.reuse, R5, R13 ;  /* 0x0000000500aa7224 */ /* 0x040fe200078e020d */
[----:B------:R-:W-:Y:S01]  /*3cd0*/  LOP3.LUT R13, R3, 0x80, RZ, 0xfc, !PT ;  /* 0x00000080030d7812 */ /* 0x000fe200078efcff */
[----:B------:R-:W-:Y:S01]  /*3ce0*/  @!P5 IMAD.IADD R169, R169, 0x1, -R0 ;  /* 0x00000001a9a9d824 */ /* 0x000fe200078e0a00 */
[----:B------:R-:W-:Y:S01]  /*3cf0*/  ISETP.GT.U32.AND P1, PT, R0, R168, PT ;  /* 0x000000a80000720c */ /* 0x000fe20003f24070 */
[----:B------:R-:W-:Y:S01]  /*3d00*/  VIADD R12, R4, 0x7e ;  /* 0x0000007e040c7836 */ /* 0x000fe20000000000 */
[----:B------:R-:W-:Y:S01]  /*3d10*/  ISETP.GT.U32.AND P4, PT, R0, R167, PT ;  /* 0x000000a70000720c */ /* 0x000fe20003f84070 */
[----:B------:R-:W-:Y:S01]  /*3d20*/  IMAD.MOV R105, RZ, RZ, -R105 ;  /* 0x000000ffff697224 */ /* 0x000fe200078e0a69 */
[----:B------:R-:W-:-:S02]  /*3d30*/  IABS R11, R13 ;  /* 0x0000000d000b7213 */ /* 0x000fc40000000000 */
[C---:B------:R-:W-:Y:S01]  /*3d40*/  ISETP.GT.U32.AND P5, PT, R0.reuse, R169, PT ;  /* 0x000000a90000720c */ /* 0x040fe20003fa4070 */
[----:B------:R-:W-:Y:S01]  /*3d50*/  IMAD R103, R0, R105, R103 ;  /* 0x0000006900677224 */ /* 0x000fe200078e0267 */
[----:B------:R-:W-:Y:S01]  /*3d60*/  IABS R171, R12 ;  /* 0x0000000c00ab7213 */ /* 0x000fe20000000000 */
[----:B------:R-:W-:Y:S01]  /*3d70*/  IMAD.HI.U32 R6, R2, R11, RZ ;  /* 0x0000000b02067227 */ /* 0x000fe200078e00ff */
[----:B------:R-:W-:-:S03]  /*3d80*/  IABS R105, R122 ;  /* 0x0000007a00697213 */ /* 0x000fc60000000000 */
[----:B------:R-:W-:Y:S02]  /*3d90*/  IMAD.MOV R6, RZ, RZ, -R6 ;  /* 0x000000ffff067224 */ /* 0x000fe400078e0a06 */
[--C-:B------:R-:W-:Y:S02]  /*3da0*/  @!P1 IMAD.IADD R168, R168, 0x1, -R0.reuse ;  /* 0x00000001a8a89824 */ /* 0x100fe400078e0a00 */
[--C-:B------:R-:W-:Y:S01]  /*3db0*/  @!P4 IMAD.IADD R167, R167, 0x1, -R0.reuse ;  /* 0x00000001a7a7c824 */ /* 0x100fe200078e0a00 */
[C---:B------:R-:W-:Y:S01]  /*3dc0*/  ISETP.GT.U32.AND P4, PT, R0.reuse, R170, PT ;  /* 0x000000aa0000720c */ /* 0x040fe20003f84070 */
[C---:B------:R-:W-:Y:S01]  /*3dd0*/  IMAD R172, R0.reuse, R6, R11 ;  /* 0x0000000600ac7224 */ /* 0x040fe200078e020b */
[----:B------:R-:W-:Y:S01]  /*3de0*/  ISETP.GT.U32.AND P1, PT, R0, R168, PT ;  /* 0x000000a80000720c */ /* 0x000fe20003f24070 */
[----:B------:R-:W-:Y:S02]  /*3df0*/  @!P5 IMAD.IADD R169, R169, 0x1, -R0 ;  /* 0x00000001a9a9d824 */ /* 0x000fe400078e0a00 */
[----:B------:R-:W-:Y:S01]  /*3e00*/  IMAD.HI.U32 R5, R2, R171, RZ ;  /* 0x000000ab02057227 */ /* 0x000fe200078e00ff */
[----:B------:R-:W-:-:S03]  /*3e10*/  ISETP.GT.U32.AND P5, PT, R0, R172, PT ;  /* 0x000000ac0000720c */ /* 0x000fc60003fa4070 */
[----:B------:R-:W-:Y:S02]  /*3e20*/  IMAD.MOV R5, RZ, RZ, -R5 ;  /* 0x000000ffff057224 */ /* 0x000fe400078e0a05 */
[----:B------:R-:W-:Y:S01]  /*3e30*/  IMAD.MOV.U32 R11, RZ, RZ, R10 ;  /* 0x000000ffff0b7224 */ /* 0x000fe200078e000a */
[C---:B------:R-:W-:Y:S01]  /*3e40*/  LOP3.LUT R10, R3.reuse, 0x86, RZ, 0xfc, !PT ;  /* 0x00000086030a7812 */ /* 0x040fe200078efcff */
[----:B------:R-:W-:Y:S02]  /*3e50*/  IMAD R171, R0, R5, R171 ;  /* 0x0000000500ab7224 */ /* 0x000fe400078e02ab */
[--C-:B------:R-:W-:Y:S01]  /*3e60*/  @!P4 IMAD.IADD R170, R170, 0x1, -R0.reuse ;  /* 0x00000001aaaac824 */ /* 0x100fe200078e0a00 */
[----:B------:R-:W-:Y:S01]  /*3e70*/  IABS R175, R10 ;  /* 0x0000000a00af7213 */ /* 0x000fe20000000000 */
[----:B------:R-:W-:Y:S01]  /*3e80*/  IMAD.HI.U32 R5, R2, R173, RZ ;  /* 0x000000ad02057227 */ /* 0x000fe200078e00ff */
[----:B------:R-:W-:Y:S02]  /*3e90*/  ISETP.GE.AND P4, PT, R12, RZ, PT ;  /* 0x000000ff0c00720c */ /* 0x000fe40003f86270 */
[----:B------:R-:W-:Y:S01]  /*3ea0*/  @!P5 IADD3 R172, R172, -R0, RZ ;  /* 0x80000000acacd210 */ /* 0x000fe20007ffe0ff */
[----:B------:R-:W-:Y:S01]  /*3eb0*/  @!P1 IMAD.IADD R168, R168, 0x1, -R0 ;  /* 0x00000001a8a89824 */ /* 0x000fe200078e0a00 */
[C---:B------:R-:W-:Y:S01]  /*3ec0*/  ISETP.GT.U32.AND P1, PT, R0.reuse, R171, PT ;  /* 0x000000ab0000720c */ /* 0x040fe20003f24070 */
[----:B------:R-:W-:Y:S01]  /*3ed0*/  @!P2 IMAD.MOV R167, RZ, RZ, -R167 ;  /* 0x000000ffffa7a224 */ /* 0x000fe200078e0aa7 */
[C---:B------:R-:W-:Y:S01]  /*3ee0*/  ISETP.GT.U32.AND P2, PT, R0.reuse, R170, PT ;  /* 0x000000aa0000720c */ /* 0x040fe20003f44070 */
[----:B------:R-:W-:Y:S01]  /*3ef0*/  IMAD.MOV R5, RZ, RZ, -R5 ;  /* 0x000000ffff057224 */ /* 0x000fe200078e0a05 */
[----:B------:R-:W-:Y:S01]  /*3f00*/  ISETP.GT.U32.AND P5, PT, R0, R172, PT ;  /* 0x000000ac0000720c */ /* 0x000fe20003fa4070 */
[----:B------:R-:W-:Y:S01]  /*3f10*/  IMAD.HI.U32 R6, R2, R11, RZ ;  /* 0x0000000b02067227 */ /* 0x000fe200078e00ff */
[----:B------:R-:W-:-:S03]  /*3f20*/  LOP3.LUT R12, R3, 0x8a, RZ, 0xfc, !PT ;  /* 0x0000008a030c7812 */ /* 0x000fc600078efcff */
[----:B------:R-:W-:Y:S01]  /*3f30*/  IMAD R173, R0, R5, R173 ;  /* 0x0000000500ad7224 */ /* 0x000fe200078e02ad */
[----:B------:R-:W-:Y:S01]  /*3f40*/  IABS R177, R12 ;  /* 0x0000000c00b17213 */ /* 0x000fe20000000000 */
[----:B------:R-:W-:-:S04]  /*3f50*/  IMAD.HI.U32 R5, R2, R175, RZ ;  /* 0x000000af02057227 */ /* 0x000fc800078e00ff */
[----:B------:R-:W-:Y:S02]  /*3f60*/  IMAD.MOV R6, RZ, RZ, -R6 ;  /* 0x000000ffff067224 */ /* 0x000fe400078e0a06 */
[----:B------:R-:W-:Y:S02]  /*3f70*/  IMAD.MOV R5, RZ, RZ, -R5 ;  /* 0x000000ffff057224 */ /* 0x000fe400078e0a05 */
[--C-:B------:R-:W-:Y:S01]  /*3f80*/  @!P1 IMAD.IADD R171, R171, 0x1, -R0.reuse ;  /* 0x00000001abab9824 */ /* 0x100fe200078e0a00 */
[----:B------:R-:W-:Y:S01]  /*3f90*/  ISETP.GE.AND P1, PT, R13, RZ, PT ;  /* 0x000000ff0d00720c */ /* 0x000fe20003f26270 */
[----:B------:R-:W-:Y:S01]  /*3fa0*/  IMAD R174, R0, R6, R11 ;  /* 0x0000000600ae7224 */ /* 0x000fe200078e020b */
[----:B------:R-:W-:Y:S01]  /*3fb0*/  LOP3.LUT R6, R3, 0x88, RZ, 0xfc, !PT ;  /* 0x0000008803067812 */ /* 0x000fe200078efcff */
[----:B------:R-:W-:Y:S01]  /*3fc0*/  @!P2 IMAD.IADD R170, R170, 0x1, -R0 ;  /* 0x00000001aaaaa824 */ /* 0x000fe200078e0a00 */
[C---:B------:R-:W-:Y:S01]  /*3fd0*/  ISETP.GT.U32.AND P2, PT, R0.reuse, R173, PT ;  /* 0x000000ad0000720c */ /* 0x040fe20003f44070 */
[C---:B------:R-:W-:Y:S01]  /*3fe0*/  IMAD R175, R0.reuse, R5, R175 ;  /* 0x0000000500af7224 */ /* 0x040fe200078e02af */
[----:B------:R-:W-:Y:S01]  /*3ff0*/  IABS R11, R6 ;  /* 0x00000006000b7213 */ /* 0x000fe20000000000 */
[----:B------:R-:W-:Y:S01]  /*4000*/  @!P3 IMAD.MOV R168, RZ, RZ, -R168 ;  /* 0x000000ffffa8b224 */ /* 0x000fe200078e0aa8 */
[C---:B------:R-:W-:Y:S01]  /*4010*/  ISETP.GT.U32.AND P3, PT, R0.reuse, R171, PT ;  /* 0x000000ab0000720c */ /* 0x040fe20003f64070 */
[----:B------:R-:W-:Y:S01]  /*4020*/  @!P6 IMAD.MOV R170, RZ, RZ, -R170 ;  /* 0x000000ffffaae224 */ /* 0x000fe200078e0aaa */
[----:B------:R-:W-:Y:S01]  /*4030*/  ISETP.GT.U32.AND P6, PT, R0, R174, PT ;  /* 0x000000ae0000720c */ /* 0x000fe20003fc4070 */
[----:B------:R-:W-:Y:S01]  /*4040*/  @!P5 IMAD.IADD R172, R172, 0x1, -R0 ;  /* 0x00000001acacd824 */ /* 0x000fe200078e0a00 */
[----:B------:R-:W-:Y:S01]  /*4050*/  ISETP.GT.U32.AND P5, PT, R0, R175, PT ;  /* 0x000000af0000720c */ /* 0x000fe20003fa4070 */
[----:B------:R-:W-:-:S04]  /*4060*/  IMAD.HI.U32 R5, R2, R11, RZ ;  /* 0x0000000b02057227 */ /* 0x000fc800078e00ff */
[--C-:B------:R-:W-:Y:S01]  /*4070*/  @!P2 IMAD.IADD R173, R173, 0x1, -R0.reuse ;  /* 0x00000001adada824 */ /* 0x100fe200078e0a00 */
[----:B------:R-:W-:Y:S01]  /*4080*/  ISETP.GE.AND P2, PT, R10, RZ, PT ;  /* 0x000000ff0a00720c */ /* 0x000fe20003f46270 */
[----:B------:R-:W-:Y:S01]  /*4090*/  IMAD.MOV R176, RZ, RZ, -R5 ;  /* 0x000000ffffb07224 */ /* 0x000fe200078e0a05 */
[----:B------:R-:W-:Y:S01]  /*40a0*/  LOP3.LUT R10, R3, 0x8c, RZ, 0xfc, !PT ;  /* 0x0000008c030a7812 */ /* 0x000fe200078efcff */
[--C-:B------:R-:W-:Y:S01]  /*40b0*/  @!P3 IMAD.IADD R171, R171, 0x1, -R0.reuse ;  /* 0x00000001ababb824 */ /* 0x100fe200078e0a00 */
[----:B------:R-:W-:Y:S01]  /*40c0*/  ISETP.GE.AND P3, PT, R15, RZ, PT ;  /* 0x000000ff0f00720c */ /* 0x000fe20003f66270 */
[--C-:B------:R-:W-:Y:S01]  /*40d0*/  @!P6 IMAD.IADD R174, R174, 0x1, -R0.reuse ;  /* 0x00000001aeaee824 */ /* 0x100fe200078e0a00 */
[C---:B------:R-:W-:Y:S01]  /*40e0*/  ISETP.GT.U32.AND P6, PT, R0.reuse, R173, PT ;  /* 0x000000ad0000720c */ /* 0x040fe20003fc4070 */
[----:B------:R-:W-:Y:S02]  /*40f0*/  @!P5 IMAD.IADD R175, R175, 0x1, -R0 ;  /* 0x00000001afafd824 */ /* 0x000fe400078e0a00 */
[----:B------:R-:W-:Y:S01]  /*4100*/  @!P4 IMAD.MOV R171, RZ, RZ, -R171 ;  /* 0x000000ffffabc224 */ /* 0x000fe200078e0aab */
[----:B------:R-:W-:Y:S01]  /*4110*/  ISETP.GT.U32.AND P5, PT, R0, R174, PT ;  /* 0x000000ae0000720c */ /* 0x000fe20003fa4070 */
[----:B------:R-:W-:Y:S01]  /*4120*/  IMAD.HI.U32 R5, R2, R177, RZ ;  /* 0x000000b102057227 */ /* 0x000fe200078e00ff */
[----:B------:R-:W-:-:S03]  /*4130*/  ISETP.GT.U32.AND P4, PT, R0, R175, PT ;  /* 0x000000af0000720c */ /* 0x000fc60003f84070 */
[----:B------:R-:W-:Y:S01]  /*4140*/  IMAD R176, R0, R176, R11 ;  /* 0x000000b000b07224 */ /* 0x000fe200078e020b */
[----:B------:R-:W-:Y:S01]  /*4150*/  IABS R11, R10 ;  /* 0x0000000a000b7213 */ /* 0x000fe20000000000 */
[----:B------:R-:W-:Y:S02]  /*4160*/  IMAD.MOV R5, RZ, RZ, -R5 ;  /* 0x000000ffff057224 */ /* 0x000fe400078e0a05 */
[----:B------:R-:W-:Y:S01]  /*4170*/  @!P6 IADD3 R173, R173, -R0, RZ ;  /* 0x80000000adade210 */ /* 0x000fe20007ffe0ff */
[----:B------:R-:W-:Y:S01]  /*4180*/  VIADD R13, R4, 0x8e ;  /* 0x0000008e040d7836 */ /* 0x000fe20000000000 */
[C---:B------:R-:W-:Y:S01]  /*4190*/  ISETP.GT.U32.AND P6, PT, R0.reuse, R176, PT ;  /* 0x000000b00000720c */ /* 0x040fe20003fc4070 */
[----:B------:R-:W-:Y:S02]  /*41a0*/  IMAD R177, R0, R5, R177 ;  /* 0x0000000500b17224 */ /* 0x000fe400078e02b1 */
[----:B------:R-:W-:Y:S01]  /*41b0*/  @!P0 IMAD.MOV R169, RZ, RZ, -R169 ;  /* 0x000000ffffa98224 */ /* 0x000fe200078e0aa9 */
[----:B------:R-:W-:Y:S01]  /*41c0*/  ISETP.GE.AND P0, PT, R14, RZ, PT ;  /* 0x000000ff0e00720c */ /* 0x000fe20003f06270 */
[----:B------:R-:W-:Y:S01]  /*41d0*/  @!P4 IMAD.IADD R175, R175, 0x1, -R0 ;  /* 0x00000001afafc824 */ /* 0x000fe200078e0a00 */
[----:B------:R-:W-:Y:S01]  /*41e0*/  ISETP.GT.U32.AND P4, PT, R0, R177, PT ;  /* 0x000000b10000720c */ /* 0x000fe20003f84070 */
[----:B------:R-:W-:Y:S01]  /*41f0*/  IMAD.HI.U32 R5, R2, R11, RZ ;  /* 0x0000000b02057227 */ /* 0x000fe200078e00ff */
[----:B------:R-:W-:-:S02]  /*4200*/  IABS R179, R13 ;  /* 0x0000000d00b37213 */ /* 0x000fc40000000000 */
[----:B------:R-:W-:Y:S01]  /*4210*/  LOP3.LUT R14, R3, 0x90, RZ, 0xfc, !PT ;  /* 0x00000090030e7812 */ /* 0x000fe200078efcff */
[----:B------:R-:W-:Y:S01]  /*4220*/  @!P5 IMAD.IADD R174, R174, 0x1, -R0 ;  /* 0x00000001aeaed824 */ /* 0x000fe200078e0a00 */
[----:B------:R-:W-:Y:S01]  /*4230*/  ISETP.GE.AND P5, PT, R6, RZ, PT ;  /* 0x000000ff0600720c */ /* 0x000fe20003fa6270 */
[----:B------:R-:W-:-:S04]  /*4240*/  IMAD.HI.U32 R6, R2, R179, RZ ;  /* 0x000000b302067227 */ /* 0x000fc800078e00ff */
[----:B------:R-:W-:Y:S02]  /*4250*/  IMAD.MOV R5, RZ, RZ, -R5 ;  /* 0x000000ffff057224 */ /* 0x000fe400078e0a05 */
[----:B------:R-:W-:Y:S01]  /*4260*/  @!P6 IMAD.IADD R176, R176, 0x1, -R0 ;  /* 0x00000001b0b0e824 */ /* 0x000fe200078e0a00 */
[----:B------:R-:W-:Y:S01]  /*4270*/  ISETP.GE.AND P6, PT, R12, RZ, PT ;  /* 0x000000ff0c00720c */ /* 0x000fe20003fc6270 */
[----:B------:R-:W-:Y:S01]  /*4280*/  IMAD.MOV R6, RZ, RZ, -R6 ;  /* 0x000000ffff067224 */ /* 0x000fe200078e0a06 */
[----:B------:R-:W-:Y:S01]  /*4290*/  LOP3.LUT R12, R3, 0x92, RZ, 0xfc, !PT ;  /* 0x00000092030c7812 */ /* 0x000fe200078efcff */
[C---:B------:R-:W-:Y:S01]  /*42a0*/  IMAD R178, R0.reuse, R5, R11 ;  /* 0x0000000500b27224 */ /* 0x040fe200078e020b */
[----:B------:R-:W-:Y:S01]  /*42b0*/  IABS R11, R14 ;  /* 0x0000000e000b7213 */ /* 0x000fe20000000000 */
[----:B------:R-:W-:Y:S01]  /*42c0*/  @!P4 IMAD.IADD R177, R177, 0x1, -R0 ;  /* 0x00000001b1b1c824 */ /* 0x000fe200078e0a00 */
[C---:B------:R-:W-:Y:S01]  /*42d0*/  ISETP.GT.U32.AND P4, PT, R0.reuse, R176, PT ;  /* 0x000000b00000720c */ /* 0x040fe20003f84070 */
[C---:B------:R-:W-:Y:S01]  /*42e0*/  IMAD R179, R0.reuse, R6, R179 ;  /* 0x0000000600b37224 */ /* 0x040fe200078e02b3 */
[----:B------:R-:W-:Y:S01]  /*42f0*/  IABS R181, R12 ;  /* 0x0000000c00b57213 */ /* 0x000fe20000000000 */
[----:B------:R-:W-:Y:S01]  /*4300*/  @!P0 IMAD.MOV R173, RZ, RZ, -R173 ;  /* 0x000000ffffad8224 */ /* 0x000fe200078e0aad */
[----:B------:R-:W-:Y:S01]  /*4310*/  ISETP.GT.U32.AND P0, PT, R0, R177, PT ;  /* 0x000000b10000720c */ /* 0x000fe20003f04070 */
[----:B------:R-:W-:-:S04]  /*4320*/  IMAD.HI.U32 R5, R2, R11, RZ ;  /* 0x0000000b02057227 */ /* 0x000fc800078e00ff */
[----:B------:R-:W-:Y:S01]  /*4330*/  @!P3 IMAD.MOV R174, RZ, RZ, -R174 ;  /* 0x000000ffffaeb224 */ /* 0x000fe200078e0aae */
[----:B------:R-:W-:Y:S01]  /*4340*/  ISETP.GT.U32.AND P3, PT, R0, R179, PT ;  /* 0x000000b30000720c */ /* 0x000fe20003f64070 */
[----:B------:R-:W-:-:S04]  /*4350*/  IMAD.HI.U32 R6, R2, R181, RZ ;  /* 0x000000b502067227 */ /* 0x000fc800078e00ff */
[----:B------:R-:W-:Y:S02]  /*4360*/  IMAD.MOV R5, RZ, RZ, -R5 ;  /* 0x000000ffff057224 */ /* 0x000fe400078e0a05 */
[----:B------:R-:W-:Y:S01]  /*4370*/  @!P4 IMAD.IADD R176, R176, 0x1, -R0 ;  /* 0x00000001b0b0c824 */ /* 0x000fe200078e0a00 */
[----:B------:R-:W-:Y:S01]  /*4380*/  ISETP.GE.AND P4, PT, R13, RZ, PT ;  /* 0x000000ff0d00720c */ /* 0x000fe20003f86270 */
[----:B------:R-:W-:Y:S01]  /*4390*/  IMAD.MOV R6, RZ, RZ, -R6 ;  /* 0x000000ffff067224 */ /* 0x000fe200078e0a06 */
[----:B------:R-:W-:Y:S01]  /*43a0*/  LOP3.LUT R13, R3, 0x96, RZ, 0xfc, !PT ;  /* 0x00000096030d7812 */ /* 0x000fe200078efcff */
[C---:B------:R-:W-:Y:S02]  /*43b0*/  IMAD R180, R0.reuse, R5, R11 ;  /* 0x0000000500b47224 */ /* 0x040fe400078e020b */
[----:B------:R-:W-:Y:S01]  /*43c0*/  @!P1 IMAD.MOV R172, RZ, RZ, -R172 ;  /* 0x000000ffffac9224 */ /* 0x000fe200078e0aac */
[C---:B------:R-:W-:Y:S01]  /*43d0*/  ISETP.GT.U32.AND P1, PT, R0.reuse, R178, PT ;  /* 0x000000b20000720c */ /* 0x040fe20003f24070 */
[----:B------:R-:W-:Y:S01]  /*43e0*/  @!P0 IMAD.IADD R177, R177, 0x1, -R0 ;  /* 0x00000001b1b18824 */ /* 0x000fe200078e0a00 */
[----:B------:R-:W-:Y:S01]  /*43f0*/  IABS R183, R13 ;  /* 0x0000000d00b77213 */ /* 0x000fe20000000000 */
[C---:B------:R-:W-:Y:S01]  /*4400*/  IMAD R181, R0.reuse, R6, R181 ;  /* 0x0000000600b57224 */ /* 0x040fe200078e02b5 */
[----:B------:R-:W-:Y:S01]  /*4410*/  LOP3.LUT R6, R3, 0x94, RZ, 0xfc, !PT ;  /* 0x0000009403067812 */ /* 0x000fe200078efcff */
[----:B------:R-:W-:Y:S01]  /*4420*/  @!P5 IMAD.MOV R176, RZ, RZ, -R176 ;  /* 0x000000ffffb0d224 */ /* 0x000fe200078e0ab0 */
[C---:B------:R-:W-:Y:S01]  /*4430*/  ISETP.GT.U32.AND P5, PT, R0.reuse, R180, PT ;  /* 0x000000b40000720c */ /* 0x040fe20003fa4070 */
[----:B------:R-:W-:Y:S01]  /*4440*/  @!P3 IMAD.IADD R179, R179, 0x1, -R0 ;  /* 0x00000001b3b3b824 */ /* 0x000fe200078e0a00 */
[----:B------:R-:W-:Y:S01]  /*4450*/  IABS R11, R6 ;  /* 0x00000006000b7213 */ /* 0x000fe20000000000 */
[----:B------:R-:W-:Y:S01]  /*4460*/  @!P6 IMAD.MOV R177, RZ, RZ, -R177 ;  /* 0x000000ffffb1e224 */ /* 0x000fe200078e0ab1 */
[C---:B------:R-:W-:Y:S01]  /*4470*/  ISETP.GT.U32.AND P6, PT, R0.reuse, R181, PT ;  /* 0x000000b50000720c */ /* 0x040fe20003fc4070 */
[----:B------:R-:W-:Y:S01]  /*4480*/  @!P2 IMAD.MOV R175, RZ, RZ, -R175 ;  /* 0x000000ffffafa224 */ /* 0x000fe200078e0aaf */
[----:B------:R-:W-:Y:S01]  /*4490*/  ISETP.GT.U32.AND P3, PT, R0, R179, PT ;  /* 0x000000b30000720c */ /* 0x000fe20003f64070 */
[----:B------:R-:W-:Y:S01]  /*44a0*/  IMAD.HI.U32 R5, R2, R11, RZ ;  /* 0x0000000b02057227 */ /* 0x000fe200078e00ff */
[----:B------:R-:W-:-:S02]  /*44b0*/  @!P1 IADD3 R178, R178, -R0, RZ ;  /* 0x80000000b2b29210 */ /* 0x000fc40007ffe0ff */
[----:B------:R-:W-:Y:S01]  /*44c0*/  ISETP.GE.AND P2, PT, R10, RZ, PT ;  /* 0x000000ff0a00720c */ /* 0x000fe20003f46270 */
[----:B------:R-:W-:Y:S01]  /*44d0*/  IMAD.MOV R5, RZ, RZ, -R5 ;  /* 0x000000ffff057224 */ /* 0x000fe200078e0a05 */
[----:B------:R-:W-:Y:S01]  /*44e0*/  ISETP.GT.U32.AND P1, PT, R0, R178, PT ;  /* 0x000000b20000720c */ /* 0x000fe20003f24070 */
[--C-:B------:R-:W-:Y:S01]  /*44f0*/  @!P5 IMAD.IADD R180, R180, 0x1, -R0.reuse ;  /* 0x00000001b4b4d824 */ /* 0x100fe200078e0a00 */
[----:B------:R-:W-:Y:S01]  /*4500*/  ISETP.GE.AND P0, PT, R14, RZ, PT ;  /* 0x000000ff0e00720c */ /* 0x000fe20003f06270 */
[C---:B------:R-:W-:Y:S01]  /*4510*/  IMAD R182, R0.reuse, R5, R11 ;  /* 0x0000000500b67224 */ /* 0x040fe200078e020b */
[----:B------:R-:W-:Y:S01]  /*4520*/  LOP3.LUT R14, R3, 0x9c, RZ, 0xfc, !PT ;  /* 0x0000009c030e7812 */ /* 0x000fe200078efcff */
[--C-:B------:R-:W-:Y:S01]  /*4530*/  @!P6 IMAD.IADD R181, R181, 0x1, -R0.reuse ;  /* 0x00000001b5b5e824 */ /* 0x100fe200078e0a00 */
[----:B------:R-:W-:Y:S01]  /*4540*/  ISETP.GT.U32.AND P5, PT, R0, R180, PT ;  /* 0x000000b40000720c */ /* 0x000fe20003fa4070 */
[----:B------:R-:W-:Y:S01]  /*4550*/  @!P3 IMAD.IADD R179, R179, 0x1, -R0 ;  /* 0x00000001b3b3b824 */ /* 0x000fe200078e0a00 */
[----:B------:R-:W-:Y:S01]  /*4560*/  ISETP.GE.AND P3, PT, R6, RZ, PT ;  /* 0x000000ff0600720c */ /* 0x000fe20003f66270 */
[----:B------:R-:W-:Y:S01]  /*4570*/  IMAD.HI.U32 R6, R2, R183, RZ ;  /* 0x000000b702067227 */ /* 0x000fe200078e00ff */
[----:B------:R-:W-:-:S03]  /*4580*/  ISETP.GT.U32.AND P6, PT, R0, R181, PT ;  /* 0x000000b50000720c */ /* 0x000fc60003fc4070 */
[----:B------:R-:W-:Y:S01]  /*4590*/  @!P1 IMAD.IADD R178, R178, 0x1, -R0 ;  /* 0x00000001b2b29824 */ /* 0x000fe200078e0a00 */
[----:B------:R-:W-:Y:S01]  /*45a0*/  ISETP.GE.AND P1, PT, R12, RZ, PT ;  /* 0x000000ff0c00720c */ /* 0x000fe20003f26270 */
[----:B------:R-:W-:Y:S01]  /*45b0*/  IMAD.MOV R6, RZ, RZ, -R6 ;  /* 0x000000ffff067224 */ /* 0x000fe200078e0a06 */
[----:B------:R-:W-:Y:S01]  /*45c0*/  LOP3.LUT R12, R3, 0x98, RZ, 0xfc, !PT ;  /* 0x00000098030c7812 */ /* 0x000fe200078efcff */
[----:B------:R-:W-:Y:S02]  /*45d0*/  VIADD R15, R4, 0x9e ;  /* 0x0000009e040f7836 */ /* 0x000fe40000000000 */
[----:B------:R-:W-:Y:S01]  /*45e0*/  IMAD R183, R0, R6, R183 ;  /* 0x0000000600b77224 */ /* 0x000fe200078e02b7 */
[----:B------:R-:W-:Y:S01]  /*45f0*/  IABS R10, R12 ;  /* 0x0000000c000a7213 */ /* 0x000fe20000000000 */
[----:B------:R-:W-:Y:S01]  /*4600*/  @!P5 IMAD.IADD R180, R180, 0x1, -R0 ;  /* 0x00000001b4b4d824 */ /* 0x000fe200078e0a00 */
[C---:B------:R-:W-:Y:S01]  /*4610*/  ISETP.GT.U32.AND P5, PT, R0.reuse, R182, PT ;  /* 0x000000b60000720c */ /* 0x040fe20003fa4070 */
[----:B------:R-:W-:Y:S01]  /*4620*/  @!P2 IMAD.MOV R178, RZ, RZ, -R178 ;  /* 0x000000ffffb2a224 */ /* 0x000fe200078e0ab2 */
[----:B------:R-:W-:Y:S01]  /*4630*/  @!P6 IADD3 R181, R181, -R0, RZ ;  /* 0x80000000b5b5e210 */ /* 0x000fe20007ffe0ff */
[----:B------:R-:W-:Y:S01]  /*4640*/  IMAD.MOV.U32 R11, RZ, RZ, R10 ;  /* 0x000000ffff0b7224 */ /* 0x000fe200078e000a */
[----:B------:R-:W-:Y:S01]  /*4650*/  ISETP.GT.U32.AND P6, PT, R0, R183, PT ;  /* 0x000000b70000720c */ /* 0x000fe20003fc4070 */
[----:B------:R-:W-:Y:S01]  /*4660*/  @!P0 IMAD.MOV R180, RZ, RZ, -R180 ;  /* 0x000000ffffb48224 */ /* 0x000fe200078e0ab4 */
[----:B------:R-:W-:Y:S01]  /*4670*/  LOP3.LUT R10, R3, 0x9a, RZ, 0xfc, !PT ;  /* 0x0000009a030a7812 */ /* 0x000fe200078efcff */
[----:B------:R-:W-:Y:S01]  /*4680*/  IMAD.HI.U32 R5, R2, R11, RZ ;  /* 0x0000000b02057227 */ /* 0x000fe200078e00ff */
[----:B------:R-:W-:-:S02]  /*4690*/  IABS R187, R15 ;  /* 0x0000000f00bb7213 */ /* 0x000fc40000000000 */
[----:B------:R-:W-:Y:S01]  /*46a0*/  IABS R185, R10 ;  /* 0x0000000a00b97213 */ /* 0x000fe20000000000 */
[----:B------:R-:W-:Y:S01]  /*46b0*/  IMAD.MOV R5, RZ, RZ, -R5 ;  /* 0x000000ffff057224 */ /* 0x000fe200078e0a05 */
[----:B------:R-:W-:Y:S01]  /*46c0*/  ISETP.GE.AND P2, PT, R13, RZ, PT ;  /* 0x000000ff0d00720c */ /* 0x000fe20003f46270 */
[--C-:B------:R-:W-:Y:S01]  /*46d0*/  @!P5 IMAD.IADD R182, R182, 0x1, -R0.reuse ;  /* 0x00000001b6b6d824 */ /* 0x100fe200078e0a00 */
[----:B------:R-:W-:Y:S01]  /*46e0*/  IABS R13, R14 ;  /* 0x0000000e000d7213 */ /* 0x000fe20000000000 */
[C---:B------:R-:W-:Y:S01]  /*46f0*/  IMAD R184, R0.reuse, R5, R11 ;  /* 0x0000000500b87224 */ /* 0x040fe200078e020b */
[----:B------:R-:W-:Y:S01]  /*4700*/  IABS R11, R16 ;  /* 0x00000010000b7213 */ /* 0x000fe20000000000 */
[----:B------:R-:W-:Y:S01]  /*4710*/  @!P6 IMAD.IADD R183, R183, 0x1, -R0 ;  /* 0x00000001b7b7e824 */ /* 0x000fe200078e0a00 */
[----:B------:R-:W-:Y:S01]  /*4720*/  ISETP.GT.U32.AND P6, PT, R0, R182, PT ;  /* 0x000000b60000720c */ /* 0x000fe20003fc4070 */
[----:B------:R-:W-:Y:S01]  /*4730*/  IMAD.HI.U32 R5, R2, R185, RZ ;  /* 0x000000b902057227 */ /* 0x000fe200078e00ff */
[----:B------:R-:W-:-:S02]  /*4740*/  ISETP.GT.U32.AND P5, PT, R0, R184, PT ;  /* 0x000000b80000720c */ /* 0x000fc40003fa4070 */
[----:B------:R-:W-:Y:S01]  /*4750*/  ISETP.GT.U32.AND P0, PT, R0, R183, PT ;  /* 0x000000b70000720c */ /* 0x000fe20003f04070 */
[----:B------:R-:W-:Y:S02]  /*4760*/  IMAD.MOV R5, RZ, RZ, -R5 ;  /* 0x000000ffff057224 */ /* 0x000fe400078e0a05 */
[----:B------:R-:W-:-:S04]  /*4770*/  IMAD.HI.U32 R6, R2, R13, RZ ;  /* 0x0000000d02067227 */ /* 0x000fc800078e00ff */
[----:B------:R-:W-:Y:S02]  /*4780*/  IMAD R185, R0, R5, R185 ;  /* 0x0000000500b97224 */ /* 0x000fe400078e02b9 */
[----:B------:R-:W-:Y:S02]  /*4790*/  @!P6 IMAD.IADD R182, R182, 0x1, -R0 ;  /* 0x00000001b6b6e824 */ /* 0x000fe400078e0a00 */
[----:B------:R-:W-:Y:S01]  /*47a0*/  IMAD.HI.U32 R5, R2, R187, RZ ;  /* 0x000000bb02057227 */ /* 0x000fe200078e00ff */
[----:B------:R-:W-:-:S03]  /*47b0*/  ISETP.GT.U32.AND P6, PT, R0, R185, PT ;  /* 0x000000b90000720c */ /* 0x000fc60003fc4070 */
[----:B------:R-:W-:Y:S02]  /*47c0*/  IMAD.MOV R5, RZ, RZ, -R5 ;  /* 0x000000ffff057224 */ /* 0x000fe400078e0a05 */
[----:B------:R-:W-:Y:S01]  /*47d0*/  @!P4 IMAD.MOV R179, RZ, RZ, -R179 ;  /* 0x000000ffffb3c224 */ /* 0x000fe200078e0ab3 */
[----:B------:R-:W-:Y:S01]  /*47e0*/  ISETP.GE.AND P4, PT, R12, RZ, PT ;  /* 0x000000ff0c00720c */ /* 0x000fe20003f86270 */
[----:B------:R-:W-:Y:S01]  /*47f0*/  IMAD R187, R0, R5, R187 ;  /* 0x0000000500bb7224 */ /* 0x000fe200078e02bb */
[----:B------:R-:W-:Y:S01]  /*4800*/  LOP3.LUT R12, R3, 0xa2, RZ, 0xfc, !PT ;  /* 0x000000a2030c7812 */ /* 0x000fe200078efcff */
[----:B------:R-:W-:Y:S01]  /*4810*/  @!P0 IMAD.IADD R183, R183, 0x1, -R0 ;  /* 0x00000001b7b78824 */ /* 0x000fe200078e0a00 */
[----:B------:R-:W-:Y:S01]  /*4820*/  ISETP.GE.AND P0, PT, R14, RZ, PT ;  /* 0x000000ff0e00720c */ /* 0x000fe20003f06270 */
[----:B------:R-:W-:Y:S01]  /*4830*/  IMAD.MOV R6, RZ, RZ, -R6 ;  /* 0x000000ffff067224 */ /* 0x000fe200078e0a06 */
[----:B------:R-:W-:Y:S01]  /*4840*/  IABS R189, R12 ;  /* 0x0000000c00bd7213 */ /* 0x000fe20000000000 */
[----:B------:R-:W-:Y:S01]  /*4850*/  @!P2 IMAD.MOV R183, RZ, RZ, -R183 ;  /* 0x000000ffffb7a224 */ /* 0x000fe200078e0ab7 */
[----:B------:R-:W-:Y:S01]  /*4860*/  @!P6 IADD3 R185, R185, -R0, RZ ;  /* 0x80000000b9b9e210 */ /* 0x000fe20007ffe0ff */
[C---:B------:R-:W-:Y:S01]  /*4870*/  IMAD R186, R0.reuse, R6, R13 ;  /* 0x0000000600ba7224 */ /* 0x040fe200078e020d */
[----:B------:R-:W-:Y:S01]  /*4880*/  ISETP.GT.U32.AND P6, PT, R0, R187, PT ;  /* 0x000000bb0000720c */ /* 0x000fe20003fc4070 */
[----:B------:R-:W-:Y:S01]  /*4890*/  IMAD.HI.U32 R6, R2, R11, RZ ;  /* 0x0000000b02067227 */ /* 0x000fe200078e00ff */
[----:B------:R-:W-:-:S02]  /*48a0*/  ISETP.GT.U32.AND P2, PT, R0, R185, PT ;  /* 0x000000b90000720c */ /* 0x000fc40003f44070 */
[----:B------:R-:W-:Y:S01]  /*48b0*/  LOP3.LUT R14, R3, 0xa4, RZ, 0xfc, !PT ;  /* 0x000000a4030e7812 */ /* 0x000fe200078efcff */
[----:B------:R-:W-:Y:S01]  /*48c0*/  IMAD.MOV R6, RZ, RZ, -R6 ;  /* 0x000000ffff067224 */ /* 0x000fe200078e0a06 */
[----:B------:R-:W-:Y:S01]  /*48d0*/  IABS R13, R17 ;  /* 0x00000011000d7213 */ /* 0x000fe20000000000 */
[----:B------:R-:W-:-:S04]  /*48e0*/  IMAD.HI.U32 R5, R2, R189, RZ ;  /* 0x000000bd02057227 */ /* 0x000fc800078e00ff */
[--C-:B------:R-:W-:Y:S02]  /*48f0*/  @!P5 IMAD.IADD R184, R184, 0x1, -R0.reuse ;  /* 0x00000001b8b8d824 */ /* 0x100fe400078e0a00 */
[----:B------:R-:W-:Y:S02]  /*4900*/  @!P6 IMAD.IADD R187, R187, 0x1, -R0 ;  /* 0x00000001bbbbe824 */ /* 0x000fe400078e0a00 */
[C---:B------:R-:W-:Y:S01]  /*4910*/  IMAD R188, R0.reuse, R6, R11 ;  /* 0x0000000600bc7224 */ /* 0x040fe200078e020b */
[C---:B------:R-:W-:Y:S01]  /*4920*/  ISETP.GT.U32.AND P5, PT, R0.reuse, R184, PT ;  /* 0x000000b80000720c */ /* 0x040fe20003fa4070 */
[----:B------:R-:W-:Y:S01]  /*4930*/  IMAD.MOV R5, RZ, RZ, -R5 ;  /* 0x000000ffff057224 */ /* 0x000fe200078e0a05 */
[C---:B------:R-:W-:Y:S01]  /*4940*/  ISETP.GT.U32.AND P6, PT, R0.reuse, R187, PT ;  /* 0x000000bb0000720c */ /* 0x040fe20003fc4070 */
[----:B------:R-:W-:Y:S01]  /*4950*/  @!P3 IMAD.MOV R182, RZ, RZ, -R182 ;  /* 0x000000ffffb6b224 */ /* 0x000fe200078e0ab6 */
[C---:B------:R-:W-:Y:S01]  /*4960*/  ISETP.GT.U32.AND P3, PT, R0.reuse, R186, PT ;  /* 0x000000ba0000720c */ /* 0x040fe20003f64070 */
[----:B------:R-:W-:Y:S01]  /*4970*/  @!P2 IMAD.IADD R185, R185, 0x1, -R0 ;  /* 0x00000001b9b9a824 */ /* 0x000fe200078e0a00 */
[C---:B------:R-:W-:Y:S01]  /*4980*/  ISETP.GT.U32.AND P2, PT, R0.reuse, R188, PT ;  /* 0x000000bc0000720c */ /* 0x040fe20003f44070 */
[----:B------:R-:W-:Y:S01]  /*4990*/  IMAD R189, R0, R5, R189 ;  /* 0x0000000500bd7224 */ /* 0x000fe200078e02bd */
[----:B------:R-:W-:Y:S01]  /*49a0*/  IABS R11, R14 ;  /* 0x0000000e000b7213 */ /* 0x000fe20000000000 */
[----:B------:R-:W-:Y:S01]  /*49b0*/  @!P1 IMAD.MOV R181, RZ, RZ, -R181 ;  /* 0x000000ffffb59224 */ /* 0x000fe200078e0ab5 */
[----:B------:R-:W-:Y:S01]  /*49c0*/  ISETP.GE.AND P1, PT, R10, RZ, PT ;  /* 0x000000ff0a00720c */ /* 0x000fe20003f26270 */
[----:B------:R-:W-:-:S04]  /*49d0*/  IMAD.HI.U32 R10, R2, R13, RZ ;  /* 0x0000000d020a7227 */ /* 0x000fc800078e00ff */
[--C-:B------:R-:W-:Y:S01]  /*49e0*/  @!P6 IMAD.IADD R187, R187, 0x1, -R0.reuse ;  /* 0x00000001bbbbe824 */ /* 0x100fe200078e0a00 */
[----:B------:R-:W-:Y:S01]  /*49f0*/  ISETP.GT.U32.AND P6, PT, R0, R189, PT ;  /* 0x000000bd0000720c */ /* 0x000fe20003fc4070 */
[--C-:B------:R-:W-:Y:S01]  /*4a00*/  @!P5 IMAD.IADD R184, R184, 0x1, -R0.reuse ;  /* 0x00000001b8b8d824 */ /* 0x100fe200078e0a00 */
[----:B------:R-:W-:Y:S01]  /*4a10*/  ISETP.GE.AND P5, PT, R15, RZ, PT ;  /* 0x000000ff0f00720c */ /* 0x000fe20003fa6270 */
[--C-:B------:R-:W-:Y:S01]  /*4a20*/  @!P3 IMAD.IADD R186, R186, 0x1, -R0.reuse ;  /* 0x00000001babab824 */ /* 0x100fe200078e0a00 */
[C---:B------:R-:W-:Y:S01]  /*4a30*/  LOP3.LUT R15, R3.reuse, 0xa6, RZ, 0xfc, !PT ;  /* 0x000000a6030f7812 */ /* 0x040fe200078efcff */
[----:B------:R-:W-:Y:S01]  /*4a40*/  @!P2 IMAD.IADD R188, R188, 0x1, -R0 ;  /* 0x00000001bcbca824 */ /* 0x000fe200078e0a00 */
[----:B------:R-:W-:Y:S01]  /*4a50*/  ISETP.GE.AND P2, PT, R12, RZ, PT ;  /* 0x000000ff0c00720c */ /* 0x000fe20003f46270 */
[----:B------:R-:W-:Y:S01]  /*4a60*/  IMAD.HI.U32 R5, R2, R11, RZ ;  /* 0x0000000b02057227 */ /* 0x000fe200078e00ff */
[C---:B------:R-:W-:Y:S02]  /*4a70*/  ISETP.GT.U32.AND P3, PT, R0.reuse, R186, PT ;  /* 0x000000ba0000720c */ /* 0x040fe40003f64070 */
[----:B------:R-:W-:Y:S01]  /*4a80*/  IABS R191, R15 ;  /* 0x0000000f00bf7213 */ /* 0x000fe20000000000 */
[----:B------:R-:W-:Y:S01]  /*4a90*/  IMAD.MOV R10, RZ, RZ, -R10 ;  /* 0x000000ffff0a7224 */ /* 0x000fe200078e0a0a */
[----:B------:R-:W-:Y:S01]  /*4aa0*/  LOP3.LUT R12, R3, 0xaa, RZ, 0xfc, !PT ;  /* 0x000000aa030c7812 */ /* 0x000fe200078efcff */
[----:B------:R-:W-:Y:S01]  /*4ab0*/  @!P6 IMAD.IADD R189, R189, 0x1, -R0 ;  /* 0x00000001bdbde824 */ /* 0x000fe200078e0a00 */
[----:B------:R-:W-:Y:S01]  /*4ac0*/  ISETP.GT.U32.AND P6, PT, R0, R188, PT ;  /* 0x000000bc0000720c */ /* 0x000fe20003fc4070 */
[----:B------:R-:W-:Y:S01]  /*4ad0*/  IMAD.HI.U32 R6, R2, R191, RZ ;  /* 0x000000bf02067227 */ /* 0x000fe200078e00ff */
[----:B------:R-:W-:-:S03]  /*4ae0*/  IABS R193, R12 ;  /* 0x0000000c00c17213 */ /* 0x000fc60000000000 */
[----:B------:R-:W-:Y:S02]  /*4af0*/  IMAD.MOV R5, RZ, RZ, -R5 ;  /* 0x000000ffff057224 */ /* 0x000fe400078e0a05 */
[C---:B------:R-:W-:Y:S01]  /*4b00*/  IMAD R192, R0.reuse, R10, R13 ;  /* 0x0000000a00c07224 */ /* 0x040fe200078e020d */
[----:B------:R-:W-:Y:S01]  /*4b10*/  LOP3.LUT R10, R3, 0xac, RZ, 0xfc, !PT ;  /* 0x000000ac030a7812 */ /* 0x000fe200078efcff */
[----:B------:R-:W-:Y:S02]  /*4b20*/  IMAD.MOV R6, RZ, RZ, -R6 ;  /* 0x000000ffff067224 */ /* 0x000fe400078e0a06 */
[----:B------:R-:W-:Y:S01]  /*4b30*/  IMAD R190, R0, R5, R11 ;  /* 0x0000000500be7224 */ /* 0x000fe200078e020b */
[----:B------:R-:W-:Y:S01]  /*4b40*/  IABS R11, R10 ;  /* 0x0000000a000b7213 */ /* 0x000fe20000000000 */
[--C-:B------:R-:W-:Y:S01]  /*4b50*/  @!P3 IMAD.IADD R186, R186, 0x1, -R0.reuse ;  /* 0x00000001babab824 */ /* 0x100fe200078e0a00 */
[----:B------:R-:W-:Y:S01]  /*4b60*/  ISETP.GE.AND P3, PT, R16, RZ, PT ;  /* 0x000000ff1000720c */ /* 0x000fe20003f66270 */
[----:B------:R-:W-:Y:S01]  /*4b70*/  @!P6 IMAD.IADD R188, R188, 0x1, -R0 ;  /* 0x00000001bcbce824 */ /* 0x000fe200078e0a00 */
[C---:B------:R-:W-:Y:S01]  /*4b80*/  ISETP.GT.U32.AND P6, PT, R0.reuse, R192, PT ;  /* 0x000000c00000720c */ /* 0x040fe20003fc4070 */
[----:B------:R-:W-:Y:S01]  /*4b90*/  IMAD R191, R0, R6, R191 ;  /* 0x0000000600bf7224 */ /* 0x000fe200078e02bf */
[----:B------:R-:W-:Y:S01]  /*4ba0*/  @!P0 IADD3 R186, -R186, RZ, RZ ;  /* 0x000000ffbaba8210 */ /* 0x000fe20007ffe1ff */
[----:B------:R-:W-:Y:S01]  /*4bb0*/  @!P4 IMAD.MOV R184, RZ, RZ, -R184 ;  /* 0x000000ffffb8c224 */ /* 0x000fe200078e0ab8 */
[C---:B------:R-:W-:Y:S01]  /*4bc0*/  ISETP.GT.U32.AND P4, PT, R0.reuse, R190, PT ;  /* 0x000000be0000720c */ /* 0x040fe20003f84070 */
[----:B------:R-:W-:Y:S01]  /*4bd0*/  @!P1 IMAD.MOV R185, RZ, RZ, -R185 ;  /* 0x000000ffffb99224 */ /* 0x000fe200078e0ab9 */
[----:B------:R-:W-:Y:S01]  /*4be0*/  ISETP.GT.U32.AND P1, PT, R0, R189, PT ;  /* 0x000000bd0000720c */ /* 0x000fe20003f24070 */
[----:B------:R-:W-:Y:S01]  /*4bf0*/  IMAD.HI.U32 R5, R2, R193, RZ ;  /* 0x000000c102057227 */ /* 0x000fe200078e00ff */
[----:B------:R-:W-:-:S02]  /*4c00*/  ISETP.GT.U32.AND P0, PT, R0, R191, PT ;  /* 0x000000bf0000720c */ /* 0x000fc40003f04070 */
[----:B------:R-:W-:Y:S01]  /*4c10*/  LOP3.LUT R16, R3, 0xc0, RZ, 0xfc, !PT ;  /* 0x000000c003107812 */ /* 0x000fe200078efcff */
[----:B------:R-:W-:Y:S02]  /*4c20*/  IMAD.MOV R6, RZ, RZ, -R5 ;  /* 0x000000ffff067224 */ /* 0x000fe400078e0a05 */
[--C-:B------:R-:W-:Y:S02]  /*4c30*/  @!P6 IMAD.IADD R192, R192, 0x1, -R0.reuse ;  /* 0x00000001c0c0e824 */ /* 0x100fe400078e0a00 */
[----:B------:R-:W-:Y:S02]  /*4c40*/  IMAD R193, R0, R6, R193 ;  /* 0x0000000600c17224 */ /* 0x000fe400078e02c1 */
[--C-:B------:R-:W-:Y:S01]  /*4c50*/  @!P4 IMAD.IADD R190, R190, 0x1, -R0.reuse ;  /* 0x00000001bebec824 */ /* 0x100fe200078e0a00 */
[----:B------:R-:W-:Y:S01]  /*4c60*/  ISETP.GE.AND P4, PT, R17, RZ, PT ;  /* 0x000000ff1100720c */ /* 0x000fe20003f86270 */
[----:B------:R-:W-:Y:S01]  /*4c70*/  @!P1 IMAD.IADD R189, R189, 0x1, -R0 ;  /* 0x00000001bdbd9824 */ /* 0x000fe200078e0a00 */
[----:B------:R-:W-:Y:S01]  /*4c80*/  ISETP.GE.AND P1, PT, R15, RZ, PT ;  /* 0x000000ff0f00720c */ /* 0x000fe20003f26270 */
[----:B------:R-:W-:Y:S01]  /*4c90*/  @!P3 IMAD.MOV R188, RZ, RZ, -R188 ;  /* 0x000000ffffbcb224 */ /* 0x000fe200078e0abc */
[C---:B------:R-:W-:Y:S01]  /*4ca0*/  ISETP.GT.U32.AND P3, PT, R0.reuse, R192, PT ;  /* 0x000000c00000720c */ /* 0x040fe20003f64070 */
[----:B------:R-:W-:Y:S01]  /*4cb0*/  @!P0 IMAD.IADD R191, R191, 0x1, -R0 ;  /* 0x00000001bfbf8824 */ /* 0x000fe200078e0a00 */
[C---:B------:R-:W-:Y:S01]  /*4cc0*/  ISETP.GT.U32.AND P0, PT, R0.reuse, R190, PT ;  /* 0x000000be0000720c */ /* 0x040fe20003f04070 */
[----:B------:R-:W-:Y:S01]  /*4cd0*/  @!P2 IMAD.MOV R189, RZ, RZ, -R189 ;  /* 0x000000ffffbda224 */ /* 0x000fe200078e0abd */
[----:B------:R-:W-:Y:S01]  /*4ce0*/  ISETP.GT.U32.AND P2, PT, R0, R193, PT ;  /* 0x000000c10000720c */ /* 0x000fe20003f44070 */
[----:B------:R-:W-:Y:S01]  /*4cf0*/  @!P5 IMAD.MOV R187, RZ, RZ, -R187 ;  /* 0x000000ffffbbd224 */ /* 0x000fe200078e0abb */
[----:B------:R-:W-:Y:S01]  /*4d00*/  ISETP.GE.AND P5, PT, R14, RZ, PT ;  /* 0x000000ff0e00720c */ /* 0x000fe20003fa6270 */
[----:B------:R-:W-:Y:S01]  /*4d10*/  VIADD R13, R4, 0xae ;  /* 0x000000ae040d7836 */ /* 0x000fe20000000000 */
[----:B------:R-:W-:Y:S01]  /*4d20*/  ISETP.GT.U32.AND P6, PT, R0, R191, PT ;  /* 0x000000bf0000720c */ /* 0x000fe20003fc4070 */
[----:B------:R-:W-:Y:S01]  /*4d30*/  IMAD.HI.U32 R5, R2, R11, RZ ;  /* 0x0000000b02057227 */ /* 0x000fe200078e00ff */
[----:B------:R-:W-:-:S02]  /*4d40*/  LOP3.LUT R14, R3, 0xb0, RZ, 0xfc, !PT ;  /* 0x000000b0030e7812 */ /* 0x000fc400078efcff */
[----:B------:R-:W-:Y:S01]  /*4d50*/  IABS R195, R13 ;  /* 0x0000000d00c37213 */ /* 0x000fe20000000000 */
[----:B------:R-:W-:Y:S01]  /*4d60*/  IMAD.MOV R5, RZ, RZ, -R5 ;  /* 0x000000ffff057224 */ /* 0x000fe200078e0a05 */
[----:B------:R-:W-:Y:S01]  /*4d70*/  IABS R15, R16 ;  /* 0x00000010000f7213 */ /* 0x000fe20000000000 */
[--C-:B------:R-:W-:Y:S01]  /*4d80*/  @!P3 IMAD.IADD R192, R192, 0x1, -R0.reuse ;  /* 0x00000001c0c0b824 */ /* 0x100fe200078e0a00 */
[----:B------:R-:W-:Y:S01]  /*4d90*/  ISETP.GE.AND P3, PT, R10, RZ, PT ;  /* 0x000000ff0a00720c */ /* 0x000fe20003f66270 */
[----:B------:R-:W-:Y:S01]  /*4da0*/  IMAD R194, R0, R5, R11 ;  /* 0x0000000500c27224 */ /* 0x000fe200078e020b */
[----:B------:R-:W-:Y:S01]  /*4db0*/  LOP3.LUT R10, R3, 0xb2, RZ, 0xfc, !PT ;  /* 0x000000b2030a7812 */ /* 0x000fe200078efcff */
[----:B------:R-:W-:Y:S01]  /*4dc0*/  @!P0 IMAD.IADD R190, R190, 0x1, -R0 ;  /* 0x00000001bebe8824 */ /* 0x000fe200078e0a00 */
[----:B------:R-:W-:Y:S01]  /*4dd0*/  @!P2 IADD3 R193, R193, -R0, RZ ;  /* 0x80000000c1c1a210 */ /* 0x000fe20007ffe0ff */
[----:B------:R-:W-:Y:S01]  /*4de0*/  IMAD.HI.U32 R5, R2, R195, RZ ;  /* 0x000000c302057227 */ /* 0x000fe200078e00ff */
[----:B------:R-:W-:-:S02]  /*4df0*/  IABS R197, R10 ;  /* 0x0000000a00c57213 */ /* 0x000fc40000000000 */
[----:B------:R-:W-:Y:S01]  /*4e00*/  ISETP.GE.AND P0, PT, R12, RZ, PT ;  /* 0x000000ff0c00720c */ /* 0x000fe20003f06270 */
[----:B------:R-:W-:Y:S01]  /*4e10*/  @!P6 IMAD.IADD R191, R191, 0x1, -R0 ;  /* 0x00000001bfbfe824 */ /* 0x000fe200078e0a00 */
[C---:B------:R-:W-:Y:S01]  /*4e20*/  ISETP.GT.U32.AND P6, PT, R0.reuse, R194, PT ;  /* 0x000000c20000720c */ /* 0x040fe20003fc4070 */
[----:B------:R-:W-:Y:S01]  /*4e30*/  @!P5 IMAD.MOV R190, RZ, RZ, -R190 ;  /* 0x000000ffffbed224 */ /* 0x000fe200078e0abe */
[C---:B------:R-:W-:Y:S01]  /*4e40*/  ISETP.GT.U32.AND P5, PT, R0.reuse, R193, PT ;  /* 0x000000c10000720c */ /* 0x040fe20003fa4070 */
[----:B------:R-:W-:Y:S01]  /*4e50*/  IMAD.MOV R5, RZ, RZ, -R5 ;  /* 0x000000ffff057224 */ /* 0x000fe200078e0a05 */
[----:B------:R-:W-:Y:S01]  /*4e60*/  IABS R11, R14 ;  /* 0x0000000e000b7213 */ /* 0x000fe20000000000 */
[----:B------:R-:W-:Y:S01]  /*4e70*/  @!P1 IMAD.MOV R191, RZ, RZ, -R191 ;  /* 0x000000ffffbf9224 */ /* 0x000fe200078e0abf */
[----:B------:R-:W-:Y:S01]  /*4e80*/  LOP3.LUT R12, R3, 0xb6, RZ, 0xfc, !PT ;  /* 0x000000b6030c7812 */ /* 0x000fe200078efcff */
[----:B------:R-:W-:Y:S01]  /*4e90*/  IMAD R195, R0, R5, R195 ;  /* 0x0000000500c37224 */ /* 0x000fe200078e02c3 */
[----:B------:R-:W-:Y:S01]  /*4ea0*/  ISETP.GE.AND P2, PT, R13, RZ, PT ;  /* 0x000000ff0d00720c */ /* 0x000fe20003f46270 */
[----:B------:R-:W-:Y:S01]  /*4eb0*/  IMAD.HI.U32 R5, R2, R197, RZ ;  /* 0x000000c502057227 */ /* 0x000fe200078e00ff */
[----:B------:R-:W-:-:S02]  /*4ec0*/  IABS R199, R12 ;  /* 0x0000000c00c77213 */ /* 0x000fc40000000000 */
[----:B------:R-:W-:Y:S01]  /*4ed0*/  ISETP.GT.U32.AND P1, PT, R0, R195, PT ;  /* 0x000000c30000720c */ /* 0x000fe20003f24070 */
[----:B------:R-:W-:Y:S01]  /*4ee0*/  IMAD.MOV R5, RZ, RZ, -R5 ;  /* 0x000000ffff057224 */ /* 0x000fe200078e0a05 */
[----:B------:R-:W-:Y:S01]  /*4ef0*/  LOP3.LUT R17, R3, 0xc8, RZ, 0xfc, !PT ;  /* 0x000000c803117812 */ /* 0x000fe200078efcff */
[--C-:B------:R-:W-:Y:S02]  /*4f00*/  @!P6 IMAD.IADD R194, R194, 0x1, -R0.reuse ;  /* 0x00000001c2c2e824 */ /* 0x100fe400078e0a00 */
[----:B------:R-:W-:Y:S02]  /*4f10*/  @!P5 IMAD.IADD R193, R193, 0x1, -R0 ;  /* 0x00000001c1c1d824 */ /* 0x000fe400078e0a00 */
[C---:B------:R-:W-:Y:S01]  /*4f20*/  IMAD R197, R0.reuse, R5, R197 ;  /* 0x0000000500c57224 */ /* 0x040fe200078e02c5 */
[----:B------:R-:W-:Y:S01]  /*4f30*/  ISETP.GT.U32.AND P6, PT, R0, R194, PT ;  /* 0x000000c20000720c */ /* 0x000fe20003fc4070 */
[----:B------:R-:W-:Y:S02]  /*4f40*/  @!P0 IMAD.MOV R193, RZ, RZ, -R193 ;  /* 0x000000ffffc18224 */ /* 0x000fe400078e0ac1 */
[----:B------:R-:W-:Y:S01]  /*4f50*/  IMAD.HI.U32 R6, R2, R11, RZ ;  /* 0x0000000b02067227 */ /* 0x000fe200078e00ff */
[----:B------:R-:W-:-:S03]  /*4f60*/  ISETP.GT.U32.AND P0, PT, R0, R197, PT ;  /* 0x000000c50000720c */ /* 0x000fc60003f04070 */
[----:B------:R-:W-:Y:S02]  /*4f70*/  IMAD.MOV R6, RZ, RZ, -R6 ;  /* 0x000000ffff067224 */ /* 0x000fe400078e0a06 */
[--C-:B------:R-:W-:Y:S02]  /*4f80*/  @!P1 IMAD.IADD R195, R195, 0x1, -R0.reuse ;  /* 0x00000001c3c39824 */ /* 0x100fe400078e0a00 */
[----:B------:R-:W-:Y:S01]  /*4f90*/  IMAD R196, R0, R6, R11 ;  /* 0x0000000600c47224 */ /* 0x000fe200078e020b */
[----:B------:R-:W-:Y:S01]  /*4fa0*/  LOP3.LUT R6, R3, 0xb4, RZ, 0xfc, !PT ;  /* 0x000000b403067812 */ /* 0x000fe200078efcff */
[----:B------:R-:W-:Y:S01]  /*4fb0*/  @!P6 IMAD.IADD R194, R194, 0x1, -R0 ;  /* 0x00000001c2c2e824 */ /* 0x000fe200078e0a00 */
[C---:B------:R-:W-:Y:S01]  /*4fc0*/  ISETP.GT.U32.AND P1, PT, R0.reuse, R195, PT ;  /* 0x000000c30000720c */ /* 0x040fe20003f24070 */
[----:B------:R-:W-:Y:S01]  /*4fd0*/  @!P4 IMAD.MOV R192, RZ, RZ, -R192 ;  /* 0x000000ffffc0c224 */ /* 0x000fe200078e0ac0 */
[----:B------:R-:W-:Y:S01]  /*4fe0*/  ISETP.GT.U32.AND P5, PT, R0, R196, PT ;  /* 0x000000c40000720c */ /* 0x000fe20003fa4070 */
[----:B------:R-:W-:Y:S01]  /*4ff0*/  @!P0 IMAD.IADD R197, R197, 0x1, -R0 ;  /* 0x00000001c5c58824 */ /* 0x000fe200078e0a00 */
[----:B------:R-:W-:Y:S01]  /*5000*/  IABS R11, R6 ;  /* 0x00000006000b7213 */ /* 0x000fe20000000000 */
[----:B------:R-:W-:Y:S01]  /*5010*/  @!P3 IMAD.MOV R194, RZ, RZ, -R194 ;  /* 0x000000ffffc2b224 */ /* 0x000fe200078e0ac2 */
[----:B------:R-:W-:Y:S01]  /*5020*/  ISETP.GE.AND P3, PT, R6, RZ, PT ;  /* 0x000000ff0600720c */ /* 0x000fe20003f66270 */
[----:B------:R-:W-:Y:S01]  /*5030*/  IMAD.HI.U32 R6, R2, R199, RZ ;  /* 0x000000c702067227 */ /* 0x000fe200078e00ff */
[----:B------:R-:W-:-:S02]  /*5040*/  ISETP.GT.U32.AND P0, PT, R0, R197, PT ;  /* 0x000000c50000720c */ /* 0x000fc40003f04070 */
[----:B------:R-:W-:Y:S01]  /*5050*/  ISETP.GE.AND P4, PT, R14, RZ, PT ;  /* 0x000000ff0e00720c */ /* 0x000fe20003f86270 */
[----:B------:R-:W-:Y:S01]  /*5060*/  IMAD.MOV R6, RZ, RZ, -R6 ;  /* 0x000000ffff067224 */ /* 0x000fe200078e0a06 */
[----:B------:R-:W-:Y:S01]  /*5070*/  LOP3.LUT R14, R3, 0xb8, RZ, 0xfc, !PT ;  /* 0x000000b8030e7812 */ /* 0x000fe200078efcff */
[----:B------:R-:W-:Y:S01]  /*5080*/  IMAD.HI.U32 R5, R2, R11, RZ ;  /* 0x0000000b02057227 */ /* 0x000fe200078e00ff */
[----:B------:R-:W-:Y:S02]  /*5090*/  ISETP.GE.AND P6, PT, R10, RZ, PT ;  /* 0x000000ff0a00720c */ /* 0x000fe40003fc6270 */
[----:B------:R-:W-:Y:S01]  /*50a0*/  IABS R13, R14 ;  /* 0x0000000e000d7213 */ /* 0x000fe20000000000 */
[--C-:B------:R-:W-:Y:S01]  /*50b0*/  @!P5 IMAD.IADD R196, R196, 0x1, -R0.reuse ;  /* 0x00000001c4c4d824 */ /* 0x100fe200078e0a00 */
[----:B------:R-:W-:Y:S01]  /*50c0*/  IADD3 R5, -R5, RZ, RZ ;  /* 0x000000ff05057210 */ /* 0x000fe20007ffe1ff */
[C---:B------:R-:W-:Y:S02]  /*50d0*/  IMAD R199, R0.reuse, R6, R199 ;  /* 0x0000000600c77224 */ /* 0x040fe400078e02c7 */
[--C-:B------:R-:W-:Y:S01]  /*50e0*/  @!P0 IMAD.IADD R197, R197, 0x1, -R0.reuse ;  /* 0x00000001c5c58824 */ /* 0x100fe200078e0a00 */
[C---:B------:R-:W-:Y:S01]  /*50f0*/  ISETP.GT.U32.AND P5, PT, R0.reuse, R196, PT ;  /* 0x000000c40000720c */ /* 0x040fe20003fa4070 */
[----:B------:R-:W-:Y:S01]  /*5100*/  @!P1 IMAD.IADD R195, R195, 0x1, -R0 ;  /* 0x00000001c3c39824 */ /* 0x000fe200078e0a00 */
[C---:B------:R-:W-:Y:S01]  /*5110*/  ISETP.GT.U32.AND P0, PT, R0.reuse, R199, PT ;  /* 0x000000c70000720c */ /* 0x040fe20003f04070 */
[----:B------:R-:W-:Y:S01]  /*5120*/  IMAD R198, R0, R5, R11 ;  /* 0x0000000500c67224 */ /* 0x000fe200078e020b */
[----:B------:R-:W-:Y:S01]  /*5130*/  ISETP.GE.AND P1, PT, R12, RZ, PT ;  /* 0x000000ff0c00720c */ /* 0x000fe20003f26270 */
[----:B------:R-:W-:Y:S01]  /*5140*/  IMAD.HI.U32 R10, R2, R13, RZ ;  /* 0x0000000d020a7227 */ /* 0x000fe200078e00ff */
[----:B------:R-:W-:-:S02]  /*5150*/  LOP3.LUT R5, R3, 0xba, RZ, 0xfc, !PT ;  /* 0x000000ba03057812 */ /* 0x000fc400078efcff */
[----:B------:R-:W-:Y:S01]  /*5160*/  LOP3.LUT R12, R3, 0xbc, RZ, 0xfc, !PT ;  /* 0x000000bc030c7812 */ /* 0x000fe200078efcff */
[----:B------:R-:W-:Y:S01]  /*5170*/  @!P2 IMAD.MOV R195, RZ, RZ, -R195 ;  /* 0x000000ffffc3a224 */ /* 0x000fe200078e0ac3 */
[----:B------:R-:W-:Y:S01]  /*5180*/  ISETP.GT.U32.AND P2, PT, R0, R198, PT ;  /* 0x000000c60000720c */ /* 0x000fe20003f44070 */
[----:B------:R-:W-:Y:S01]  /*5190*/  IMAD.MOV R10, RZ, RZ, -R10 ;  /* 0x000000ffff0a7224 */ /* 0x000fe200078e0a0a */
[----:B------:R-:W-:Y:S01]  /*51a0*/  IABS R201, R5 ;  /* 0x0000000500c97213 */ /* 0x000fe20000000000 */
[--C-:B------:R-:W-:Y:S01]  /*51b0*/  @!P5 IMAD.IADD R196, R196, 0x1, -R0.reuse ;  /* 0x00000001c4c4d824 */ /* 0x100fe200078e0a00 */
[----:B------:R-:W-:Y:S01]  /*51c0*/  @!P6 IADD3 R197, -R197, RZ, RZ ;  /* 0x000000ffc5c5e210 */ /* 0x000fe20007ffe1ff */
[----:B------:R-:W-:Y:S01]  /*51d0*/  IMAD R200, R0, R10, R13 ;  /* 0x0000000a00c87224 */ /* 0x000fe200078e020d */
[----:B------:R-:W-:Y:S01]  /*51e0*/  IABS R13, R12 ;  /* 0x0000000c000d7213 */ /* 0x000fe20000000000 */
[----:B------:R-:W-:Y:S01]  /*51f0*/  @!P0 IMAD.IADD R199, R199, 0x1, -R0 ;  /* 0x00000001c7c78824 */ /* 0x000fe200078e0a00 */
[----:B------:R-:W-:Y:S01]  /*5200*/  ISETP.GE.AND P5, PT, R14, RZ, PT ;  /* 0x000000ff0e00720c */ /* 0x000fe20003fa6270 */
[----:B------:R-:W-:Y:S01]  /*5210*/  @!P4 IMAD.MOV R196, RZ, RZ, -R196 ;  /* 0x000000ffffc4c224 */ /* 0x000fe200078e0ac4 */
[----:B------:R-:W-:Y:S01]  /*5220*/  ISETP.GE.AND P4, PT, R5, RZ, PT ;  /* 0x000000ff0500720c */ /* 0x000fe20003f86270 */
[----:B------:R-:W-:Y:S01]  /*5230*/  IMAD.HI.U32 R5, R2, R201, RZ ;  /* 0x000000c902057227 */ /* 0x000fe200078e00ff */
[----:B------:R-:W-:-:S02]  /*5240*/  ISETP.GT.U32.AND P0, PT, R0, R199, PT ;  /* 0x000000c70000720c */ /* 0x000fc40003f04070 */
[----:B------:R-:W-:Y:S01]  /*5250*/  ISETP.GT.U32.AND P6, PT, R0, R200, PT ;  /* 0x000000c80000720c */ /* 0x000fe20003fc4070 */
[----:B------:R-:W-:-:S04]  /*5260*/  IMAD.HI.U32 R6, R2, R13, RZ ;  /* 0x0000000d02067227 */ /* 0x000fc800078e00ff */
[----:B------:R-:W-:Y:S02]  /*5270*/  @!P2 IMAD.IADD R198, R198, 0x1, -R0 ;  /* 0x00000001c6c6a824 */ /* 0x000fe400078e0a00 */
[----:B------:R-:W-:Y:S02]  /*5280*/  VIADD R14, R4, 0xbe ;  /* 0x000000be040e7836 */ /* 0x000fe40000000000 */
[----:B------:R-:W-:Y:S01]  /*5290*/  IMAD.MOV R5, RZ, RZ, -R5 ;  /* 0x000000ffff057224 */ /* 0x000fe200078e0a05 */
[C---:B------:R-:W-:Y:S01]  /*52a0*/  ISETP.GT.U32.AND P2, PT, R0.reuse, R198, PT ;  /* 0x000000c60000720c */ /* 0x040fe20003f44070 */
[----:B------:R-:W-:Y:S01]  /*52b0*/  IMAD.MOV R6, RZ, RZ, -R6 ;  /* 0x000000ffff067224 */ /* 0x000fe200078e0a06 */
[----:B------:R-:W-:Y:S01]  /*52c0*/  IABS R203, R14 ;  /* 0x0000000e00cb7213 */ /* 0x000fe20000000000 */
[C---:B------:R-:W-:Y:S02]  /*52d0*/  IMAD R201, R0.reuse, R5, R201 ;  /* 0x0000000500c97224 */ /* 0x040fe400078e02c9 */
[C---:B------:R-:W-:Y:S01]  /*52e0*/  IMAD R202, R0.reuse, R6, R13 ;  /* 0x0000000600ca7224 */ /* 0x040fe200078e020d */
[----:B------:R-:W-:Y:S01]  /*52f0*/  IABS R13, R17 ;  /* 0x00000011000d7213 */ /* 0x000fe20000000000 */
[--C-:B------:R-:W-:Y:S01]  /*5300*/  @!P0 IMAD.IADD R199, R199, 0x1, -R0.reuse ;  /* 0x00000001c7c78824 */ /* 0x100fe200078e0a00 */
[----:B------:R-:W-:Y:S01]  /*5310*/  ISETP.GT.U32.AND P0, PT, R0, R201, PT ;  /* 0x000000c90000720c */ /* 0x000fe20003f04070 */
[----:B------:R-:W-:Y:S01]  /*5320*/  @!P6 IMAD.IADD R200, R200, 0x1, -R0 ;  /* 0x00000001c8c8e824 */ /* 0x000fe200078e0a00 */
[----:B------:R-:W-:Y:S01]  /*5330*/  ISETP.GT.U32.AND P6, PT, R0, R202, PT ;  /* 0x000000ca0000720c */ /* 0x000fe20003fc4070 */
[----:B------:R-:W-:-:S04]  /*5340*/  IMAD.HI.U32 R10, R2, R203, RZ ;  /* 0x000000cb020a7227 */ /* 0x000fc800078e00ff */
[----:B------:R-:W-:-:S04]  /*5350*/  IMAD.HI.U32 R11, R2, R15, RZ ;  /* 0x0000000f020b7227 */ /* 0x000fc800078e00ff */
[----:B------:R-:W-:Y:S02]  /*5360*/  IMAD.MOV R10, RZ, RZ, -R10 ;  /* 0x000000ffff0a7224 */ /* 0x000fe400078e0a0a */
[--C-:B------:R-:W-:Y:S01]  /*5370*/  @!P2 IMAD.IADD R198, R198, 0x1, -R0.reuse ;  /* 0x00000001c6c6a824 */ /* 0x100fe200078e0a00 */
[----:B------:R-:W-:Y:S01]  /*5380*/  ISETP.GE.AND P2, PT, R12, RZ, PT ;  /* 0x000000ff0c00720c */ /* 0x000fe20003f46270 */
[----:B------:R-:W-:Y:S01]  /*5390*/  IMAD.MOV R11, RZ, RZ, -R11 ;  /* 0x000000ffff0b7224 */ /* 0x000fe200078e0a0b */
[C---:B------:R-:W-:Y:S01]  /*53a0*/  LOP3.LUT R12, R3.reuse, 0xc4, RZ, 0xfc, !PT ;  /* 0x000000c4030c7812 */ /* 0x040fe200078efcff */
[C---:B------:R-:W-:Y:S01]  /*53b0*/  IMAD R203, R0.reuse, R10, R203 ;  /* 0x0000000a00cb7224 */ /* 0x040fe200078e02cb */
[----:B------:R-:W-:Y:S01]  /*53c0*/  LOP3.LUT R10, R3, 0xc2, RZ, 0xfc, !PT ;  /* 0x000000c2030a7812 */ /* 0x000fe200078efcff */
[----:B------:R-:W-:Y:S01]  /*53d0*/  IMAD R204, R0, R11, R15 ;  /* 0x0000000b00cc7224 */ /* 0x000fe200078e020f */
[----:B------:R-:W-:Y:S01]  /*53e0*/  IABS R11, R12 ;  /* 0x0000000c000b7213 */ /* 0x000fe20000000000 */
[--C-:B------:R-:W-:Y:S01]  /*53f0*/  @!P0 IMAD.IADD R201, R201, 0x1, -R0.reuse ;  /* 0x00000001c9c98824 */ /* 0x100fe200078e0a00 */
[----:B------:R-:W-:Y:S01]  /*5400*/  IABS R205, R10 ;  /* 0x0000000a00cd7213 */ /* 0x000fe20000000000 */
[----:B------:R-:W-:Y:S01]  /*5410*/  @!P6 IMAD.IADD R202, R202, 0x1, -R0 ;  /* 0x00000001cacae824 */ /* 0x000fe200078e0a00 */
[C---:B------:R-:W-:Y:S01]  /*5420*/  ISETP.GT.U32.AND P0, PT, R0.reuse, R200, PT ;  /* 0x000000c80000720c */ /* 0x040fe20003f04070 */
[----:B------:R-:W-:Y:S01]  /*5430*/  @!P3 IMAD.MOV R198, RZ, RZ, -R198 ;  /* 0x000000ffffc6b224 */ /* 0x000fe200078e0ac6 */
[----:B------:R-:W-:Y:S01]  /*5440*/  ISETP.GT.U32.AND P3, PT, R0, R201, PT ;  /* 0x000000c90000720c */ /* 0x000fe20003f64070 */
[----:B------:R-:W-:Y:S01]  /*5450*/  IMAD.HI.U32 R5, R2, R205, RZ ;  /* 0x000000cd02057227 */ /* 0x000fe200078e00ff */
[----:B------:R-:W-:-:S02]  /*5460*/  ISETP.GT.U32.AND P6, PT, R0, R202, PT ;  /* 0x000000ca0000720c */ /* 0x000fc40003fc4070 */
[----:B------:R-:W-:Y:S01]  /*5470*/  LOP3.LUT R15, R3, 0xc6, RZ, 0xfc, !PT ;  /* 0x000000c6030f7812 */ /* 0x000fe200078efcff */
[----:B------:R-:W-:-:S03]  /*5480*/  IMAD.HI.U32 R6, R2, R11, RZ ;  /* 0x0000000b02067227 */ /* 0x000fc600078e00ff */
[----:B------:R-:W-:Y:S01]  /*5490*/  IABS R207, R15 ;  /* 0x0000000f00cf7213 */ /* 0x000fe20000000000 */
[----:B------:R-:W-:Y:S02]  /*54a0*/  IMAD.MOV R5, RZ, RZ, -R5 ;  /* 0x000000ffff057224 */ /* 0x000fe400078e0a05 */
[----:B------:R-:W-:Y:S02]  /*54b0*/  IMAD.MOV R206, RZ, RZ, -R6 ;  /* 0x000000ffffce7224 */ /* 0x000fe400078e0a06 */
[--C-:B------:R-:W-:Y:S01]  /*54c0*/  @!P0 IMAD.IADD R200, R200, 0x1, -R0.reuse ;  /* 0x00000001c8c88824 */ /* 0x100fe200078e0a00 */
[C---:B------:R-:W-:Y:S01]  /*54d0*/  ISETP.GT.U32.AND P0, PT, R0.reuse, R204, PT ;  /* 0x000000cc0000720c */ /* 0x040fe20003f04070 */
[C---:B------:R-:W-:Y:S02]  /*54e0*/  IMAD R205, R0.reuse, R5, R205 ;  /* 0x0000000500cd7224 */ /* 0x040fe400078e02cd */
[C---:B------:R-:W-:Y:S02]  /*54f0*/  IMAD R206, R0.reuse, R206, R11 ;  /* 0x000000ce00ce7224 */ /* 0x040fe400078e020b */
[----:B------:R-:W-:Y:S01]  /*5500*/  @!P1 IMAD.MOV R199, RZ, RZ, -R199 ;  /* 0x000000ffffc79224 */ /* 0x000fe200078e0ac7 */
[C---:B------:R-:W-:Y:S01]  /*5510*/  ISETP.GT.U32.AND P1, PT, R0.reuse, R203, PT ;  /* 0x000000cb0000720c */ /* 0x040fe20003f24070 */
[--C-:B------:R-:W-:Y:S01]  /*5520*/  @!P3 IMAD.IADD R201, R201, 0x1, -R0.reuse ;  /* 0x00000001c9c9b824 */ /* 0x100fe200078e0a00 */
[----:B------:R-:W-:Y:S01]  /*5530*/  ISETP.GT.U32.AND P3, PT, R0, R205, PT ;  /* 0x000000cd0000720c */ /* 0x000fe20003f64070 */
[----:B------:R-:W-:Y:S01]  /*5540*/  @!P6 IMAD.IADD R202, R202, 0x1, -R0 ;  /* 0x00000001cacae824 */ /* 0x000fe200078e0a00 */
[----:B------:R-:W-:Y:S01]  /*5550*/  ISETP.GT.U32.AND P6, PT, R0, R206, PT ;  /* 0x000000ce0000720c */ /* 0x000fe20003fc4070 */
[----:B------:R-:W-:-:S04]  /*5560*/  IMAD.HI.U32 R6, R2, R13, RZ ;  /* 0x0000000d02067227 */ /* 0x000fc800078e00ff */
[----:B------:R-:W-:Y:S01]  /*5570*/  @!P0 IMAD.IADD R204, R204, 0x1, -R0 ;  /* 0x00000001cccc8824 */ /* 0x000fe200078e0a00 */
[----:B------:R-:W-:Y:S01]  /*5580*/  ISETP.GE.AND P0, PT, R16, RZ, PT ;  /* 0x000000ff1000720c */ /* 0x000fe20003f06270 */
[----:B------:R-:W-:Y:S01]  /*5590*/  IMAD.MOV R6, RZ, RZ, -R6 ;  /* 0x000000ffff067224 */ /* 0x000fe200078e0a06 */
[----:B------:R-:W-:Y:S01]  /*55a0*/  LOP3.LUT R16, R3, 0xe0, RZ, 0xfc, !PT ;  /* 0x000000e003107812 */ /* 0x000fe200078efcff */
[----:B------:R-:W-:Y:S01]  /*55b0*/  @!P5 IMAD.MOV R200, RZ, RZ, -R200 ;  /* 0x000000ffffc8d224 */ /* 0x000fe200078e0ac8 */
[----:B------:R-:W-:Y:S01]  /*55c0*/  @!P1 IADD3 R203, R203, -R0, RZ ;  /* 0x80000000cbcb9210 */ /* 0x000fe20007ffe0ff */
[--C-:B------:R-:W-:Y:S01]  /*55d0*/  @!P3 IMAD.IADD R205, R205, 0x1, -R0.reuse ;  /* 0x00000001cdcdb824 */ /* 0x100fe200078e0a00 */
[----:B------:R-:W-:Y:S01]  /*55e0*/  ISETP.GE.AND P1, PT, R14, RZ, PT ;  /* 0x000000ff0e00720c */ /* 0x000fe20003f26270 */
[----:B------:R-:W-:Y:S01]  /*55f0*/  @!P6 IMAD.IADD R206, R206, 0x1, -R0 ;  /* 0x00000001cecee824 */ /* 0x000fe200078e0a00 */
[C---:B------:R-:W-:Y:S01]  /*5600*/  ISETP.GT.U32.AND P3, PT, R0.reuse, R203, PT ;  /* 0x000000cb0000720c */ /* 0x040fe20003f64070 */
[C---:B------:R-:W-:Y:S01]  /*5610*/  IMAD R208, R0.reuse, R6, R13 ;  /* 0x0000000600d07224 */ /* 0x040fe200078e020d */
[----:B------:R-:W-:Y:S01]  /*5620*/  ISETP.GT.U32.AND P6, PT, R0, R204, PT ;  /* 0x000000cc0000720c */ /* 0x000fe20003fc4070 */
[----:B------:R-:W-:Y:S01]  /*5630*/  IMAD.HI.U32 R5, R2, R207, RZ ;  /* 0x000000cf02057227 */ /* 0x000fe200078e00ff */
[----:B------:R-:W-:-:S02]  /*5640*/  ISETP.GT.U32.AND P5, PT, R0, R205, PT ;  /* 0x000000cd0000720c */ /* 0x000fc40003fa4070 */
[C---:B------:R-:W-:Y:S01]  /*5650*/  LOP3.LUT R13, R3.reuse, 0xca, RZ, 0xfc, !PT ;  /* 0x000000ca030d7812 */ /* 0x040fe200078efcff */
[----:B------:R-:W-:Y:S01]  /*5660*/  IMAD.MOV R5, RZ, RZ, -R5 ;  /* 0x000000ffff057224 */ /* 0x000fe200078e0a05 */
[----:B------:R-:W-:Y:S01]  /*5670*/  LOP3.LUT R14, R3, 0xcc, RZ, 0xfc, !PT ;  /* 0x000000cc030e7812 */ /* 0x000fe200078efcff */
[----:B------:R-:W-:Y:S01]  /*5680*/  @!P4 IMAD.MOV R201, RZ, RZ, -R201 ;  /* 0x000000ffffc9c224 */ /* 0x000fe200078e0ac9 */
[----:B------:R-:W-:Y:S01]  /*5690*/  IABS R209, R13 ;  /* 0x0000000d00d17213 */ /* 0x000fe20000000000 */
[C---:B------:R-:W-:Y:S01]  /*56a0*/  IMAD R207, R0.reuse, R5, R207 ;  /* 0x0000000500cf7224 */ /* 0x040fe200078e02cf */
[----:B------:R-:W-:Y:S01]  /*56b0*/  ISETP.GT.U32.AND P4, PT, R0, R206, PT ;  /* 0x000000ce0000720c */ /* 0x000fe20003f84070 */
[--C-:B------:R-:W-:Y:S01]  /*56c0*/  @!P3 IMAD.IADD R203, R203, 0x1, -R0.reuse ;  /* 0x00000001cbcbb824 */ /* 0x100fe200078e0a00 */
[----:B------:R-:W-:Y:S01]  /*56d0*/  IABS R11, R14 ;  /* 0x0000000e000b7213 */ /* 0x000fe20000000000 */
[----:B------:R-:W-:Y:S01]  /*56e0*/  @!P6 IMAD.IADD R204, R204, 0x1, -R0 ;  /* 0x00000001cccce824 */ /* 0x000fe200078e0a00 */
[----:B------:R-:W-:Y:S01]  /*56f0*/  ISETP.GE.AND P3, PT, R10, RZ, PT ;  /* 0x000000ff0a00720c */ /* 0x000fe20003f66270 */
[----:B------:R-:W-:Y:S01]  /*5700*/  IMAD.HI.U32 R5, R2, R209, RZ ;  /* 0x000000d102057227 */ /* 0x000fe200078e00ff */
[----:B------:R-:W-:-:S02]  /*5710*/  ISETP.GT.U32.AND P6, PT, R0, R208, PT ;  /* 0x000000d00000720c */ /* 0x000fc40003fc4070 */
[----:B------:R-:W-:Y:S01]  /*5720*/  @!P1 IADD3 R203, -R203, RZ, RZ ;  /* 0x000000ffcbcb9210 */ /* 0x000fe20007ffe1ff */
[----:B------:R-:W-:Y:S01]  /*5730*/  @!P5 IMAD.IADD R205, R205, 0x1, -R0 ;  /* 0x00000001cdcdd824 */ /* 0x000fe200078e0a00 */
[----:B------:R-:W-:Y:S01]  /*5740*/  ISETP.GE.AND P5, PT, R12, RZ, PT ;  /* 0x000000ff0c00720c */ /* 0x000fe20003fa6270 */
[----:B------:R-:W-:Y:S01]  /*5750*/  IMAD.HI.U32 R6, R2, R11, RZ ;  /* 0x0000000b02067227 */ /* 0x000fe200078e00ff */
[C---:B------:R-:W-:Y:S02]  /*5760*/  LOP3.LUT R10, R3.reuse, 0xd2, RZ, 0xfc, !PT ;  /* 0x000000d2030a7812 */ /* 0x040fe400078efcff */
[----:B------:R-:W-:Y:S01]  /*5770*/  LOP3.LUT R12, R3, 0xd8, RZ, 0xfc, !PT ;  /* 0x000000d8030c7812 */ /* 0x000fe200078efcff */
[----:B------:R-:W-:Y:S01]  /*5780*/  IMAD.MOV R5, RZ, RZ, -R5 ;  /* 0x000000ffff057224 */ /* 0x000fe200078e0a05 */
[----:B------:R-:W-:Y:S01]  /*5790*/  IABS R213, R10 ;  /* 0x0000000a00d57213 */ /* 0x000fe20000000000 */
[----:B------:R-:W-:Y:S01]  /*57a0*/  @!P2 IMAD.MOV R202, RZ, RZ, -R202 ;  /* 0x000000ffffcaa224 */ /* 0x000fe200078e0aca */
[----:B------:R-:W-:Y:S01]  /*57b0*/  ISETP.GT.U32.AND P2, PT, R0, R207, PT ;  /* 0x000000cf0000720c */ /* 0x000fe20003f44070 */
[----:B------:R-:W-:-:S02]  /*57c0*/  IMAD.MOV R6, RZ, RZ, -R6 ;  /* 0x000000ffff067224 */ /* 0x000fc400078e0a06 */
[----:B------:R-:W-:Y:S02]  /*57d0*/  IMAD R209, R0, R5, R209 ;  /* 0x0000000500d17224 */ /* 0x000fe400078e02d1 */
[--C-:B------:R-:W-:Y:S01]  /*57e0*/  @!P4 IMAD.IADD R206, R206, 0x1, -R0.reuse ;  /* 0x00000001cecec824 */ /* 0x100fe200078e0a00 */
[----:B------:R-:W-:Y:S01]  /*57f0*/  ISETP.GE.AND P4, PT, R15, RZ, PT ;  /* 0x000000ff0f00720c */ /* 0x000fe20003f86270 */
[----:B------:R-:W-:Y:S01]  /*5800*/  @!P6 IMAD.IADD R208, R208, 0x1, -R0 ;  /* 0x00000001d0d0e824 */ /* 0x000fe200078e0a00 */
[----:B------:R-:W-:Y:S01]  /*5810*/  ISETP.GE.AND P6, PT, R13, RZ, PT ;  /* 0x000000ff0d00720c */ /* 0x000fe20003fc6270 */
[C---:B------:R-:W-:Y:S01]  /*5820*/  IMAD R210, R0.reuse, R6, R11 ;  /* 0x0000000600d27224 */ /* 0x040fe200078e020b */
[----:B------:R-:W-:Y:S01]  /*5830*/  LOP3.LUT R6, R3, 0xd0, RZ, 0xfc, !PT ;  /* 0x000000d003067812 */ /* 0x000fe200078efcff */
[----:B------:R-:W-:Y:S01]  /*5840*/  @!P3 IMAD.MOV R205, RZ, RZ, -R205 ;  /* 0x000000ffffcdb224 */ /* 0x000fe200078e0acd */
[C---:B------:R-:W-:Y:S01]  /*5850*/  ISETP.GT.U32.AND P3, PT, R0.reuse, R209, PT ;  /* 0x000000d10000720c */ /* 0x040fe20003f64070 */
[----:B------:R-:W-:Y:S01]  /*5860*/  @!P0 IMAD.MOV R204, RZ, RZ, -R204 ;  /* 0x000000ffffcc8224 */ /* 0x000fe200078e0acc */
[C---:B------:R-:W-:Y:S01]  /*5870*/  ISETP.GT.U32.AND P0, PT, R0.reuse, R208, PT ;  /* 0x000000d00000720c */ /* 0x040fe20003f04070 */
[----:B------:R-:W-:Y:S01]  /*5880*/  @!P5 IMAD.MOV R206, RZ, RZ, -R206 ;  /* 0x000000ffffced224 */ /* 0x000fe200078e0ace */
[----:B------:R-:W-:Y:S01]  /*5890*/  ISETP.GT.U32.AND P5, PT, R0, R210, PT ;  /* 0x000000d20000720c */ /* 0x000fe20003fa4070 */
[----:B------:R-:W-:Y:S01]  /*58a0*/  @!P2 IMAD.IADD R207, R207, 0x1, -R0 ;  /* 0x00000001cfcfa824 */ /* 0x000fe200078e0a00 */
[----:B------:R-:W-:Y:S01]  /*58b0*/  IABS R11, R6 ;  /* 0x00000006000b7213 */ /* 0x000fe20000000000 */
[C---:B------:R-:W-:Y:S01]  /*58c0*/  VIADD R5, R4.reuse, 0xce ;  /* 0x000000ce04057836 */ /* 0x040fe20000000000 */
[----:B------:R-:W-:Y:S01]  /*58d0*/  ISETP.GE.AND P2, PT, R17, RZ, PT ;  /* 0x000000ff1100720c */ /* 0x000fe20003f46270 */
[----:B------:R-:W-:Y:S01]  /*58e0*/  VIADD R15, R4, 0xde ;  /* 0x000000de040f7836 */ /* 0x000fe20000000000 */
[----:B------:R-:W-:Y:S01]  /*58f0*/  ISETP.GT.U32.AND P1, PT, R0, R207, PT ;  /* 0x000000cf0000720c */ /* 0x000fe20003f24070 */
[----:B------:R-:W-:Y:S01]  /*5900*/  IMAD.HI.U32 R252, R2, R105, RZ ;  /* 0x0000006902fc7227 */ /* 0x000fe200078e00ff */
[----:B------:R-:W-:-:S02]  /*5910*/  IABS R211, R5 ;  /* 0x0000000500d37213 */ /* 0x000fc40000000000 */
[----:B------:R-:W-:Y:S01]  /*5920*/  IABS R13, R12 ;  /* 0x0000000c000d7213 */ /* 0x000fe20000000000 */
[--C-:B------:R-:W-:Y:S01]  /*5930*/  @!P3 IMAD.IADD R209, R209, 0x1, -R0.reuse ;  /* 0x00000001d1d1b824 */ /* 0x100fe200078e0a00 */
[----:B------:R-:W-:Y:S01]  /*5940*/  ISETP.GE.AND P3, PT, R6, RZ, PT ;  /* 0x000000ff0600720c */ /* 0x000fe20003f66270 */
[--C-:B------:R-:W-:Y:S01]  /*5950*/  @!P0 IMAD.IADD R208, R208, 0x1, -R0.reuse ;  /* 0x00000001d0d08824 */ /* 0x100fe200078e0a00 */
[----:B------:R-:W-:Y:S01]  /*5960*/  ISETP.GE.AND P0, PT, R5, RZ, PT ;  /* 0x000000ff0500720c */ /* 0x000fe20003f06270 */
[----:B------:R-:W-:Y:S01]  /*5970*/  @!P5 IMAD.IADD R210, R210, 0x1, -R0 ;  /* 0x00000001d2d2d824 */ /* 0x000fe200078e0a00 */
[----:B------:R-:W-:Y:S01]  /*5980*/  ISETP.GT.U32.AND P5, PT, R0, R209, PT ;  /* 0x000000d10000720c */ /* 0x000fe20003fa4070 */
[----:B------:R-:W-:Y:S01]  /*5990*/  IMAD.HI.U32 R5, R2, R211, RZ ;  /* 0x000000d302057227 */ /* 0x000fe200078e00ff */
[----:B------:R-:W-:Y:S02]  /*59a0*/  IABS R219, R15 ;  /* 0x0000000f00db7213 */ /* 0x000fe40000000000 */
[----:B------:R-:W-:Y:S01]  /*59b0*/  LOP3.LUT R17, R3, 0x11a, RZ, 0xfc, !PT ;  /* 0x0000011a03117812 */ /* 0x000fe200078efcff */
[----:B------:R-:W-:-:S02]  /*59c0*/  IMAD.MOV R5, RZ, RZ, -R5 ;  /* 0x000000ffff057224 */ /* 0x000fc400078e0a05 */
[--C-:B------:R-:W-:Y:S01]  /*59d0*/  @!P1 IMAD.IADD R207, R207, 0x1, -R0.reuse ;  /* 0x00000001cfcf9824 */ /* 0x100fe200078e0a00 */
[----:B------:R-:W-:Y:S01]  /*59e0*/  ISETP.GE.AND P1, PT, R14, RZ, PT ;  /* 0x000000ff0e00720c */ /* 0x000fe20003f26270 */
[----:B------:R-:W-:Y:S01]  /*59f0*/  IMAD R211, R0, R5, R211 ;  /* 0x0000000500d37224 */ /* 0x000fe200078e02d3 */
[C---:B------:R-:W-:Y:S01]  /*5a00*/  LOP3.LUT R5, R3.reuse, 0xd4, RZ, 0xfc, !PT ;  /* 0x000000d403057812 */ /* 0x040fe200078efcff */
[----:B------:R-:W-:Y:S01]  /*5a10*/  IMAD.HI.U32 R6, R2, R11, RZ ;  /* 0x0000000b02067227 */ /* 0x000fe200078e00ff */
[----:B------:R-:W-:Y:S02]  /*5a20*/  LOP3.LUT R14, R3, 0xdc, RZ, 0xfc, !PT ;  /* 0x000000dc030e7812 */ /* 0x000fe400078efcff */
[----:B------:R-:W-:Y:S01]  /*5a30*/  IABS R109, R17 ;  /* 0x00000011006d7213 */ /* 0x000fe20000000000 */
[----:B------:R-:W-:Y:S01]  /*5a40*/  @!P4 IMAD.MOV R207, RZ, RZ, -R207 ;  /* 0x000000ffffcfc224 */ /* 0x000fe200078e0acf */
[C---:B------:R-:W-:Y:S01]  /*5a50*/  ISETP.GT.U32.AND P4, PT, R0.reuse, R210, PT ;  /* 0x000000d20000720c */ /* 0x040fe20003f84070 */
[----:B------:R-:W-:Y:S01]  /*5a60*/  @!P5 IMAD.IADD R209, R209, 0x1, -R0 ;  /* 0x00000001d1d1d824 */ /* 0x000fe200078e0a00 */
[----:B------:R-:W-:Y:S01]  /*5a70*/  ISETP.GT.U32.AND P5, PT, R0, R211, PT ;  /* 0x000000d30000720c */ /* 0x000fe20003fa4070 */
[----:B------:R-:W-:-:S02]  /*5a80*/  IMAD.MOV R6, RZ, RZ, -R6 ;  /* 0x000000ffff067224 */ /* 0x000fc400078e0a06 */
[----:B------:R-:W-:Y:S02]  /*5a90*/  @!P6 IMAD.MOV R209, RZ, RZ, -R209 ;  /* 0x000000ffffd1e224 */ /* 0x000fe400078e0ad1 */
[----:B------:R-:W-:Y:S01]  /*5aa0*/  IMAD R212, R0, R6, R11 ;  /* 0x0000000600d47224 */ /* 0x000fe200078e020b */
[----:B------:R-:W-:Y:S01]  /*5ab0*/  IABS R11, R5 ;  /* 0x00000005000b7213 */ /* 0x000fe20000000000 */
[----:B------:R-:W-:Y:S01]  /*5ac0*/  @!P2 IMAD.MOV R208, RZ, RZ, -R208 ;  /* 0x000000ffffd0a224 */ /* 0x000fe200078e0ad0 */
[----:B------:R-:W-:Y:S02]  /*5ad0*/  ISETP.GE.AND P2, PT, R10, RZ, PT ;  /* 0x000000ff0a00720c */ /* 0x000fe40003f46270 */
[----:B------:R-:W-:Y:S01]  /*5ae0*/  ISETP.GT.U32.AND P6, PT, R0, R212, PT ;  /* 0x000000d40000720c */ /* 0x000fe20003fc4070 */
[--C-:B------:R-:W-:Y:S01]  /*5af0*/  @!P4 IMAD.IADD R210, R210, 0x1, -R0.reuse ;  /* 0x00000001d2d2c824 */ /* 0x100fe200078e0a00 */
[----:B------:R-:W-:Y:S01]  /*5b00*/  ISETP.GE.AND P4, PT, R5, RZ, PT ;  /* 0x000000ff0500720c */ /* 0x000fe20003f86270 */
[----:B------:R-:W-:Y:S01]  /*5b10*/  @!P5 IMAD.IADD R211, R211, 0x1, -R0 ;  /* 0x00000001d3d3d824 */ /* 0x000fe200078e0a00 */
[----:B------:R-:W-:Y:S01]  /*5b20*/  LOP3.LUT R10, R3, 0xd6, RZ, 0xfc, !PT ;  /* 0x000000d6030a7812 */ /* 0x000fe200078efcff */
[----:B------:R-:W-:-:S03]  /*5b30*/  IMAD.HI.U32 R5, R2, R213, RZ ;  /* 0x000000d502057227 */ /* 0x000fc600078e00ff */
[----:B------:R-:W-:Y:S01]  /*5b40*/  ISETP.GT.U32.AND P5, PT, R0, R211, PT ;  /* 0x000000d30000720c */ /* 0x000fe20003fa4070 */
[----:B------:R-:W-:Y:S01]  /*5b50*/  @!P1 IMAD.MOV R210, RZ, RZ, -R210 ;  /* 0x000000ffffd29224 */ /* 0x000fe200078e0ad2 */
[----:B------:R-:W-:Y:S01]  /*5b60*/  IADD3 R6, -R5, RZ, RZ ;  /* 0x000000ff05067210 */ /* 0x000fe20007ffe1ff */
[----:B------:R-:W-:Y:S01]  /*5b70*/  IMAD.HI.U32 R5, R2, R11, RZ ;  /* 0x0000000b02057227 */ /* 0x000fe200078e00ff */
[----:B------:R-:W-:Y:S02]  /*5b80*/  IABS R215, R10 ;  /* 0x0000000a00d77213 */ /* 0x000fe40000000000 */
[----:B------:R-:W-:Y:S01]  /*5b90*/  ISETP.GE.AND P1, PT, R10, RZ, PT ;  /* 0x000000ff0a00720c */ /* 0x000fe20003f26270 */
[----:B------:R-:W-:Y:S01]  /*5ba0*/  @!P6 IMAD.IADD R212, R212, 0x1, -R0 ;  /* 0x00000001d4d4e824 */ /* 0x000fe200078e0a00 */
[----:B------:R-:W-:Y:S01]  /*5bb0*/  LOP3.LUT R10, R3, 0xda, RZ, 0xfc, !PT ;  /* 0x000000da030a7812 */ /* 0x000fe200078efcff */
[----:B------:R-:W-:Y:S02]  /*5bc0*/  IMAD.MOV R5, RZ, RZ, -R5 ;  /* 0x000000ffff057224 */ /* 0x000fe400078e0a05 */
[C---:B------:R-:W-:Y:S01]  /*5bd0*/  IMAD R213, R0.reuse, R6, R213 ;  /* 0x0000000600d57224 */ /* 0x040fe200078e02d5 */
[C---:B------:R-:W-:Y:S01]  /*5be0*/  ISETP.GT.U32.AND P6, PT, R0.reuse, R212, PT ;  /* 0x000000d40000720c */ /* 0x040fe20003fc4070 */
[----:B------:R-:W-:Y:S01]  /*5bf0*/  IMAD R214, R0, R5, R11 ;  /* 0x0000000500d67224 */ /* 0x000fe200078e020b */
[----:B------:R-:W-:Y:S01]  /*5c00*/  IABS R217, R10 ;  /* 0x0000000a00d97213 */ /* 0x000fe20000000000 */
[----:B------:R-:W-:Y:S01]  /*5c10*/  IMAD.HI.U32 R5, R2, R215, RZ ;  /* 0x000000d702057227 */ /* 0x000fe200078e00ff */
[----:B------:R-:W-:-:S03]  /*5c20*/  IABS R11, R14 ;  /* 0x0000000e000b7213 */ /* 0x000fc60000000000 */
[----:B------:R-:W-:Y:S01]  /*5c30*/  @!P5 IMAD.IADD R211, R211, 0x1, -R0 ;  /* 0x00000001d3d3d824 */ /* 0x000fe200078e0a00 */
[----:B------:R-:W-:Y:S01]  /*5c40*/  ISETP.GT.U32.AND P5, PT, R0, R213, PT ;  /* 0x000000d50000720c */ /* 0x000fe20003fa4070 */
[----:B------:R-:W-:-:S04]  /*5c50*/  IMAD.HI.U32 R6, R2, R13, RZ ;  /* 0x0000000d02067227 */ /* 0x000fc800078e00ff */
[----:B------:R-:W-:Y:S02]  /*5c60*/  IMAD.MOV R5, RZ, RZ, -R5 ;  /* 0x000000ffff057224 */ /* 0x000fe400078e0a05 */
[----:B------:R-:W-:Y:S02]  /*5c70*/  IMAD.MOV R6, RZ, RZ, -R6 ;  /* 0x000000ffff067224 */ /* 0x000fe400078e0a06 */
[C---:B------:R-:W-:Y:S02]  /*5c80*/  IMAD R215, R0.reuse, R5, R215 ;  /* 0x0000000500d77224 */ /* 0x040fe400078e02d7 */
[----:B------:R-:W-:Y:S01]  /*5c90*/  IMAD R216, R0, R6, R13 ;  /* 0x0000000600d87224 */ /* 0x000fe200078e020d */
[----:B------:R-:W-:Y:S01]  /*5ca0*/  IABS R13, R16 ;  /* 0x00000010000d7213 */ /* 0x000fe20000000000 */
[--C-:B------:R-:W-:Y:S01]  /*5cb0*/  @!P6 IMAD.IADD R212, R212, 0x1, -R0.reuse ;  /* 0x00000001d4d4e824 */ /* 0x100fe200078e0a00 */
[C---:B------:R-:W-:Y:S01]  /*5cc0*/  ISETP.GT.U32.AND P6, PT, R0.reuse, R215, PT ;  /* 0x000000d70000720c */ /* 0x040fe20003fc4070 */
[----:B------:R-:W-:Y:S01]  /*5cd0*/  @!P5 IMAD.IADD R213, R213, 0x1, -R0 ;  /* 0x00000001d5d5d824 */ /* 0x000fe200078e0a00 */
[C---:B------:R-:W-:Y:S01]  /*5ce0*/  ISETP.GT.U32.AND P5, PT, R0.reuse, R216, PT ;  /* 0x000000d80000720c */ /* 0x040fe20003fa4070 */
[----:B------:R-:W-:Y:S01]  /*5cf0*/  @!P0 IMAD.MOV R211, RZ, RZ, -R211 ;  /* 0x000000ffffd38224 */ /* 0x000fe200078e0ad3 */
[----:B------:R-:W-:Y:S01]  /*5d00*/  ISETP.GT.U32.AND P0, PT, R0, R214, PT ;  /* 0x000000d60000720c */ /* 0x000fe20003f04070 */
[----:B------:R-:W-:-:S04]  /*5d10*/  IMAD.HI.U32 R5, R2, R217, RZ ;  /* 0x000000d902057227 */ /* 0x000fc800078e00ff */
[----:B------:R-:W-:Y:S02]  /*5d20*/  IMAD.MOV R5, RZ, RZ, -R5 ;  /* 0x000000ffff057224 */ /* 0x000fe400078e0a05 */
[----:B------:R-:W-:Y:S02]  /*5d30*/  @!P3 IMAD.MOV R212, RZ, RZ, -R212 ;  /* 0x000000ffffd4b224 */ /* 0x000fe400078e0ad4 */
[----:B------:R-:W-:Y:S01]  /*5d40*/  @!P6 IADD3 R215, R215, -R0, RZ ;  /* 0x80000000d7d7e210 */ /* 0x000fe20007ffe0ff */
[----:B------:R-:W-:Y:S02]  /*5d50*/  IMAD R217, R0, R5, R217 ;  /* 0x0000000500d97224 */ /* 0x000fe400078e02d9 */
[----:B------:R-:W-:Y:S01]  /*5d60*/  @!P5 IMAD.IADD R216, R216, 0x1, -R0 ;  /* 0x00000001d8d8d824 */ /* 0x000fe200078e0a00 */
[----:B------:R-:W-:Y:S01]  /*5d70*/  ISETP.GT.U32.AND P5, PT, R0, R215, PT ;  /* 0x000000d70000720c */ /* 0x000fe20003fa4070 */
[----:B------:R-:W-:-:S03]  /*5d80*/  IMAD.HI.U32 R5, R2, R11, RZ ;  /* 0x0000000b02057227 */ /* 0x000fc600078e00ff */
[----:B------:R-:W-:Y:S01]  /*5d90*/  ISETP.GT.U32.AND P3, PT, R0, R216, PT ;  /* 0x000000d80000720c */ /* 0x000fe20003f64070 */
[----:B------:R-:W-:Y:S01]  /*5da0*/  @!P0 IMAD.IADD R214, R214, 0x1, -R0 ;  /* 0x00000001d6d68824 */ /* 0x000fe200078e0a00 */
[----:B------:R-:W-:Y:S01]  /*5db0*/  ISETP.GT.U32.AND P0, PT, R0, R213, PT ;  /* 0x000000d50000720c */ /* 0x000fe20003f04070 */
[----:B------:R-:W-:Y:S02]  /*5dc0*/  IMAD.MOV R5, RZ, RZ, -R5 ;  /* 0x000000ffff057224 */ /* 0x000fe400078e0a05 */
[----:B------:R-:W-:Y:S01]  /*5dd0*/  IMAD.HI.U32 R6, R2, R13, RZ ;  /* 0x0000000d02067227 */ /* 0x000fe200078e00ff */
[----:B------:R-:W-:-:S03]  /*5de0*/  ISETP.GT.U32.AND P6, PT, R0, R214, PT ;  /* 0x000000d60000720c */ /* 0x000fc60003fc4070 */
[----:B------:R-:W-:Y:S02]  /*5df0*/  IMAD R218, R0, R5, R11 ;  /* 0x0000000500da7224 */ /* 0x000fe400078e020b */
[--C-:B------:R-:W-:Y:S02]  /*5e00*/  @!P5 IMAD.IADD R215, R215, 0x1, -R0.reuse ;  /* 0x00000001d7d7d824 */ /* 0x100fe400078e0a00 */
[----:B------:R-:W-:Y:S01]  /*5e10*/  IMAD.HI.U32 R5, R2, R219, RZ ;  /* 0x000000db02057227 */ /* 0x000fe200078e00ff */
[----:B------:R-:W-:Y:S02]  /*5e20*/  ISETP.GT.U32.AND P5, PT, R0, R218, PT ;  /* 0x000000da0000720c */ /* 0x000fe40003fa4070 */
[----:B------:R-:W-:Y:S01]  /*5e30*/  @!P1 IADD3 R215, -R215, RZ, RZ ;  /* 0x000000ffd7d79210 */ /* 0x000fe20007ffe1ff */
[----:B------:R-:W-:Y:S01]  /*5e40*/  IMAD.MOV R5, RZ, RZ, -R5 ;  /* 0x000000ffff057224 */ /* 0x000fe200078e0a05 */
[----:B------:R-:W-:Y:S01]  /*5e50*/  ISETP.GE.AND P1, PT, R15, RZ, PT ;  /* 0x000000ff0f00720c */ /* 0x000fe20003f26270 */
[--C-:B------:R-:W-:Y:S01]  /*5e60*/  @!P6 IMAD.IADD R214, R214, 0x1, -R0.reuse ;  /* 0x00000001d6d6e824 */ /* 0x100fe200078e0a00 */
[----:B------:R-:W-:Y:S01]  /*5e70*/  ISETP.GE.AND P6, PT, R12, RZ, PT ;  /* 0x000000ff0c00720c */ /* 0x000fe20003fc6270 */
[C---:B------:R-:W-:Y:S01]  /*5e80*/  IMAD R219, R0.reuse, R5, R219 ;  /* 0x0000000500db7224 */ /* 0x040fe200078e02db */
[----:B------:R-:W-:Y:S01]  /*5e90*/  LOP3.LUT R12, R3, 0xe2, RZ, 0xfc, !PT ;  /* 0x000000e2030c7812 */ /* 0x000fe200078efcff */
[----:B------:R-:W-:Y:S01]  /*5ea0*/  @!P0 IMAD.IADD R213, R213, 0x1, -R0 ;  /* 0x00000001d5d58824 */ /* 0x000fe200078e0a00 */
[----:B------:R-:W-:Y:S01]  /*5eb0*/  ISETP.GT.U32.AND P0, PT, R0, R217, PT ;  /* 0x000000d90000720c */ /* 0x000fe20003f04070 */
[----:B------:R-:W-:Y:S01]  /*5ec0*/  IMAD.MOV R6, RZ, RZ, -R6 ;  /* 0x000000ffff067224 */ /* 0x000fe200078e0a06 */
[----:B------:R-:W-:Y:S01]  /*5ed0*/  IABS R221, R12 ;  /* 0x0000000c00dd7213 */ /* 0x000fe20000000000 */
[--C-:B------:R-:W-:Y:S01]  /*5ee0*/  @!P5 IMAD.IADD R218, R218, 0x1, -R0.reuse ;  /* 0x00000001dadad824 */ /* 0x100fe200078e0a00 */
[----:B------:R-:W-:Y:S01]  /*5ef0*/  LOP3.LUT R15, R3, 0xea, RZ, 0xfc, !PT ;  /* 0x000000ea030f7812 */ /* 0x000fe200078efcff */
[----:B------:R-:W-:Y:S01]  /*5f00*/  @!P3 IMAD.IADD R216, R216, 0x1, -R0 ;  /* 0x00000001d8d8b824 */ /* 0x000fe200078e0a00 */
[----:B------:R-:W-:Y:S01]  /*5f10*/  ISETP.GE.AND P3, PT, R10, RZ, PT ;  /* 0x000000ff0a00720c */ /* 0x000fe20003f66270 */
[----:B------:R-:W-:Y:S01]  /*5f20*/  IMAD.HI.U32 R5, R2, R221, RZ ;  /* 0x000000dd02057227 */ /* 0x000fe200078e00ff */
[----:B------:R-:W-:-:S02]  /*5f30*/  ISETP.GT.U32.AND P5, PT, R0, R218, PT ;  /* 0x000000da0000720c */ /* 0x000fc40003fa4070 */
[----:B------:R-:W-:Y:S01]  /*5f40*/  LOP3.LUT R10, R3, 0xe4, RZ, 0xfc, !PT ;  /* 0x000000e4030a7812 */ /* 0x000fe200078efcff */
[----:B------:R-:W-:Y:S01]  /*5f50*/  IMAD.MOV R5, RZ, RZ, -R5 ;  /* 0x000000ffff057224 */ /* 0x000fe200078e0a05 */
[----:B------:R-:W-:Y:S01]  /*5f60*/  IABS R225, R15 ;  /* 0x0000000f00e17213 */ /* 0x000fe20000000000 */
[--C-:B------:R-:W-:Y:S01]  /*5f70*/  @!P0 IMAD.IADD R217, R217, 0x1, -R0.reuse ;  /* 0x00000001d9d98824 */ /* 0x100fe200078e0a00 */
[----:B------:R-:W-:Y:S01]  /*5f80*/  ISETP.GE.AND P0, PT, R14, RZ, PT ;  /* 0x000000ff0e00720c */ /* 0x000fe20003f06270 */
[C---:B------:R-:W-:Y:S01]  /*5f90*/  IMAD R221, R0.reuse, R5, R221 ;  /* 0x0000000500dd7224 */ /* 0x040fe200078e02dd */
[----:B------:R-:W-:Y:S01]  /*5fa0*/  IABS R11, R10 ;  /* 0x0000000a000b7213 */ /* 0x000fe20000000000 */
[C---:B------:R-:W-:Y:S01]  /*5fb0*/  IMAD R220, R0.reuse, R6, R13 ;  /* 0x0000000600dc7224 */ /* 0x040fe200078e020d */
[----:B------:R-:W-:Y:S01]  /*5fc0*/  LOP3.LUT R14, R3, 0xe6, RZ, 0xfc, !PT ;  /* 0x000000e6030e7812 */ /* 0x000fe200078efcff */
[----:B------:R-:W-:Y:S01]  /*5fd0*/  @!P2 IMAD.MOV R213, RZ, RZ, -R213 ;  /* 0x000000ffffd5a224 */ /* 0x000fe200078e0ad5 */
[----:B------:R-:W-:Y:S01]  /*5fe0*/  ISETP.GT.U32.AND P2, PT, R0, R217, PT ;  /* 0x000000d90000720c */ /* 0x000fe20003f44070 */
[----:B------:R-:W-:Y:S01]  /*5ff0*/  @!P5 IMAD.IADD R218, R218, 0x1, -R0 ;  /* 0x00000001dadad824 */ /* 0x000fe200078e0a00 */
[C---:B------:R-:W-:Y:S01]  /*6000*/  ISETP.GT.U32.AND P5, PT, R0.reuse, R221, PT ;  /* 0x000000dd0000720c */ /* 0x040fe20003fa4070 */
[----:B------:R-:W-:Y:S01]  /*6010*/  @!P6 IMAD.MOV R216, RZ, RZ, -R216 ;  /* 0x000000ffffd8e224 */ /* 0x000fe200078e0ad8 */
[C---:B------:R-:W-:Y:S01]  /*6020*/  ISETP.GT.U32.AND P6, PT, R0.reuse, R220, PT ;  /* 0x000000dc0000720c */ /* 0x040fe20003fc4070 */
[----:B------:R-:W-:Y:S01]  /*6030*/  @!P4 IMAD.MOV R214, RZ, RZ, -R214 ;  /* 0x000000ffffd6c224 */ /* 0x000fe200078e0ad6 */
[----:B------:R-:W-:Y:S01]  /*6040*/  ISETP.GT.U32.AND P4, PT, R0, R219, PT ;  /* 0x000000db0000720c */ /* 0x000fe20003f84070 */
[----:B------:R-:W-:Y:S01]  /*6050*/  IMAD.HI.U32 R5, R2, R11, RZ ;  /* 0x0000000b02057227 */ /* 0x000fe200078e00ff */
[----:B------:R-:W-:-:S03]  /*6060*/  IABS R223, R14 ;  /* 0x0000000e00df7213 */ /* 0x000fc60000000000 */
[----:B------:R-:W-:Y:S02]  /*6070*/  IMAD.MOV R222, RZ, RZ, -R5 ;  /* 0x000000ffffde7224 */ /* 0x000fe400078e0a05 */
[----:B------:R-:W-:-:S04]  /*6080*/  IMAD.HI.U32 R5, R2, R223, RZ ;  /* 0x000000df02057227 */ /* 0x000fc800078e00ff */
[--C-:B------:R-:W-:Y:S02]  /*6090*/  @!P5 IMAD.IADD R221, R221, 0x1, -R0.reuse ;  /* 0x00000001ddddd824 */ /* 0x100fe400078e0a00 */
[--C-:B------:R-:W-:Y:S01]  /*60a0*/  @!P2 IMAD.IADD R217, R217, 0x1, -R0.reuse ;  /* 0x00000001d9d9a824 */ /* 0x100fe200078e0a00 */
[----:B------:R-:W-:Y:S01]  /*60b0*/  ISETP.GE.AND P2, PT, R16, RZ, PT ;  /* 0x000000ff1000720c */ /* 0x000fe20003f46270 */
[--C-:B------:R-:W-:Y:S01]  /*60c0*/  @!P6 IMAD.IADD R220, R220, 0x1, -R0.reuse ;  /* 0x00000001dcdce824 */ /* 0x100fe200078e0a00 */
[----:B------:R-:W-:Y:S01]  /*60d0*/  ISETP.GT.U32.AND P5, PT, R0, R221, PT ;  /* 0x000000dd0000720c */ /* 0x000fe20003fa4070 */
[----:B------:R-:W-:Y:S01]  /*60e0*/  IMAD.MOV R5, RZ, RZ, -R5 ;  /* 0x000000ffff057224 */ /* 0x000fe200078e0a05 */
[----:B------:R-:W-:Y:S01]  /*60f0*/  LOP3.LUT R16, R3, 0x118, RZ, 0xfc, !PT ;  /* 0x0000011803107812 */ /* 0x000fe200078efcff */
[----:B------:R-:W-:Y:S01]  /*6100*/  @!P4 IMAD.IADD R219, R219, 0x1, -R0 ;  /* 0x00000001dbdbc824 */ /* 0x000fe200078e0a00 */
[----:B------:R-:W-:Y:S01]  /*6110*/  ISETP.GE.AND P4, PT, R12, RZ, PT ;  /* 0x000000ff0c00720c */ /* 0x000fe20003f86270 */
[----:B------:R-:W-:Y:S01]  /*6120*/  @!P3 IMAD.MOV R217, RZ, RZ, -R217 ;  /* 0x000000ffffd9b224 */ /* 0x000fe200078e0ad9 */
[C---:B------:R-:W-:Y:S01]  /*6130*/  ISETP.GT.U32.AND P3, PT, R0.reuse, R220, PT ;  /* 0x000000dc0000720c */ /* 0x040fe20003f64070 */
[C---:B------:R-:W-:Y:S01]  /*6140*/  IMAD R223, R0.reuse, R5, R223 ;  /* 0x0000000500df7224 */ /* 0x040fe200078e02df */
[----:B------:R-:W-:Y:S01]  /*6150*/  LOP3.LUT R12, R3, 0xe8, RZ, 0xfc, !PT ;  /* 0x000000e8030c7812 */ /* 0x000fe200078efcff */
[C---:B------:R-:W-:Y:S01]  /*6160*/  IMAD R222, R0.reuse, R222, R11 ;  /* 0x000000de00de7224 */ /* 0x040fe200078e020b */
[C---:B------:R-:W-:Y:S01]  /*6170*/  ISETP.GT.U32.AND P6, PT, R0.reuse, R219, PT ;  /* 0x000000db0000720c */ /* 0x040fe20003fc4070 */
[----:B------:R-:W-:Y:S01]  /*6180*/  @!P0 IMAD.MOV R218, RZ, RZ, -R218 ;  /* 0x000000ffffda8224 */ /* 0x000fe200078e0ada */
[----:B------:R-:W-:Y:S01]  /*6190*/  IABS R6, R12 ;  /* 0x0000000c00067213 */ /* 0x000fe20000000000 */
[----:B------:R-:W-:Y:S01]  /*61a0*/  @!P5 IMAD.IADD R221, R221, 0x1, -R0 ;  /* 0x00000001ddddd824 */ /* 0x000fe200078e0a00 */
[----:B------:R-:W-:-:S03]  /*61b0*/  ISETP.GT.U32.AND P5, PT, R0, R223, PT ;  /* 0x000000df0000720c */ /* 0x000fc60003fa4070 */
[----:B------:R-:W-:Y:S02]  /*61c0*/  IMAD.MOV.U32 R11, RZ, RZ, R6 ;  /* 0x000000ffff0b7224 */ /* 0x000fe400078e0006 */
[----:B------:R-:W-:Y:S01]  /*61d0*/  @!P3 IMAD.IADD R220, R220, 0x1, -R0 ;  /* 0x00000001dcdcb824 */ /* 0x000fe200078e0a00 */
[----:B------:R-:W-:Y:S01]  /*61e0*/  ISETP.GE.AND P3, PT, R10, RZ, PT ;  /* 0x000000ff0a00720c */ /* 0x000fe20003f66270 */
[----:B------:R-:W-:Y:S01]  /*61f0*/  IMAD.HI.U32 R5, R2, R11, RZ ;  /* 0x0000000b02057227 */ /* 0x000fe200078e00ff */
[----:B------:R-:W-:-:S03]  /*6200*/  LOP3.LUT R10, R3, 0xec, RZ, 0xfc, !PT ;  /* 0x000000ec030a7812 */ /* 0x000fc600078efcff */
[--C-:B------:R-:W-:Y:S01]  /*6210*/  @!P6 IMAD.IADD R219, R219, 0x1, -R0.reuse ;  /* 0x00000001dbdbe824 */ /* 0x100fe200078e0a00 */
[----:B------:R-:W-:Y:S01]  /*6220*/  ISETP.GT.U32.AND P6, PT, R0, R222, PT ;  /* 0x000000de0000720c */ /* 0x000fe20003fc4070 */
[----:B------:R-:W-:Y:S01]  /*6230*/  @!P5 IMAD.IADD R223, R223, 0x1, -R0 ;  /* 0x00000001dfdfd824 */ /* 0x000fe200078e0a00 */
[----:B------:R-:W-:Y:S01]  /*6240*/  IABS R13, R10 ;  /* 0x0000000a000d7213 */ /* 0x000fe20000000000 */
[----:B------:R-:W-:Y:S02]  /*6250*/  IMAD.MOV R5, RZ, RZ, -R5 ;  /* 0x000000ffff057224 */ /* 0x000fe400078e0a05 */
[----:B------:R-:W-:Y:S01]  /*6260*/  IMAD.HI.U32 R6, R2, R225, RZ ;  /* 0x000000e102067227 */ /* 0x000fe200078e00ff */
[----:B------:R-:W-:-:S03]  /*6270*/  ISETP.GT.U32.AND P5, PT, R0, R223, PT ;  /* 0x000000df0000720c */ /* 0x000fc60003fa4070 */
[----:B------:R-:W-:Y:S01]  /*6280*/  IMAD R224, R0, R5, R11 ;  /* 0x0000000500e07224 */ /* 0x000fe200078e020b */
[----:B------:R-:W-:Y:S01]  /*6290*/  IADD3 R6, -R6, RZ, RZ ;  /* 0x000000ff06067210 */ /* 0x000fe20007ffe1ff */
[----:B------:R-:W-:-:S04]  /*62a0*/  IMAD.HI.U32 R5, R2, R13, RZ ;  /* 0x0000000d02057227 */ /* 0x000fc800078e00ff */
[----:B------:R-:W-:Y:S02]  /*62b0*/  IMAD.MOV R5, RZ, RZ, -R5 ;  /* 0x000000ffff057224 */ /* 0x000fe400078e0a05 */
[--C-:B------:R-:W-:Y:S01]  /*62c0*/  @!P6 IMAD.IADD R222, R222, 0x1, -R0.reuse ;  /* 0x00000001dedee824 */ /* 0x100fe200078e0a00 */
[----:B------:R-:W-:Y:S01]  /*62d0*/  ISETP.GE.AND P6, PT, R14, RZ, PT ;  /* 0x000000ff0e00720c */ /* 0x000fe20003fc6270 */
[C---:B------:R-:W-:Y:S01]  /*62e0*/  IMAD R226, R0.reuse, R5, R13 ;  /* 0x0000000500e27224 */ /* 0x040fe200078e020d */
[----:B------:R-:W-:Y:S01]  /*62f0*/  LOP3.LUT R13, R3, 0xf6, RZ, 0xfc, !PT ;  /* 0x000000f6030d7812 */ /* 0x000fe200078efcff */
[----:B------:R-:W-:Y:S01]  /*6300*/  @!P1 IMAD.MOV R219, RZ, RZ, -R219 ;  /* 0x000000ffffdb9224 */ /* 0x000fe200078e0adb */
[----:B------:R-:W-:Y:S01]  /*6310*/  ISETP.GT.U32.AND P0, PT, R0, R222, PT ;  /* 0x000000de0000720c */ /* 0x000fe20003f04070 */
[----:B------:R-:W-:Y:S01]  /*6320*/  VIADD R14, R4, 0xee ;  /* 0x000000ee040e7836 */ /* 0x000fe20000000000 */
[C---:B------:R-:W-:Y:S01]  /*6330*/  ISETP.GT.U32.AND P1, PT, R0.reuse, R224, PT ;  /* 0x000000e00000720c */ /* 0x040fe20003f24070 */
[----:B------:R-:W-:Y:S01]  /*6340*/  @!P5 IMAD.IADD R223, R223, 0x1, -R0 ;  /* 0x00000001dfdfd824 */ /* 0x000fe200078e0a00 */
[C---:B------:R-:W-:Y:S01]  /*6350*/  ISETP.GT.U32.AND P5, PT, R0.reuse, R226, PT ;  /* 0x000000e20000720c */ /* 0x040fe20003fa4070 */
[C---:B------:R-:W-:Y:S01]  /*6360*/  IMAD R225, R0.reuse, R6, R225 ;  /* 0x0000000600e17224 */ /* 0x040fe200078e02e1 */
[----:B------:R-:W-:Y:S01]  /*6370*/  IABS R227, R14 ;  /* 0x0000000e00e37213 */ /* 0x000fe20000000000 */
[----:B------:R-:W-:Y:S01]  /*6380*/  @!P4 IMAD.MOV R221, RZ, RZ, -R221 ;  /* 0x000000ffffddc224 */ /* 0x000fe200078e0add */
[----:B------:R-:W-:Y:S01]  /*6390*/  LOP3.LUT R6, R3, 0xf0, RZ, 0xfc, !PT ;  /* 0x000000f003067812 */ /* 0x000fe200078efcff */
[----:B------:R-:W-:Y:S01]  /*63a0*/  @!P2 IMAD.MOV R220, RZ, RZ, -R220 ;  /* 0x000000ffffdca224 */ /* 0x000fe200078e0adc */
[----:B------:R-:W-:Y:S01]  /*63b0*/  ISETP.GT.U32.AND P4, PT, R0, R225, PT ;  /* 0x000000e10000720c */ /* 0x000fe20003f84070 */
[----:B------:R-:W-:Y:S01]  /*63c0*/  IMAD.HI.U32 R5, R2, R227, RZ ;  /* 0x000000e302057227 */ /* 0x000fe200078e00ff */
[----:B------:R-:W-:-:S02]  /*63d0*/  IABS R11, R6 ;  /* 0x00000006000b7213 */ /* 0x000fc40000000000 */
[----:B------:R-:W-:Y:S01]  /*63e0*/  ISETP.GE.AND P2, PT, R12, RZ, PT ;  /* 0x000000ff0c00720c */ /* 0x000fe20003f46270 */
[--C-:B------:R-:W-:Y:S01]  /*63f0*/  @!P0 IMAD.IADD R222, R222, 0x1, -R0.reuse ;  /* 0x00000001dede8824 */ /* 0x100fe200078e0a00 */
[C---:B------:R-:W-:Y:S01]  /*6400*/  LOP3.LUT R12, R3.reuse, 0xf4, RZ, 0xfc, !PT ;  /* 0x000000f4030c7812 */ /* 0x040fe200078efcff */
[----:B------:R-:W-:Y:S01]  /*6410*/  @!P1 IMAD.IADD R224, R224, 0x1, -R0 ;  /* 0x00000001e0e09824 */ /* 0x000fe200078e0a00 */
[----:B------:R-:W-:Y:S01]  /*6420*/  @!P5 IADD3 R226, R226, -R0, RZ ;  /* 0x80000000e2e2d210 */ /* 0x000fe20007ffe0ff */
[----:B------:R-:W-:Y:S01]  /*6430*/  IMAD.MOV R5, RZ, RZ, -R5 ;  /* 0x000000ffff057224 */ /* 0x000fe200078e0a05 */
[----:B------:R-:W-:Y:S01]  /*6440*/  ISETP.GE.AND P1, PT, R10, RZ, PT ;  /* 0x000000ff0a00720c */ /* 0x000fe20003f26270 */
[----:B------:R-:W-:Y:S01]  /*6450*/  @!P3 IMAD.MOV R222, RZ, RZ, -R222 ;  /* 0x000000ffffdeb224 */ /* 0x000fe200078e0ade */
[C---:B------:R-:W-:Y:S01]  /*6460*/  ISETP.GT.U32.AND P3, PT, R0.reuse, R224, PT ;  /* 0x000000e00000720c */ /* 0x040fe20003f64070 */
[C---:B------:R-:W-:Y:S01]  /*6470*/  IMAD R227, R0.reuse, R5, R227 ;  /* 0x0000000500e37224 */ /* 0x040fe200078e02e3 */
[----:B------:R-:W-:Y:S01]  /*6480*/  ISETP.GT.U32.AND P5, PT, R0, R226, PT ;  /* 0x000000e20000720c */ /* 0x000fe20003fa4070 */
[----:B------:R-:W-:Y:S01]  /*6490*/  IMAD.HI.U32 R5, R2, R11, RZ ;  /* 0x0000000b02057227 */ /* 0x000fe200078e00ff */
[----:B------:R-:W-:-:S02]  /*64a0*/  LOP3.LUT R10, R3, 0xf2, RZ, 0xfc, !PT ;  /* 0x000000f2030a7812 */ /* 0x000fc400078efcff */
[----:B------:R-:W-:Y:S01]  /*64b0*/  ISETP.GE.AND P0, PT, R15, RZ, PT ;  /* 0x000000ff0f00720c */ /* 0x000fe20003f06270 */
[----:B------:R-:W-:Y:S01]  /*64c0*/  IMAD.MOV R5, RZ, RZ, -R5 ;  /* 0x000000ffff057224 */ /* 0x000fe200078e0a05 */
[----:B------:R-:W-:Y:S01]  /*64d0*/  IABS R229, R10 ;  /* 0x0000000a00e57213 */ /* 0x000fe20000000000 */
[--C-:B------:R-:W-:Y:S01]  /*64e0*/  @!P4 IMAD.IADD R225, R225, 0x1, -R0.reuse ;  /* 0x00000001e1e1c824 */ /* 0x100fe200078e0a00 */
[----:B------:R-:W-:Y:S01]  /*64f0*/  IABS R231, R13 ;  /* 0x0000000d00e77213 */ /* 0x000fe20000000000 */
[----:B------:R-:W-:Y:S01]  /*6500*/  IMAD R228, R0, R5, R11 ;  /* 0x0000000500e47224 */ /* 0x000fe200078e020b */
[----:B------:R-:W-:Y:S01]  /*6510*/  IABS R11, R12 ;  /* 0x0000000c000b7213 */ /* 0x000fe20000000000 */
[--C-:B------:R-:W-:Y:S01]  /*6520*/  @!P3 IMAD.IADD R224, R224, 0x1, -R0.reuse ;  /* 0x00000001e0e0b824 */ /* 0x100fe200078e0a00 */
[----:B------:R-:W-:Y:S01]  /*6530*/  ISETP.GT.U32.AND P3, PT, R0, R227, PT ;  /* 0x000000e30000720c */ /* 0x000fe20003f64070 */
[----:B------:R-:W-:Y:S01]  /*6540*/  @!P5 IMAD.IADD R226, R226, 0x1, -R0 ;  /* 0x00000001e2e2d824 */ /* 0x000fe200078e0a00 */
[----:B------:R-:W-:Y:S01]  /*6550*/  ISETP.GT.U32.AND P5, PT, R0, R228, PT ;  /* 0x000000e40000720c */ /* 0x000fe20003fa4070 */
[----:B------:R-:W-:Y:S01]  /*6560*/  IMAD.HI.U32 R5, R2, R229, RZ ;  /* 0x000000e502057227 */ /* 0x000fe200078e00ff */
[----:B------:R-:W-:-:S02]  /*6570*/  ISETP.GT.U32.AND P4, PT, R0, R225, PT ;  /* 0x000000e10000720c */ /* 0x000fc40003f84070 */
[----:B------:R-:W-:Y:S01]  /*6580*/  IABS R15, R18 ;  /* 0x00000012000f7213 */ /* 0x000fe20000000000 */
[----:B------:R-:W-:Y:S02]  /*6590*/  IMAD.MOV R5, RZ, RZ, -R5 ;  /* 0x000000ffff057224 */ /* 0x000fe400078e0a05 */
[----:B------:R-:W-:Y:S02]  /*65a0*/  @!P2 IMAD.MOV R224, RZ, RZ, -R224 ;  /* 0x000000ffffe0a224 */ /* 0x000fe400078e0ae0 */
[----:B------:R-:W-:Y:S02]  /*65b0*/  IMAD R229, R0, R5, R229 ;  /* 0x0000000500e57224 */ /* 0x000fe400078e02e5 */
[--C-:B------:R-:W-:Y:S01]  /*65c0*/  @!P3 IMAD.IADD R227, R227, 0x1, -R0.reuse ;  /* 0x00000001e3e3b824 */ /* 0x100fe200078e0a00 */
[----:B------:R-:W-:Y:S01]  /*65d0*/  ISETP.GE.AND P3, PT, R10, RZ, PT ;  /* 0x000000ff0a00720c */ /* 0x000fe20003f66270 */
[----:B------:R-:W-:Y:S01]  /*65e0*/  @!P5 IMAD.IADD R228, R228, 0x1, -R0 ;  /* 0x00000001e4e4d824 */ /* 0x000fe200078e0a00 */
[----:B------:R-:W-:Y:S01]  /*65f0*/  LOP3.LUT R10, R3, 0xf8, RZ, 0xfc, !PT ;  /* 0x000000f8030a7812 */ /* 0x000fe200078efcff */
[----:B------:R-:W-:Y:S01]  /*6600*/  IMAD.HI.U32 R5, R2, R11, RZ ;  /* 0x0000000b02057227 */ /* 0x000fe200078e00ff */
[----:B------:R-:W-:-:S02]  /*6610*/  ISETP.GT.U32.AND P2, PT, R0, R227, PT ;  /* 0x000000e30000720c */ /* 0x000fc40003f44070 */
[----:B------:R-:W-:Y:S01]  /*6620*/  ISETP.GT.U32.AND P5, PT, R0, R228, PT ;  /* 0x000000e40000720c */ /* 0x000fe20003fa4070 */
[----:B------:R-:W-:Y:S01]  /*6630*/  @!P6 IMAD.MOV R223, RZ, RZ, -R223 ;  /* 0x000000ffffdfe224 */ /* 0x000fe200078e0adf */
[----:B------:R-:W-:Y:S01]  /*6640*/  ISETP.GE.AND P6, PT, R14, RZ, PT ;  /* 0x000000ff0e00720c */ /* 0x000fe20003fc6270 */
[----:B------:R-:W-:Y:S01]  /*6650*/  @!P4 IMAD.IADD R225, R225, 0x1, -R0 ;  /* 0x00000001e1e1c824 */ /* 0x000fe200078e0a00 */
[----:B------:R-:W-:Y:S01]  /*6660*/  ISETP.GE.AND P4, PT, R6, RZ, PT ;  /* 0x000000ff0600720c */ /* 0x000fe20003f86270 */
[----:B------:R-:W-:Y:S01]  /*6670*/  IMAD.HI.U32 R6, R2, R231, RZ ;  /* 0x000000e702067227 */ /* 0x000fe200078e00ff */
[----:B------:R-:W-:-:S03]  /*6680*/  LOP3.LUT R14, R3, 0x104, RZ, 0xfc, !PT ;  /* 0x00000104030e7812 */ /* 0x000fc600078efcff */
[----:B------:R-:W-:Y:S01]  /*6690*/  IMAD.MOV R5, RZ, RZ, -R5 ;  /* 0x000000ffff057224 */ /* 0x000fe200078e0a05 */
[----:B------:R-:W-:Y:S01]  /*66a0*/  IABS R239, R14 ;  /* 0x0000000e00ef7213 */ /* 0x000fe20000000000 */
[----:B------:R-:W-:Y:S01]  /*66b0*/  @!P0 IMAD.MOV R225, RZ, RZ, -R225 ;  /* 0x000000ffffe18224 */ /* 0x000fe200078e0ae1 */
[----:B------:R-:W-:Y:S01]  /*66c0*/  ISETP.GT.U32.AND P0, PT, R0, R229, PT ;  /* 0x000000e50000720c */ /* 0x000fe20003f04070 */
[----:B------:R-:W-:Y:S01]  /*66d0*/  IMAD.MOV R6, RZ, RZ, -R6 ;  /* 0x000000ffff067224 */ /* 0x000fe200078e0a06 */
[----:B------:R-:W-:Y:S01]  /*66e0*/  @!P5 IADD3 R228, R228, -R0, RZ ;  /* 0x80000000e4e4d210 */ /* 0x000fe20007ffe0ff */
[C---:B------:R-:W-:Y:S01]  /*66f0*/  IMAD R230, R0.reuse, R5, R11 ;  /* 0x0000000500e67224 */ /* 0x040fe200078e020b */
[----:B------:R-:W-:Y:S01]  /*6700*/  IABS R11, R10 ;  /* 0x0000000a000b7213 */ /* 0x000fe20000000000 */
[----:B------:R-:W-:Y:S01]  /*6710*/  @!P2 IMAD.IADD R227, R227, 0x1, -R0 ;  /* 0x00000001e3e3a824 */ /* 0x000fe200078e0a00 */
[----:B------:R-:W-:Y:S01]  /*6720*/  ISETP.GE.AND P2, PT, R13, RZ, PT ;  /* 0x000000ff0d00720c */ /* 0x000fe20003f46270 */
[C---:B------:R-:W-:Y:S01]  /*6730*/  IMAD R231, R0.reuse, R6, R231 ;  /* 0x0000000600e77224 */ /* 0x040fe200078e02e7 */
[C---:B------:R-:W-:Y:S01]  /*6740*/  ISETP.GT.U32.AND P5, PT, R0.reuse, R230, PT ;  /* 0x000000e60000720c */ /* 0x040fe20003fa4070 */
[----:B------:R-:W-:Y:S01]  /*6750*/  @!P6 IMAD.MOV R227, RZ, RZ, -R227 ;  /* 0x000000ffffe3e224 */ /* 0x000fe200078e0ae3 */
[----:B------:R-:W-:Y:S01]  /*6760*/  LOP3.LUT R6, R3, 0xfa, RZ, 0xfc, !PT ;  /* 0x000000fa03067812 */ /* 0x000fe200078efcff */
[----:B------:R-:W-:Y:S01]  /*6770*/  @!P1 IMAD.MOV R226, RZ, RZ, -R226 ;  /* 0x000000ffffe29224 */ /* 0x000fe200078e0ae2 */
[----:B------:R-:W-:Y:S01]  /*6780*/  ISETP.GT.U32.AND P6, PT, R0, R231, PT ;  /* 0x000000e70000720c */ /* 0x000fe20003fc4070 */
[----:B------:R-:W-:Y:S01]  /*6790*/  @!P0 IMAD.IADD R229, R229, 0x1, -R0 ;  /* 0x00000001e5e58824 */ /* 0x000fe200078e0a00 */
[----:B------:R-:W-:Y:S01]  /*67a0*/  ISETP.GE.AND P1, PT, R12, RZ, PT ;  /* 0x000000ff0c00720c */ /* 0x000fe20003f26270 */
[----:B------:R-:W-:Y:S01]  /*67b0*/  IMAD.HI.U32 R5, R2, R11, RZ ;  /* 0x0000000b02057227 */ /* 0x000fe200078e00ff */
[----:B------:R-:W-:-:S02]  /*67c0*/  LOP3.LUT R12, R3, 0xfc, RZ, 0xfc, !PT ;  /* 0x000000fc030c7812 */ /* 0x000fc400078efcff */
[----:B------:R-:W-:Y:S01]  /*67d0*/  ISETP.GT.U32.AND P0, PT, R0, R229, PT ;  /* 0x000000e50000720c */ /* 0x000fe20003f04070 */
[----:B------:R-:W-:Y:S01]  /*67e0*/  IMAD.MOV R232, RZ, RZ, -R5 ;  /* 0x000000ffffe87224 */ /* 0x000fe200078e0a05 */
[----:B------:R-:W-:Y:S01]  /*67f0*/  IABS R13, R12 ;  /* 0x0000000c000d7213 */ /* 0x000fe20000000000 */
[--C-:B------:R-:W-:Y:S01]  /*6800*/  @!P5 IMAD.IADD R230, R230, 0x1, -R0.reuse ;  /* 0x00000001e6e6d824 */ /* 0x100fe200078e0a00 */
[----:B------:R-:W-:Y:S01]  /*6810*/  IABS R233, R6 ;  /* 0x0000000600e97213 */ /* 0x000fe20000000000 */
[C---:B------:R-:W-:Y:S02]  /*6820*/  IMAD R232, R0.reuse, R232, R11 ;  /* 0x000000e800e87224 */ /* 0x040fe400078e020b */
[----:B------:R-:W-:Y:S01]  /*6830*/  @!P6 IMAD.IADD R231, R231, 0x1, -R0 ;  /* 0x00000001e7e7e824 */ /* 0x000fe200078e0a00 */
[----:B------:R-:W-:Y:S01]  /*6840*/  ISETP.GT.U32.AND P5, PT, R0, R230, PT ;  /* 0x000000e60000720c */ /* 0x000fe20003fa4070 */
[----:B------:R-:W-:-:S03]  /*6850*/  IMAD.HI.U32 R5, R2, R233, RZ ;  /* 0x000000e902057227 */ /* 0x000fc600078e00ff */
[----:B------:R-:W-:Y:S01]  /*6860*/  ISETP.GT.U32.AND P6, PT, R0, R231, PT ;  /* 0x000000e70000720c */ /* 0x000fe20003fc4070 */
[----:B------:R-:W-:Y:S01]  /*6870*/  @!P0 IMAD.IADD R229, R229, 0x1, -R0 ;  /* 0x00000001e5e58824 */ /* 0x000fe200078e0a00 */
[----:B------:R-:W-:Y:S01]  /*6880*/  ISETP.GE.AND P0, PT, R6, RZ, PT ;  /* 0x000000ff0600720c */ /* 0x000fe20003f06270 */
[----:B------:R-:W-:-:S04]  /*6890*/  IMAD.HI.U32 R6, R2, R13, RZ ;  /* 0x0000000d02067227 */ /* 0x000fc800078e00ff */
[----:B------:R-:W-:Y:S02]  /*68a0*/  IMAD.MOV R6, RZ, RZ, -R6 ;  /* 0x000000ffff067224 */ /* 0x000fe400078e0a06 */
[--C-:B------:R-:W-:Y:S01]  /*68b0*/  @!P5 IMAD.IADD R230, R230, 0x1, -R0.reuse ;  /* 0x00000001e6e6d824 */ /* 0x100fe200078e0a00 */
[C---:B------:R-:W-:Y:S01]  /*68c0*/  ISETP.GT.U32.AND P5, PT, R0.reuse, R232, PT ;  /* 0x000000e80000720c */ /* 0x040fe20003fa4070 */
[----:B------:R-:W-:Y:S01]  /*68d0*/  IMAD R234, R0, R6, R13 ;  /* 0x0000000600ea7224 */ /* 0x000fe200078e020d */
[----:B------:R-:W-:Y:S01]  /*68e0*/  LOP3.LUT R13, R3, 0x102, RZ, 0xfc, !PT ;  /* 0x00000102030d7812 */ /* 0x000fe200078efcff */
[----:B------:R-:W-:Y:S02]  /*68f0*/  @!P6 IMAD.IADD R231, R231, 0x1, -R0 ;  /* 0x00000001e7e7e824 */ /* 0x000fe400078e0a00 */
[----:B------:R-:W-:Y:S01]  /*6900*/  @!P3 IMAD.MOV R229, RZ, RZ, -R229 ;  /* 0x000000ffffe5b224 */ /* 0x000fe200078e0ae5 */
[----:B------:R-:W-:Y:S01]  /*6910*/  ISETP.GE.AND P3, PT, R12, RZ, PT ;  /* 0x000000ff0c00720c */ /* 0x000fe20003f66270 */
[----:B------:R-:W-:Y:S01]  /*6920*/  @!P2 IMAD.MOV R231, RZ, RZ, -R231 ;  /* 0x000000ffffe7a224 */ /* 0x000fe200078e0ae7 */
[----:B------:R-:W-:Y:S01]  /*6930*/  ISETP.GT.U32.AND P2, PT, R0, R234, PT ;  /* 0x000000ea0000720c */ /* 0x000fe20003f44070 */
[----:B------:R-:W-:Y:S01]  /*6940*/  IMAD.MOV R5, RZ, RZ, -R5 ;  /* 0x000000ffff057224 */ /* 0x000fe200078e0a05 */
[----:B------:R-:W-:Y:S01]  /*6950*/  LOP3.LUT R12, R3, 0x100, RZ, 0xfc, !PT ;  /* 0x00000100030c7812 */ /* 0x000fe200078efcff */
[----:B------:R-:W-:Y:S01]  /*6960*/  @!P4 IMAD.MOV R228, RZ, RZ, -R228 ;  /* 0x000000ffffe4c224 */ /* 0x000fe200078e0ae4 */
[----:B------:R-:W-:Y:S01]  /*6970*/  ISETP.GE.AND P4, PT, R10, RZ, PT ;  /* 0x000000ff0a00720c */ /* 0x000fe20003f86270 */
[----:B------:R-:W-:Y:S01]  /*6980*/  IMAD R233, R0, R5, R233 ;  /* 0x0000000500e97224 */ /* 0x000fe200078e02e9 */
[----:B------:R-:W-:Y:S01]  /*6990*/  @!P5 IADD3 R232, R232, -R0, RZ ;  /* 0x80000000e8e8d210 */ /* 0x000fe20007ffe0ff */
[----:B------:R-:W-:Y:S01]  /*69a0*/  @!P1 IMAD.MOV R230, RZ, RZ, -R230 ;  /* 0x000000ffffe69224 */ /* 0x000fe200078e0ae6 */
[----:B------:R-:W-:Y:S01]  /*69b0*/  IABS R11, R12 ;  /* 0x0000000c000b7213 */ /* 0x000fe20000000000 */
[----:B------:R-:W-:Y:S01]  /*69c0*/  VIADD R5, R4, 0xfe ;  /* 0x000000fe04057836 */ /* 0x000fe20000000000 */
[----:B------:R-:W-:-:S02]  /*69d0*/  ISETP.GT.U32.AND P5, PT, R0, R232, PT ;  /* 0x000000e80000720c */ /* 0x000fc40003fa4070 */
[----:B------:R-:W-:Y:S01]  /*69e0*/  ISETP.GT.U32.AND P1, PT, R0, R233, PT ;  /* 0x000000e90000720c */ /* 0x000fe20003f24070 */
[----:B------:R-:W-:Y:S01]  /*69f0*/  @!P2 IMAD.IADD R234, R234, 0x1, -R0 ;  /* 0x00000001eaeaa824 */ /* 0x000fe200078e0a00 */
[----:B------:R-:W-:Y:S01]  /*6a00*/  IABS R235, R5 ;  /* 0x0000000500eb7213 */ /* 0x000fe20000000000 */
[----:B------:R-:W-:Y:S01]  /*6a10*/  IMAD.HI.U32 R6, R2, R11, RZ ;  /* 0x0000000b02067227 */ /* 0x000fe200078e00ff */
[----:B------:R-:W-:Y:S02]  /*6a20*/  ISETP.GE.AND P6, PT, R5, RZ, PT ;  /* 0x000000ff0500720c */ /* 0x000fe40003fc6270 */
[----:B------:R-:W-:Y:S01]  /*6a30*/  ISETP.GT.U32.AND P2, PT, R0, R234, PT ;  /* 0x000000ea0000720c */ /* 0x000fe20003f44070 */
[----:B------:R-:W-:Y:S01]  /*6a40*/  IMAD.MOV R6, RZ, RZ, -R6 ;  /* 0x000000ffff067224 */ /* 0x000fe200078e0a06 */
[----:B------:R-:W-:Y:S01]  /*6a50*/  IABS R237, R13 ;  /* 0x0000000d00ed7213 */ /* 0x000fe20000000000 */
[----:B------:R-:W-:-:S04]  /*6a60*/  IMAD.HI.U32 R5, R2, R235, RZ ;  /* 0x000000eb02057227 */ /* 0x000fc800078e00ff */
[----:B------:R-:W-:Y:S01]  /*6a70*/  @!P5 IMAD.IADD R232, R232, 0x1, -R0 ;  /* 0x00000001e8e8d824 */ /* 0x000fe200078e0a00 */
[----:B------:R-:W-:Y:S01]  /*6a80*/  ISETP.GE.AND P5, PT, R12, RZ, PT ;  /* 0x000000ff0c00720c */ /* 0x000fe20003fa6270 */
[----:B------:R-:W-:Y:S01]  /*6a90*/  IMAD R236, R0, R6, R11 ;  /* 0x0000000600ec7224 */ /* 0x000fe200078e020b */
[----:B------:R-:W-:Y:S01]  /*6aa0*/  LOP3.LUT R12, R3, 0x108, RZ, 0xfc, !PT ;  /* 0x00000108030c7812 */ /* 0x000fe200078efcff */
[----:B------:R-:W-:-:S03]  /*6ab0*/  IMAD.HI.U32 R6, R2, R239, RZ ;  /* 0x000000ef02067227 */ /* 0x000fc600078e00ff */
[----:B------:R-:W-:Y:S01]  /*6ac0*/  IABS R241, R12 ;  /* 0x0000000c00f17213 */ /* 0x000fe20000000000 */
[----:B------:R-:W-:Y:S02]  /*6ad0*/  @!P1 IMAD.IADD R233, R233, 0x1, -R0 ;  /* 0x00000001e9e99824 */ /* 0x000fe400078e0a00 */
[----:B------:R-:W-:Y:S01]  /*6ae0*/  @!P4 IMAD.MOV R232, RZ, RZ, -R232 ;  /* 0x000000ffffe8c224 */ /* 0x000fe200078e0ae8 */
[C---:B------:R-:W-:Y:S01]  /*6af0*/  ISETP.GT.U32.AND P4, PT, R0.reuse, R236, PT ;  /* 0x000000ec0000720c */ /* 0x040fe20003f84070 */
[----:B------:R-:W-:Y:S01]  /*6b00*/  IMAD.MOV R6, RZ, RZ, -R6 ;  /* 0x000000ffff067224 */ /* 0x000fe200078e0a06 */
[----:B------:R-:W-:Y:S01]  /*6b10*/  ISETP.GT.U32.AND P1, PT, R0, R233, PT ;  /* 0x000000e90000720c */ /* 0x000fe20003f24070 */
[----:B------:R-:W-:Y:S02]  /*6b20*/  @!P2 IMAD.IADD R234, R234, 0x1, -R0 ;  /* 0x00000001eaeaa824 */ /* 0x000fe400078e0a00 */
[----:B------:R-:W-:Y:S02]  /*6b30*/  IMAD.MOV R10, RZ, RZ, -R5 ;  /* 0x000000ffff0a7224 */ /* 0x000fe400078e0a05 */
[----:B------:R-:W-:Y:S01]  /*6b40*/  IMAD R239, R0, R6, R239 ;  /* 0x0000000600ef7224 */ /* 0x000fe200078e02ef */
[----:B------:R-:W-:Y:S01]  /*6b50*/  @!P3 IADD3 R234, -R234, RZ, RZ ;  /* 0x000000ffeaeab210 */ /* 0x000fe20007ffe1ff */
[----:B------:R-:W-:Y:S01]  /*6b60*/  IMAD R235, R0, R10, R235 ;  /* 0x0000000a00eb7224 */ /* 0x000fe200078e02eb */
[----:B------:R-:W-:Y:S01]  /*6b70*/  LOP3.LUT R10, R3, 0x106, RZ, 0xfc, !PT ;  /* 0x00000106030a7812 */ /* 0x000fe200078efcff */
[----:B------:R-:W-:Y:S01]  /*6b80*/  IMAD.HI.U32 R5, R2, R237, RZ ;  /* 0x000000ed02057227 */ /* 0x000fe200078e00ff */
[----:B------:R-:W-:-:S02]  /*6b90*/  ISETP.GT.U32.AND P3, PT, R0, R239, PT ;  /* 0x000000ef0000720c */ /* 0x000fc40003f64070 */
[----:B------:R-:W-:Y:S01]  /*6ba0*/  IABS R11, R10 ;  /* 0x0000000a000b7213 */ /* 0x000fe20000000000 */
[--C-:B------:R-:W-:Y:S02]  /*6bb0*/  @!P4 IMAD.IADD R236, R236, 0x1, -R0.reuse ;  /* 0x00000001ececc824 */ /* 0x100fe400078e0a00 */
[----:B------:R-:W-:Y:S02]  /*6bc0*/  IMAD.MOV R5, RZ, RZ, -R5 ;  /* 0x000000ffff057224 */ /* 0x000fe400078e0a05 */
[----:B------:R-:W-:Y:S01]  /*6bd0*/  @!P1 IMAD.IADD R233, R233, 0x1, -R0 ;  /* 0x00000001e9e99824 */ /* 0x000fe200078e0a00 */
[C---:B------:R-:W-:Y:S01]  /*6be0*/  ISETP.GT.U32.AND P1, PT, R0.reuse, R235, PT ;  /* 0x000000eb0000720c */ /* 0x040fe20003f24070 */
[C---:B------:R-:W-:Y:S01]  /*6bf0*/  IMAD R237, R0.reuse, R5, R237 ;  /* 0x0000000500ed7224 */ /* 0x040fe200078e02ed */
[----:B------:R-:W-:Y:S01]  /*6c00*/  ISETP.GT.U32.AND P4, PT, R0, R236, PT ;  /* 0x000000ec0000720c */ /* 0x000fe20003f84070 */
[----:B------:R-:W-:-:S03]  /*6c10*/  IMAD.HI.U32 R5, R2, R11, RZ ;  /* 0x0000000b02057227 */ /* 0x000fc600078e00ff */
[C---:B------:R-:W-:Y:S01]  /*6c20*/  ISETP.GT.U32.AND P2, PT, R0.reuse, R237, PT ;  /* 0x000000ed0000720c */ /* 0x040fe20003f44070 */
[----:B------:R-:W-:Y:S02]  /*6c30*/  IMAD.MOV R5, RZ, RZ, -R5 ;  /* 0x000000ffff057224 */ /* 0x000fe400078e0a05 */
[----:B------:R-:W-:Y:S02]  /*6c40*/  @!P3 IMAD.IADD R239, R239, 0x1, -R0 ;  /* 0x00000001efefb824 */ /* 0x000fe400078e0a00 */
[----:B------:R-:W-:Y:S02]  /*6c50*/  IMAD R240, R0, R5, R11 ;  /* 0x0000000500f07224 */ /* 0x000fe400078e020b */
[----:B------:R-:W-:Y:S01]  /*6c60*/  IMAD.HI.U32 R5, R2, R241, RZ ;  /* 0x000000f102057227 */ /* 0x000fe200078e00ff */
[----:B------:R-:W-:-:S03]  /*6c70*/  ISETP.GT.U32.AND P3, PT, R0, R239, PT ;  /* 0x000000ef0000720c */ /* 0x000fc60003f64070 */
[----:B------:R-:W-:Y:S01]  /*6c80*/  @!P0 IMAD.MOV R233, RZ, RZ, -R233 ;  /* 0x000000ffffe98224 */ /* 0x000fe200078e0ae9 */
[----:B------:R-:W-:Y:S01]  /*6c90*/  ISETP.GE.AND P0, PT, R13, RZ, PT ;  /* 0x000000ff0d00720c */ /* 0x000fe20003f06270 */
[--C-:B------:R-:W-:Y:S01]  /*6ca0*/  @!P1 IMAD.IADD R235, R235, 0x1, -R0.reuse ;  /* 0x00000001ebeb9824 */ /* 0x100fe200078e0a00 */
[----:B------:R-:W-:Y:S01]  /*6cb0*/  LOP3.LUT R13, R3, 0x10a, RZ, 0xfc, !PT ;  /* 0x0000010a030d7812 */ /* 0x000fe200078efcff */
[--C-:B------:R-:W-:Y:S01]  /*6cc0*/  @!P4 IMAD.IADD R236, R236, 0x1, -R0.reuse ;  /* 0x00000001ececc824 */ /* 0x100fe200078e0a00 */
[C---:B------:R-:W-:Y:S01]  /*6cd0*/  ISETP.GT.U32.AND P4, PT, R0.reuse, R240, PT ;  /* 0x000000f00000720c */ /* 0x040fe20003f84070 */
[----:B------:R-:W-:Y:S01]  /*6ce0*/  IMAD.MOV R5, RZ, RZ, -R5 ;  /* 0x000000ffff057224 */ /* 0x000fe200078e0a05 */
[C---:B------:R-:W-:Y:S01]  /*6cf0*/  ISETP.GT.U32.AND P1, PT, R0.reuse, R235, PT ;  /* 0x000000eb0000720c */ /* 0x040fe20003f24070 */
[--C-:B------:R-:W-:Y:S01]  /*6d00*/  @!P2 IMAD.IADD R237, R237, 0x1, -R0.reuse ;  /* 0x00000001ededa824 */ /* 0x100fe200078e0a00 */
[----:B------:R-:W-:Y:S01]  /*6d10*/  IABS R6, R13 ;  /* 0x0000000d00067213 */ /* 0x000fe20000000000 */
[C---:B------:R-:W-:Y:S01]  /*6d20*/  IMAD R241, R0.reuse, R5, R241 ;  /* 0x0000000500f17224 */ /* 0x040fe200078e02f1 */
[----:B------:R-:W-:Y:S01]  /*6d30*/  LOP3.LUT R5, R3, 0x10c, RZ, 0xfc, !PT ;  /* 0x0000010c03057812 */ /* 0x000fe200078efcff */
[----:B------:R-:W-:Y:S01]  /*6d40*/  @!P3 IMAD.IADD R239, R239, 0x1, -R0 ;  /* 0x00000001efefb824 */ /* 0x000fe200078e0a00 */
[C---:B------:R-:W-:Y:S01]  /*6d50*/  ISETP.GT.U32.AND P2, PT, R0.reuse, R237, PT ;  /* 0x000000ed0000720c */ /* 0x040fe20003f44070 */
[----:B------:R-:W-:Y:S01]  /*6d60*/  IMAD.MOV.U32 R11, RZ, RZ, R6 ;  /* 0x000000ffff0b7224 */ /* 0x000fe200078e0006 */
[----:B------:R-:W-:Y:S01]  /*6d70*/  ISETP.GT.U32.AND P3, PT, R0, R241, PT ;  /* 0x000000f10000720c */ /* 0x000fe20003f64070 */
[----:B------:R-:W-:Y:S01]  /*6d80*/  @!P5 IMAD.MOV R236, RZ, RZ, -R236 ;  /* 0x000000ffffecd224 */ /* 0x000fe200078e0aec */
[----:B------:R-:W-:Y:S01]  /*6d90*/  IABS R243, R5 ;  /* 0x0000000500f37213 */ /* 0x000fe20000000000 */
[----:B------:R-:W-:Y:S01]  /*6da0*/  @!P4 IMAD.IADD R240, R240, 0x1, -R0 ;  /* 0x00000001f0f0c824 */ /* 0x000fe200078e0a00 */
[----:B------:R-:W-:Y:S01]  /*6db0*/  ISETP.GE.AND P5, PT, R12, RZ, PT ;  /* 0x000000ff0c00720c */ /* 0x000fe20003fa6270 */
[----:B------:R-:W-:Y:S01]  /*6dc0*/  IMAD.HI.U32 R6, R2, R11, RZ ;  /* 0x0000000b02067227 */ /* 0x000fe200078e00ff */
[----:B------:R-:W-:-:S02]  /*6dd0*/  LOP3.LUT R12, R3, 0x112, RZ, 0xfc, !PT ;  /* 0x00000112030c7812 */ /* 0x000fc400078efcff */
[----:B------:R-:W-:Y:S01]  /*6de0*/  ISETP.GT.U32.AND P4, PT, R0, R240, PT ;  /* 0x000000f00000720c */ /* 0x000fe20003f84070 */
[----:B------:R-:W-:Y:S01]  /*6df0*/  @!P1 IMAD.IADD R235, R235, 0x1, -R0 ;  /* 0x00000001ebeb9824 */ /* 0x000fe200078e0a00 */
[----:B------:R-:W-:Y:S01]  /*6e00*/  ISETP.GE.AND P1, PT, R14, RZ, PT ;  /* 0x000000ff0e00720c */ /* 0x000fe20003f26270 */
[----:B------:R-:W-:Y:S01]  /*6e10*/  IMAD.MOV R6, RZ, RZ, -R6 ;  /* 0x000000ffff067224 */ /* 0x000fe200078e0a06 */
[----:B------:R-:W-:Y:S01]  /*6e20*/  LOP3.LUT R14, R3, 0x116, RZ, 0xfc, !PT ;  /* 0x00000116030e7812 */ /* 0x000fe200078efcff */
[--C-:B------:R-:W-:Y:S01]  /*6e30*/  @!P2 IMAD.IADD R237, R237, 0x1, -R0.reuse ;  /* 0x00000001ededa824 */ /* 0x100fe200078e0a00 */
[----:B------:R-:W-:Y:S01]  /*6e40*/  ISETP.GE.AND P2, PT, R13, RZ, PT ;  /* 0x000000ff0d00720c */ /* 0x000fe20003f46270 */
[----:B------:R-:W-:Y:S01]  /*6e50*/  IMAD R242, R0, R6, R11 ;  /* 0x0000000600f27224 */ /* 0x000fe200078e020b */
[----:B------:R-:W-:Y:S01]  /*6e60*/  IABS R13, R12 ;  /* 0x0000000c000d7213 */ /* 0x000fe20000000000 */
[----:B------:R-:W-:Y:S01]  /*6e70*/  VIADD R6, R4, 0x10e ;  /* 0x0000010e04067836 */ /* 0x000fe20000000000 */
[----:B------:R-:W-:Y:S01]  /*6e80*/  @!P0 IADD3 R237, -R237, RZ, RZ ;  /* 0x000000ffeded8210 */ /* 0x000fe20007ffe1ff */
[----:B------:R-:W-:Y:S01]  /*6e90*/  @!P3 IMAD.IADD R241, R241, 0x1, -R0 ;  /* 0x00000001f1f1b824 */ /* 0x000fe200078e0a00 */
[----:B------:R-:W-:Y:S01]  /*6ea0*/  ISETP.GE.AND P0, PT, R5, RZ, PT ;  /* 0x000000ff0500720c */ /* 0x000fe20003f06270 */
[----:B------:R-:W-:Y:S01]  /*6eb0*/  IMAD.HI.U32 R5, R2, R243, RZ ;  /* 0x000000f302057227 */ /* 0x000fe200078e00ff */
[----:B------:R-:W-:-:S02]  /*6ec0*/  IABS R11, R6 ;  /* 0x00000006000b7213 */ /* 0x000fc40000000000 */
[----:B------:R-:W-:Y:S01]  /*6ed0*/  ISETP.GT.U32.AND P3, PT, R0, R241, PT ;  /* 0x000000f10000720c */ /* 0x000fe20003f64070 */
[----:B------:R-:W-:Y:S01]  /*6ee0*/  @!P6 IMAD.MOV R235, RZ, RZ, -R235 ;  /* 0x000000ffffebe224 */ /* 0x000fe200078e0aeb */
[----:B------:R-:W-:Y:S01]  /*6ef0*/  ISETP.GE.AND P6, PT, R10, RZ, PT ;  /* 0x000000ff0a00720c */ /* 0x000fe20003fc6270 */
[----:B------:R-:W-:Y:S01]  /*6f00*/  @!P1 IMAD.MOV R239, RZ, RZ, -R239 ;  /* 0x000000ffffef9224 */ /* 0x000fe200078e0aef */
[----:B------:R-:W-:Y:S01]  /*6f10*/  ISETP.GE.AND P1, PT, R6, RZ, PT ;  /* 0x000000ff0600720c */ /* 0x000fe20003f26270 */
[----:B------:R-:W-:Y:S01]  /*6f20*/  @!P4 IMAD.IADD R240, R240, 0x1, -R0 ;  /* 0x00000001f0f0c824 */ /* 0x000fe200078e0a00 */
[----:B------:R-:W-:Y:S01]  /*6f30*/  ISETP.GT.U32.AND P4, PT, R0, R242, PT ;  /* 0x000000f20000720c */ /* 0x000fe20003f84070 */
[----:B------:R-:W-:Y:S01]  /*6f40*/  IMAD.HI.U32 R6, R2, R11, RZ ;  /* 0x0000000b02067227 */ /* 0x000fe200078e00ff */
[----:B------:R-:W-:-:S03]  /*6f50*/  LOP3.LUT R10, R3, 0x110, RZ, 0xfc, !PT ;  /* 0x00000110030a7812 */ /* 0x000fc600078efcff */
[----:B------:R-:W-:Y:S01]  /*6f60*/  IMAD.MOV R5, RZ, RZ, -R5 ;  /* 0x000000ffff057224 */ /* 0x000fe200078e0a05 */
[----:B------:R-:W-:Y:S01]  /*6f70*/  IABS R245, R10 ;  /* 0x0000000a00f57213 */ /* 0x000fe20000000000 */
[----:B------:R-:W-:Y:S02]  /*6f80*/  IMAD.MOV R6, RZ, RZ, -R6 ;  /* 0x000000ffff067224 */ /* 0x000fe400078e0a06 */
[C---:B------:R-:W-:Y:S02]  /*6f90*/  IMAD R243, R0.reuse, R5, R243 ;  /* 0x0000000500f37224 */ /* 0x040fe400078e02f3 */
[C---:B------:R-:W-:Y:S01]  /*6fa0*/  IMAD R244, R0.reuse, R6, R11 ;  /* 0x0000000600f47224 */ /* 0x040fe200078e020b */
[----:B------:R-:W-:Y:S01]  /*6fb0*/  IABS R11, R14 ;  /* 0x0000000e000b7213 */ /* 0x000fe20000000000 */
[--C-:B------:R-:W-:Y:S01]  /*6fc0*/  @!P3 IMAD.IADD R241, R241, 0x1, -R0.reuse ;  /* 0x00000001f1f1b824 */ /* 0x100fe200078e0a00 */
[----:B------:R-:W-:Y:S01]  /*6fd0*/  ISETP.GT.U32.AND P3, PT, R0, R243, PT ;  /* 0x000000f30000720c */ /* 0x000fe20003f64070 */
[----:B------:R-:W-:-:S02]  /*6fe0*/  @!P4 IMAD.IADD R242, R242, 0x1, -R0 ;  /* 0x00000001f2f2c824 */ /* 0x000fc400078e0a00 */
[----:B------:R-:W-:Y:S01]  /*6ff0*/  @!P6 IMAD.MOV R240, RZ, RZ, -R240 ;  /* 0x000000fffff0e224 */ /* 0x000fe200078e0af0 */
[----:B------:R-:W-:Y:S01]  /*7000*/  ISETP.GT.U32.AND P6, PT, R0, R244, PT ;  /* 0x000000f40000720c */ /* 0x000fe20003fc4070 */
[----:B------:R-:W-:Y:S01]  /*7010*/  IMAD.HI.U32 R5, R2, R245, RZ ;  /* 0x000000f502057227 */ /* 0x000fe200078e00ff */
[----:B------:R-:W-:-:S03]  /*7020*/  ISETP.GT.U32.AND P4, PT, R0, R242, PT ;  /* 0x000000f20000720c */ /* 0x000fc60003f84070 */
[----:B------:R-:W-:-:S04]  /*7030*/  IMAD.HI.U32 R6, R2, R13, RZ ;  /* 0x0000000d02067227 */ /* 0x000fc800078e00ff */
[--C-:B------:R-:W-:Y:S02]  /*7040*/  @!P3 IMAD.IADD R243, R243, 0x1, -R0.reuse ;  /* 0x00000001f3f3b824 */ /* 0x100fe400078e0a00 */
[----:B------:R-:W-:Y:S02]  /*7050*/  IMAD.MOV R5, RZ, RZ, -R5 ;  /* 0x000000ffff057224 */ /* 0x000fe400078e0a05 */
[--C-:B------:R-:W-:Y:S01]  /*7060*/  @!P6 IMAD.IADD R244, R244, 0x1, -R0.reuse ;  /* 0x00000001f4f4e824 */ /* 0x100fe200078e0a00 */
[----:B------:R-:W-:Y:S01]  /*7070*/  ISETP.GT.U32.AND P3, PT, R0, R243, PT ;  /* 0x000000f30000720c */ /* 0x000fe20003f64070 */
[----:B------:R-:W-:Y:S01]  /*7080*/  @!P4 IMAD.IADD R242, R242, 0x1, -R0 ;  /* 0x00000001f2f2c824 */ /* 0x000fe200078e0a00 */
[----:B------:R-:W-:Y:S01]  /*7090*/  ISETP.GE.AND P4, PT, R12, RZ, PT ;  /* 0x000000ff0c00720c */ /* 0x000fe20003f86270 */
[----:B------:R-:W-:Y:S01]  /*70a0*/  IMAD.MOV R6, RZ, RZ, -R6 ;  /* 0x000000ffff067224 */ /* 0x000fe200078e0a06 */
[C---:B------:R-:W-:Y:S01]  /*70b0*/  ISETP.GT.U32.AND P6, PT, R0.reuse, R244, PT ;  /* 0x000000f40000720c */ /* 0x040fe20003fc4070 */
[C---:B------:R-:W-:Y:S01]  /*70c0*/  IMAD R245, R0.reuse, R5, R245 ;  /* 0x0000000500f57224 */ /* 0x040fe200078e02f5 */
[----:B------:R-:W-:Y:S01]  /*70d0*/  LOP3.LUT R12, R3, 0x114, RZ, 0xfc, !PT ;  /* 0x00000114030c7812 */ /* 0x000fe200078efcff */
[----:B------:R-:W-:Y:S01]  /*70e0*/  IMAD R246, R0, R6, R13 ;  /* 0x0000000600f67224 */ /* 0x000fe200078e020d */
[----:B------:R-:W-:Y:S01]  /*70f0*/  IABS R13, R16 ;  /* 0x00000010000d7213 */ /* 0x000fe20000000000 */
[----:B------:R-:W-:Y:S01]  /*7100*/  @!P5 IMAD.MOV R241, RZ, RZ, -R241 ;  /* 0x000000fffff1d224 */ /* 0x000fe200078e0af1 */
[----:B------:R-:W-:Y:S01]  /*7110*/  IABS R247, R12 ;  /* 0x0000000c00f77213 */ /* 0x000fe20000000000 */
[----:B------:R-:W-:Y:S01]  /*7120*/  @!P2 IMAD.MOV R242, RZ, RZ, -R242 ;  /* 0x000000fffff2a224 */ /* 0x000fe200078e0af2 */
[----:B------:R-:W-:Y:S01]  /*7130*/  ISETP.GE.AND P5, PT, R10, RZ, PT ;  /* 0x000000ff0a00720c */ /* 0x000fe20003fa6270 */
[----:B------:R-:W-:Y:S01]  /*7140*/  IMAD.HI.U32 R6, R2, R13, RZ ;  /* 0x0000000d02067227 */ /* 0x000fe200078e00ff */
[----:B------:R-:W-:-:S02]  /*7150*/  @!P3 IADD3 R243, R243, -R0, RZ ;  /* 0x80000000f3f3b210 */ /* 0x000fc40007ffe0ff */
[----:B------:R-:W-:Y:S01]  /*7160*/  ISETP.GT.U32.AND P3, PT, R0, R245, PT ;  /* 0x000000f50000720c */ /* 0x000fe20003f64070 */
[----:B------:R-:W-:-:S04]  /*7170*/  IMAD.HI.U32 R5, R2, R247, RZ ;  /* 0x000000f702057227 */ /* 0x000fc800078e00ff */
[----:B------:R-:W-:Y:S01]  /*7180*/  @!P6 IMAD.IADD R244, R244, 0x1, -R0 ;  /* 0x00000001f4f4e824 */ /* 0x000fe200078e0a00 */
[----:B------:R-:W-:Y:S01]  /*7190*/  ISETP.GT.U32.AND P6, PT, R0, R246, PT ;  /* 0x000000f60000720c */ /* 0x000fe20003fc4070 */
[----:B------:R-:W-:Y:S02]  /*71a0*/  IMAD.MOV R10, RZ, RZ, -R5 ;  /* 0x000000ffff0a7224 */ /* 0x000fe400078e0a05 */
[----:B------:R-:W-:-:S04]  /*71b0*/  IMAD.HI.U32 R5, R2, R11, RZ ;  /* 0x0000000b02057227 */ /* 0x000fc800078e00ff */
[C---:B------:R-:W-:Y:S02]  /*71c0*/  IMAD R247, R0.reuse, R10, R247 ;  /* 0x0000000a00f77224 */ /* 0x040fe400078e02f7 */
[----:B------:R-:W-:Y:S02]  /*71d0*/  IMAD.MOV R248, RZ, RZ, -R5 ;  /* 0x000000fffff87224 */ /* 0x000fe400078e0a05 */
[--C-:B------:R-:W-:Y:S01]  /*71e0*/  @!P3 IMAD.IADD R245, R245, 0x1, -R0.reuse ;  /* 0x00000001f5f5b824 */ /* 0x100fe200078e0a00 */
[C---:B------:R-:W-:Y:S01]  /*71f0*/  ISETP.GT.U32.AND P3, PT, R0.reuse, R247, PT ;  /* 0x000000f70000720c */ /* 0x040fe20003f64070 */
[----:B------:R-:W-:Y:S02]  /*7200*/  IMAD R248, R0, R248, R11 ;  /* 0x000000f800f87224 */ /* 0x000fe400078e020b */
[----:B------:R-:W-:Y:S01]  /*7210*/  @!P6 IMAD.IADD R246, R246, 0x1, -R0 ;  /* 0x00000001f6f6e824 */ /* 0x000fe200078e0a00 */
[C---:B------:R-:W-:Y:S01]  /*7220*/  ISETP.GT.U32.AND P2, PT, R0.reuse, R245, PT ;  /* 0x000000f50000720c */ /* 0x040fe20003f44070 */
[----:B------:R-:W-:Y:S01]  /*7230*/  IMAD.MOV R6, RZ, RZ, -R6 ;  /* 0x000000ffff067224 */ /* 0x000fe200078e0a06 */
[----:B------:R-:W-:Y:S01]  /*7240*/  ISETP.GT.U32.AND P6, PT, R0, R248, PT ;  /* 0x000000f80000720c */ /* 0x000fe20003fc4070 */
[----:B------:R-:W-:-:S02]  /*7250*/  @!P1 IMAD.MOV R244, RZ, RZ, -R244 ;  /* 0x000000fffff49224 */ /* 0x000fc400078e0af4 */
[----:B------:R-:W-:Y:S02]  /*7260*/  IMAD R108, R0, R6, R13 ;  /* 0x00000006006c7224 */ /* 0x000fe400078e020d */
[----:B------:R-:W-:-:S03]  /*7270*/  IMAD.HI.U32 R5, R2, R15, RZ ;  /* 0x0000000f02057227 */ /* 0x000fc600078e00ff */
[C---:B------:R-:W-:Y:S01]  /*7280*/  ISETP.GT.U32.AND P1, PT, R0.reuse, R108, PT ;  /* 0x0000006c0000720c */ /* 0x040fe20003f24070 */
[----:B------:R-:W-:Y:S01]  /*7290*/  @!P3 IMAD.IADD R247, R247, 0x1, -R0 ;  /* 0x00000001f7f7b824 */ /* 0x000fe200078e0a00 */
[----:B------:R-:W-:Y:S01]  /*72a0*/  ISETP.GT.U32.AND P3, PT, R0, R246, PT ;  /* 0x000000f60000720c */ /* 0x000fe20003f64070 */
[----:B------:R-:W-:Y:S01]  /*72b0*/  IMAD.HI.U32 R10, R2, R109, RZ ;  /* 0x0000006d020a7227 */ /* 0x000fe200078e00ff */
[----:B------:R-:W-:-:S03]  /*72c0*/  @!P2 IADD3 R245, R245, -R0, RZ ;  /* 0x80000000f5f5a210 */ /* 0x000fc60007ffe0ff */
[----:B------:R-:W-:Y:S01]  /*72d0*/  @!P6 IMAD.IADD R248, R248, 0x1, -R0 ;  /* 0x00000001f8f8e824 */ /* 0x000fe200078e0a00 */
[C---:B------:R-:W-:Y:S01]  /*72e0*/  ISETP.GT.U32.AND P6, PT, R0.reuse, R247, PT ;  /* 0x000000f70000720c */ /* 0x040fe20003fc4070 */
[----:B------:R-:W-:Y:S02]  /*72f0*/  IMAD.MOV R5, RZ, RZ, -R5 ;  /* 0x000000ffff057224 */ /* 0x000fe400078e0a05 */
[----:B------:R-:W-:Y:S01]  /*7300*/  @!P0 IMAD.MOV R243, RZ, RZ, -R243 ;  /* 0x000000fffff38224 */ /* 0x000fe200078e0af3 */
[C---:B------:R-:W-:Y:S01]  /*7310*/  ISETP.GT.U32.AND P0, PT, R0.reuse, R248, PT ;  /* 0x000000f80000720c */ /* 0x040fe20003f04070 */
[----:B------:R-:W-:Y:S02]  /*7320*/  IMAD.MOV R10, RZ, RZ, -R10 ;  /* 0x000000ffff0a7224 */ /* 0x000fe400078e0a0a */
[C---:B------:R-:W-:Y:S01]  /*7330*/  IMAD R110, R0.reuse, R5, R15 ;  /* 0x00000005006e7224 */ /* 0x040fe200078e020f */
[----:B------:R-:W-:Y:S01]  /*7340*/  LOP3.LUT R15, R3, 0x120, RZ, 0xfc, !PT ;  /* 0x00000120030f7812 */ /* 0x000fe200078efcff */
[----:B------:R-:W-:-:S02]  /*7350*/  IMAD R109, R0, R10, R109 ;  /* 0x0000000a006d7224 */ /* 0x000fc400078e026d */
[----:B------:R-:W-:Y:S01]  /*7360*/  VIADD R10, R4, 0x11e ;  /* 0x0000011e040a7836 */ /* 0x000fe20000000000 */
[----:B------:R-:W-:Y:S01]  /*7370*/  IABS R11, R15 ;  /* 0x0000000f000b7213 */ /* 0x000fe20000000000 */
[--C-:B------:R-:W-:Y:S01]  /*7380*/  @!P6 IMAD.IADD R247, R247, 0x1, -R0.reuse ;  /* 0x00000001f7f7e824 */ /* 0x100fe200078e0a00 */
[----:B------:R-:W-:Y:S01]  /*7390*/  ISETP.GT.U32.AND P6, PT, R0, R110, PT ;  /* 0x0000006e0000720c */ /* 0x000fe20003fc4070 */
[--C-:B------:R-:W-:Y:S01]  /*73a0*/  @!P1 IMAD.IADD R108, R108, 0x1, -R0.reuse ;  /* 0x000000016c6c9824 */ /* 0x100fe200078e0a00 */
[----:B------:R-:W-:Y:S01]  /*73b0*/  IABS R111, R10 ;  /* 0x0000000a006f7213 */ /* 0x000fe20000000000 */
[----:B------:R-:W-:Y:S01]  /*73c0*/  @!P5 IMAD.MOV R245, RZ, RZ, -R245 ;  /* 0x000000fffff5d224 */ /* 0x000fe200078e0af5 */
[----:B------:R-:W-:Y:S01]  /*73d0*/  ISETP.GT.U32.AND P2, PT, R0, R109, PT ;  /* 0x0000006d0000720c */ /* 0x000fe20003f44070 */
[----:B------:R-:W-:Y:S01]  /*73e0*/  IMAD.HI.U32 R6, R2, R11, RZ ;  /* 0x0000000b02067227 */ /* 0x000fe200078e00ff */
[----:B------:R-:W-:Y:S02]  /*73f0*/  ISETP.GT.U32.AND P5, PT, R0, R108, PT ;  /* 0x0000006c0000720c */ /* 0x000fe40003fa4070 */
[----:B------:R-:W-:Y:S01]  /*7400*/  ISETP.GE.AND P1, PT, R16, RZ, PT ;  /* 0x000000ff1000720c */ /* 0x000fe20003f26270 */
[--C-:B------:R-:W-:Y:S01]  /*7410*/  @!P3 IMAD.IADD R246, R246, 0x1, -R0.reuse ;  /* 0x00000001f6f6b824 */ /* 0x100fe200078e0a00 */
[----:B------:R-:W-:Y:S01]  /*7420*/  ISETP.GE.AND P3, PT, R12, RZ, PT ;  /* 0x000000ff0c00720c */ /* 0x000fe20003f66270 */
[----:B------:R-:W-:Y:S01]  /*7430*/  @!P0 IMAD.IADD R248, R248, 0x1, -R0 ;  /* 0x00000001f8f88824 */ /* 0x000fe200078e0a00 */
[----:B------:R-:W-:Y:S01]  /*7440*/  ISETP.GE.AND P0, PT, R14, RZ, PT ;  /* 0x000000ff0e00720c */ /* 0x000fe20003f06270 */
[----:B------:R-:W-:Y:S01]  /*7450*/  IMAD.HI.U32 R5, R2, R111, RZ ;  /* 0x0000006f02057227 */ /* 0x000fe200078e00ff */
[----:B------:R-:W-:-:S02]  /*7460*/  LOP3.LUT R12, R3, 0x124, RZ, 0xfc, !PT ;  /* 0x00000124030c7812 */ /* 0x000fc400078efcff */
[C---:B------:R-:W-:Y:S01]  /*7470*/  LOP3.LUT R14, R3.reuse, 0x130, RZ, 0xfc, !PT ;  /* 0x00000130030e7812 */ /* 0x040fe200078efcff */
[----:B------:R-:W-:Y:S01]  /*7480*/  IMAD.MOV R6, RZ, RZ, -R6 ;  /* 0x000000ffff067224 */ /* 0x000fe200078e0a06 */
[----:B------:R-:W-:Y:S01]  /*7490*/  IABS R13, R12 ;  /* 0x0000000c000d7213 */ /* 0x000fe20000000000 */
[----:B------:R-:W-:Y:S01]  /*74a0*/  @!P6 IMAD.IADD R110, R110, 0x1, -R0 ;  /* 0x000000016e6ee824 */ /* 0x000fe200078e0a00 */
[C---:B------:R-:W-:Y:S01]  /*74b0*/  LOP3.LUT R16, R3.reuse, 0x132, RZ, 0xfc, !PT ;  /* 0x0000013203107812 */ /* 0x040fe200078efcff */
[----:B------:R-:W-:Y:S02]  /*74c0*/  IMAD.MOV R5, RZ, RZ, -R5 ;  /* 0x000000ffff057224 */ /* 0x000fe400078e0a05 */
[C---:B------:R-:W-:Y:S01]  /*74d0*/  IMAD R112, R0.reuse, R6, R11 ;  /* 0x0000000600707224 */ /* 0x040fe200078e020b */
[C---:B------:R-:W-:Y:S01]  /*74e0*/  LOP3.LUT R6, R3.reuse, 0x122, RZ, 0xfc, !PT ;  /* 0x0000012203067812 */ /* 0x040fe200078efcff */
[----:B------:R-:W-:Y:S01]  /*74f0*/  @!P4 IMAD.MOV R246, RZ, RZ, -R246 ;  /* 0x000000fffff6c224 */ /* 0x000fe200078e0af6 */
[C---:B------:R-:W-:Y:S01]  /*7500*/  ISETP.GT.U32.AND P4, PT, R0.reuse, R110, PT ;  /* 0x0000006e0000720c */ /* 0x040fe20003f84070 */
[----:B------:R-:W-:Y:S01]  /*7510*/  IMAD R111, R0, R5, R111 ;  /* 0x00000005006f7224 */ /* 0x000fe200078e026f */
[----:B------:R-:W-:Y:S01]  /*7520*/  IABS R11, R6 ;  /* 0x00000006000b7213 */ /* 0x000fe20000000000 */
[----:B------:R-:W-:Y:S01]  /*7530*/  @!P5 IMAD.IADD R108, R108, 0x1, -R0 ;  /* 0x000000016c6cd824 */ /* 0x000fe200078e0a00 */
[C---:B------:R-:W-:Y:S01]  /*7540*/  ISETP.GT.U32.AND P5, PT, R0.reuse, R112, PT ;  /* 0x000000700000720c */ /* 0x040fe20003fa4070 */
[----:B------:R-:W-:Y:S01]  /*7550*/  @!P3 IMAD.MOV R247, RZ, RZ, -R247 ;  /* 0x000000fffff7b224 */ /* 0x000fe200078e0af7 */
[----:B------:R-:W-:Y:S01]  /*7560*/  ISETP.GT.U32.AND P3, PT, R0, R111, PT ;  /* 0x0000006f0000720c */ /* 0x000fe20003f64070 */
[----:B------:R-:W-:Y:S01]  /*7570*/  @!P0 IMAD.MOV R248, RZ, RZ, -R248 ;  /* 0x000000fffff88224 */ /* 0x000fe200078e0af8 */
[----:B------:R-:W-:Y:S01]  /*7580*/  ISETP.GE.AND P0, PT, R18, RZ, PT ;  /* 0x000000ff1200720c */ /* 0x000fe20003f06270 */
[----:B------:R-:W-:Y:S01]  /*7590*/  IMAD.HI.U32 R5, R2, R11, RZ ;  /* 0x0000000b02057227 */ /* 0x000fe200078e00ff */
[----:B------:R-:W-:-:S03]  /*75a0*/  LOP3.LUT R18, R3, 0x13a, RZ, 0xfc, !PT ;  /* 0x0000013a03127812 */ /* 0x000fc600078efcff */
[----:B------:R-:W-:Y:S01]  /*75b0*/  IMAD.MOV R5, RZ, RZ, -R5 ;  /* 0x000000ffff057224 */ /* 0x000fe200078e0a05 */
[----:B------:R-:W-:Y:S01]  /*75c0*/  @!P4 IADD3 R110, R110, -R0, RZ ;  /* 0x800000006e6ec210 */ /* 0x000fe20007ffe0ff */
[--C-:B------:R-:W-:Y:S01]  /*75d0*/  @!P2 IMAD.IADD R109, R109, 0x1, -R0.reuse ;  /* 0x000000016d6da824 */ /* 0x100fe200078e0a00 */
[----:B------:R-:W-:Y:S01]  /*75e0*/  ISETP.GE.AND P4, PT, R15, RZ, PT ;  /* 0x000000ff0f00720c */ /* 0x000fe20003f86270 */
[--C-:B------:R-:W-:Y:S01]  /*75f0*/  @!P5 IMAD.IADD R112, R112, 0x1, -R0.reuse ;  /* 0x000000017070d824 */ /* 0x100fe200078e0a00 */
[----:B------:R-:W-:Y:S01]  /*7600*/  ISETP.GE.AND P2, PT, R17, RZ, PT ;  /* 0x000000ff1100720c */ /* 0x000fe20003f46270 */
[C---:B------:R-:W-:Y:S01]  /*7610*/  IMAD R116, R0.reuse, R5, R11 ;  /* 0x0000000500747224 */ /* 0x040fe200078e020b */
[----:B------:R-:W-:Y:S01]  /*7620*/  ISETP.GT.U32.AND P6, PT, R0, R109, PT ;  /* 0x0000006d0000720c */ /* 0x000fe20003fc4070 */
[----:B------:R-:W-:Y:S01]  /*7630*/  @!P3 IMAD.IADD R111, R111, 0x1, -R0 ;  /* 0x000000016f6fb824 */ /* 0x000fe200078e0a00 */
[----:B------:R-:W-:Y:S01]  /*7640*/  ISETP.GE.AND P3, PT, R6, RZ, PT ;  /* 0x000000ff0600720c */ /* 0x000fe20003f66270 */
[----:B------:R-:W-:Y:S01]  /*7650*/  @!P0 IMAD.MOV R110, RZ, RZ, -R110 ;  /* 0x000000ffff6e8224 */ /* 0x000fe200078e0a6e */
[----:B------:R-:W-:Y:S01]  /*7660*/  ISETP.GT.U32.AND P5, PT, R0, R112, PT ;  /* 0x000000700000720c */ /* 0x000fe20003fa4070 */
[----:B------:R-:W-:Y:S01]  /*7670*/  IMAD.HI.U32 R6, R2, R13, RZ ;  /* 0x0000000d02067227 */ /* 0x000fe200078e00ff */
[----:B------:R-:W-:-:S02]  /*7680*/  ISETP.GT.U32.AND P0, PT, R0, R116, PT ;  /* 0x000000740000720c */ /* 0x000fc40003f04070 */
[----:B------:R-:W-:Y:S01]  /*7690*/  LOP3.LUT R5, R3, 0x126, RZ, 0xfc, !PT ;  /* 0x0000012603057812 */ /* 0x000fe200078efcff */
[----:B------:R-:W-:Y:S01]  /*76a0*/  @!P1 IMAD.MOV R108, RZ, RZ, -R108 ;  /* 0x000000ffff6c9224 */ /* 0x000fe200078e0a6c */
[----:B------:R-:W-:Y:S01]  /*76b0*/  ISETP.GT.U32.AND P1, PT, R0, R111, PT ;  /* 0x0000006f0000720c */ /* 0x000fe20003f24070 */
[----:B------:R-:W-:Y:S01]  /*76c0*/  IMAD.MOV R6, RZ, RZ, -R6 ;  /* 0x000000ffff067224 */ /* 0x000fe200078e0a06 */
[----:B------:R-:W-:Y:S01]  /*76d0*/  IABS R117, R5 ;  /* 0x0000000500757213 */ /* 0x000fe20000000000 */
[--C-:B------:R-:W-:Y:S01]  /*76e0*/  @!P6 IMAD.IADD R109, R109, 0x1, -R0.reuse ;  /* 0x000000016d6de824 */ /* 0x100fe200078e0a00 */
[----:B------:R-:W-:Y:S01]  /*76f0*/  ISETP.GE.AND P6, PT, R10, RZ, PT ;  /* 0x000000ff0a00720c */ /* 0x000fe20003fc6270 */
[----:B------:R-:W-:Y:S01]  /*7700*/  IMAD R118, R0, R6, R13 ;  /* 0x0000000600767224 */ /* 0x000fe200078e020d */
[C---:B------:R-:W-:Y:S01]  /*7710*/  LOP3.LUT R6, R3.reuse, 0x128, RZ, 0xfc, !PT ;  /* 0x0000012803067812 */ /* 0x040fe200078efcff */
[--C-:B------:R-:W-:Y:S01]  /*7720*/  @!P5 IMAD.IADD R112, R112, 0x1, -R0.reuse ;  /* 0x000000017070d824 */ /* 0x100fe200078e0a00 */
[----:B------:R-:W-:Y:S01]  /*7730*/  LOP3.LUT R11, R3, 0x12a, RZ, 0xfc, !PT ;  /* 0x0000012a030b7812 */ /* 0x000fe200078efcff */
[--C-:B------:R-:W-:Y:S01]  /*7740*/  @!P0 IMAD.IADD R116, R116, 0x1, -R0.reuse ;  /* 0x0000000174748824 */ /* 0x100fe200078e0a00 */
[----:B------:R-:W-:Y:S01]  /*7750*/  ISETP.GT.U32.AND P5, PT, R0, R118, PT ;  /* 0x000000760000720c */ /* 0x000fe20003fa4070 */
[----:B------:R-:W-:Y:S01]  /*7760*/  @!P2 IMAD.MOV R109, RZ, RZ, -R109 ;  /* 0x000000ffff6da224 */ /* 0x000fe200078e0a6d */
[----:B------:R-:W-:Y:S01]  /*7770*/  IABS R113, R6 ;  /* 0x0000000600717213 */ /* 0x000fe20000000000 */
[----:B------:R-:W-:Y:S01]  /*7780*/  @!P1 IMAD.IADD R111, R111, 0x1, -R0 ;  /* 0x000000016f6f9824 */ /* 0x000fe200078e0a00 */
[----:B------:R-:W-:Y:S01]  /*7790*/  ISETP.GE.AND P1, PT, R5, RZ, PT ;  /* 0x000000ff0500720c */ /* 0x000fe20003f26270 */
[----:B------:R-:W-:Y:S01]  /*77a0*/  IMAD.HI.U32 R5, R2, R117, RZ ;  /* 0x0000007502057227 */ /* 0x000fe200078e00ff */
[----:B------:R-:W-:-:S02]  /*77b0*/  ISETP.GT.U32.AND P0, PT, R0, R116, PT ;  /* 0x000000740000720c */ /* 0x000fc40003f04070 */
[----:B------:R-:W-:Y:S01]  /*77c0*/  IABS R115, R11 ;  /* 0x0000000b00737213 */ /* 0x000fe20000000000 */
[----:B------:R-:W-:Y:S01]  /*77d0*/  IMAD.MOV R5, RZ, RZ, -R5 ;  /* 0x000000ffff057224 */ /* 0x000fe200078e0a05 */
[----:B------:R-:W-:Y:S01]  /*77e0*/  @!P4 IADD3 R112, -R112, RZ, RZ ;  /* 0x000000ff7070c210 */ /* 0x000fe20007ffe1ff */
[----:B------:R-:W-:Y:S01]  /*77f0*/  @!P6 IMAD.MOV R111, RZ, RZ, -R111 ;  /* 0x000000ffff6fe224 */ /* 0x000fe200078e0a6f */
[----:B------:R-:W-:Y:S01]  /*7800*/  ISETP.GE.AND P6, PT, R6, RZ, PT ;  /* 0x000000ff0600720c */ /* 0x000fe20003fc6270 */
[----:B------:R-:W-:Y:S01]  /*7810*/  @!P5 IMAD.IADD R118, R118, 0x1, -R0 ;  /* 0x000000017676d824 */ /* 0x000fe200078e0a00 */
[----:B------:R-:W-:Y:S01]  /*7820*/  ISETP.GE.AND P4, PT, R11, RZ, PT ;  /* 0x000000ff0b00720c */ /* 0x000fe20003f86270 */
[----:B------:R-:W-:Y:S01]  /*7830*/  IMAD R117, R0, R5, R117 ;  /* 0x0000000500757224 */ /* 0x000fe200078e0275 */
[----:B------:R-:W-:Y:S01]  /*7840*/  ISETP.GE.AND P2, PT, R12, RZ, PT ;  /* 0x000000ff0c00720c */ /* 0x000fe20003f46270 */
[----:B------:R-:W-:Y:S01]  /*7850*/  IMAD.HI.U32 R6, R2, R113, RZ ;  /* 0x0000007102067227 */ /* 0x000fe200078e00ff */
[----:B------:R-:W-:-:S02]  /*7860*/  ISETP.GT.U32.AND P5, PT, R0, R118, PT ;  /* 0x000000760000720c */ /* 0x000fc40003fa4070 */
[----:B------:R-:W-:Y:S01]  /*7870*/  IABS R15, R14 ;  /* 0x0000000e000f7213 */ /* 0x000fe20000000000 */
[----:B------:R-:W-:Y:S01]  /*7880*/  @!P0 IMAD.IADD R116, R116, 0x1, -R0 ;  /* 0x0000000174748824 */ /* 0x000fe200078e0a00 */
[----:B------:R-:W-:Y:S01]  /*7890*/  ISETP.GT.U32.AND P0, PT, R0, R117, PT ;  /* 0x000000750000720c */ /* 0x000fe20003f04070 */
[----:B------:R-:W-:Y:S01]  /*78a0*/  IMAD.HI.U32 R10, R2, R115, RZ ;  /* 0x00000073020a7227 */ /* 0x000fe200078e00ff */
[----:B------:R-:W-:Y:S02]  /*78b0*/  IABS R17, R16 ;  /* 0x0000001000117213 */ /* 0x000fe40000000000 */
[----:B------:R-:W-:Y:S01]  /*78c0*/  IABS R19, R18 ;  /* 0x0000001200137213 */ /* 0x000fe20000000000 */
[----:B------:R-:W-:Y:S02]  /*78d0*/  IMAD.MOV R6, RZ, RZ, -R6 ;  /* 0x000000ffff067224 */ /* 0x000fe400078e0a06 */
[----:B------:R-:W-:Y:S02]  /*78e0*/  IMAD.MOV R10, RZ, RZ, -R10 ;  /* 0x000000ffff0a7224 */ /* 0x000fe400078e0a0a */
[C---:B------:R-:W-:Y:S01]  /*78f0*/  IMAD R113, R0.reuse, R6, R113 ;  /* 0x0000000600717224 */ /* 0x040fe200078e0271 */
[----:B------:R-:W-:Y:S01]  /*7900*/  LOP3.LUT R6, R3, 0x12c, RZ, 0xfc, !PT ;  /* 0x0000012c03067812 */ /* 0x000fe200078efcff */
[----:B------:R-:W-:-:S02]  /*7910*/  IMAD R115, R0, R10, R115 ;  /* 0x0000000a00737224 */ /* 0x000fc400078e0273 */
[--C-:B------:R-:W-:Y:S01]  /*7920*/  @!P5 IMAD.IADD R118, R118, 0x1, -R0.reuse ;  /* 0x000000017676d824 */ /* 0x100fe200078e0a00 */
[C---:B------:R-:W-:Y:S01]  /*7930*/  ISETP.GT.U32.AND P5, PT, R0.reuse, R113, PT ;  /* 0x000000710000720c */ /* 0x040fe20003fa4070 */
[----:B------:R-:W-:Y:S01]  /*7940*/  @!P0 IMAD.IADD R117, R117, 0x1, -R0 ;  /* 0x0000000175758824 */ /* 0x000fe200078e0a00 */
[----:B------:R-:W-:Y:S01]  /*7950*/  ISETP.GT.U32.AND P0, PT, R0, R115, PT ;  /* 0x000000730000720c */ /* 0x000fe20003f04070 */
[----:B------:R-:W-:Y:S01]  /*7960*/  VIADD R12, R4, 0x12e ;  /* 0x0000012e040c7836 */ /* 0x000fe20000000000 */
[----:B------:R-:W-:Y:S01]  /*7970*/  IABS R11, R6 ;  /* 0x00000006000b7213 */ /* 0x000fe20000000000 */
[----:B------:R-:W-:Y:S01]  /*7980*/  @!P3 IMAD.MOV R116, RZ, RZ, -R116 ;  /* 0x000000ffff74b224 */ /* 0x000fe200078e0a74 */
[----:B------:R-:W-:Y:S01]  /*7990*/  ISETP.GT.U32.AND P3, PT, R0, R117, PT ;  /* 0x000000750000720c */ /* 0x000fe20003f64070 */
[----:B------:R-:W-:Y:S01]  /*79a0*/  @!P2 IMAD.MOV R118, RZ, RZ, -R118 ;  /* 0x000000ffff76a224 */ /* 0x000fe200078e0a76 */
[----:B------:R-:W-:Y:S01]  /*79b0*/  IABS R13, R12 ;  /* 0x0000000c000d7213 */ /* 0x000fe20000000000 */
[----:B------:R-:W-:Y:S01]  /*79c0*/  IMAD.HI.U32 R5, R2, R11, RZ ;  /* 0x0000000b02057227 */ /* 0x000fe200078e00ff */
[----:B------:R-:W-:-:S03]  /*79d0*/  ISETP.GE.AND P2, PT, R6, RZ, PT ;  /* 0x000000ff0600720c */ /* 0x000fc60003f46270 */
[----:B------:R-:W-:Y:S02]  /*79e0*/  IMAD.MOV R5, RZ, RZ, -R5 ;  /* 0x000000ffff057224 */ /* 0x000fe400078e0a05 */
[--C-:B------:R-:W-:Y:S02]  /*79f0*/  @!P5 IMAD.IADD R113, R113, 0x1, -R0.reuse ;  /* 0x000000017171d824 */ /* 0x100fe400078e0a00 */
[----:B------:R-:W-:Y:S02]  /*7a00*/  @!P0 IMAD.IADD R115, R115, 0x1, -R0 ;  /* 0x0000000173738824 */ /* 0x000fe400078e0a00 */
[C---:B------:R-:W-:Y:S01]  /*7a10*/  IMAD R114, R0.reuse, R5, R11 ;  /* 0x0000000500727224 */ /* 0x040fe200078e020b */
[----:B------:R-:W-:Y:S01]  /*7a20*/  ISETP.GT.U32.AND P5, PT, R0, R113, PT ;  /* 0x000000710000720c */ /* 0x000fe20003fa4070 */
[----:B------:R-:W-:Y:S01]  /*7a30*/  IMAD.HI.U32 R5, R2, R13, RZ ;  /* 0x0000000d02057227 */ /* 0x000fe200078e00ff */
[----:B------:R-:W-:-:S03]  /*7a40*/  ISETP.GT.U32.AND P0, PT, R0, R115, PT ;  /* 0x000000730000720c */ /* 0x000fc60003f04070 */
[----:B------:R-:W-:-:S04]  /*7a50*/  IMAD.HI.U32 R6, R2, R15, RZ ;  /* 0x0000000f02067227 */ /* 0x000fc800078e00ff */
[----:B------:R-:W-:Y:S01]  /*7a60*/  @!P3 IMAD.IADD R117, R117, 0x1, -R0 ;  /* 0x000000017575b824 */ /* 0x000fe200078e0a00 */
[----:B------:R-:W-:Y:S01]  /*7a70*/  ISETP.GT.U32.AND P3, PT, R0, R114, PT ;  /* 0x000000720000720c */ /* 0x000fe20003f64070 */
[----:B------:R-:W-:Y:S02]  /*7a80*/  IMAD.MOV R5, RZ, RZ, -R5 ;  /* 0x000000ffff057224 */ /* 0x000fe400078e0a05 */
[----:B------:R-:W-:-:S04]  /*7a90*/  IMAD.HI.U32 R10, R2, R17, RZ ;  /* 0x00000011020a7227 */ /* 0x000fc800078e00ff */
[----:B------:R-:W-:Y:S02]  /*7aa0*/  IMAD.MOV R11, RZ, RZ, -R6 ;  /* 0x000000ffff0b7224 */ /* 0x000fe400078e0a06 */
[----:B------:R-:W-:Y:S01]  /*7ab0*/  IMAD R6, R0, R5, R13 ;  /* 0x0000000500067224 */ /* 0x000fe200078e020d */
[----:B------:R-:W-:Y:S01]  /*7ac0*/  IADD3 R5, -R10, RZ, RZ ;  /* 0x000000ff0a057210 */ /* 0x000fe20007ffe1ff */
[C---:B------:R-:W-:Y:S02]  /*7ad0*/  IMAD R10, R0.reuse, R11, R15 ;  /* 0x0000000b000a7224 */ /* 0x040fe400078e020f */
[----:B------:R-:W-:Y:S01]  /*7ae0*/  @!P1 IMAD.MOV R117, RZ, RZ, -R117 ;  /* 0x000000ffff759224 */ /* 0x000fe200078e0a75 */
        /* <DEDUP_REMOVED lines=8> */
[----:B------:R-:W-:Y:S01]  /*7b70*/  IABS R13, R12 ;  /* 0x0000000c000d7213 */ /* 0x000fe20000000000 */
[----:B------:R-:W-:Y:S01]  /*7b80*/  @!P4 IMAD.MOV R115, RZ, RZ, -R115 ;  /* 0x000000ffff73c224 */ /* 0x000fe200078e0a73 */
[C---:B------:R-:W-:Y:S01]  /*7b90*/  ISETP.GT.U32.AND P4, PT, R0.reuse, R11, PT ;  /* 0x0000000b0000720c */ /* 0x040fe20003f84070 */
[----:B------:R-:W-:Y:S01]  /*7ba0*/  @!P6 IMAD.MOV R113, RZ, RZ, -R113 ;  /* 0x000000ffff71e224 */ /* 0x000fe200078e0a71 */
[----:B------:R-:W-:Y:S01]  /*7bb0*/  ISETP.GT.U32.AND P3, PT, R0, R114, PT ;  /* 0x000000720000720c */ /* 0x000fe20003f64070 */
[----:B------:R-:W-:Y:S01]  /*7bc0*/  IMAD.HI.U32 R5, R2, R13, RZ ;  /* 0x0000000d02057227 */ /* 0x000fe200078e00ff */
[----:B------:R-:W-:-:S02]  /*7bd0*/  ISETP.GE.AND P6, PT, R14, RZ, PT ;  /* 0x000000ff0e00720c */ /* 0x000fc40003fc6270 */
[----:B------:R-:W-:Y:S01]  /*7be0*/  LOP3.LUT R14, R3, 0x136, RZ, 0xfc, !PT ;  /* 0x00000136030e7812 */ /* 0x000fe200078efcff */
[--C-:B------:R-:W-:Y:S01]  /*7bf0*/  @!P1 IMAD.IADD R6, R6, 0x1, -R0.reuse ;  /* 0x0000000106069824 */ /* 0x100fe200078e0a00 */
[----:B------:R-:W-:Y:S01]  /*7c00*/  ISETP.GE.AND P1, PT, R12, RZ, PT ;  /* 0x000000ff0c00720c */ /* 0x000fe20003f26270 */
[--C-:B------:R-:W-:Y:S01]  /*7c10*/  @!P0 IMAD.IADD R10, R10, 0x1, -R0.reuse ;  /* 0x000000010a0a8824 */ /* 0x100fe200078e0a00 */
[----:B------:R-:W-:Y:S01]  /*7c20*/  IABS R15, R14 ;  /* 0x0000000e000f7213 */ /* 0x000fe20000000000 */
[----:B------:R-:W-:Y:S01]  /*7c30*/  IMAD.MOV R5, RZ, RZ, -R5 ;  /* 0x000000ffff057224 */ /* 0x000fe200078e0a05 */
[C---:B------:R-:W-:Y:S01]  /*7c40*/  ISETP.GT.U32.AND P0, PT, R0.reuse, R6, PT ;  /* 0x000000060000720c */ /* 0x040fe20003f04070 */
[----:B------:R-:W-:Y:S01]  /*7c50*/  @!P4 IMAD.IADD R11, R11, 0x1, -R0 ;  /* 0x000000010b0bc824 */ /* 0x000fe200078e0a00 */
[C---:B------:R-:W-:Y:S01]  /*7c60*/  ISETP.GT.U32.AND P4, PT, R0.reuse, R10, PT ;  /* 0x0000000a0000720c */ /* 0x040fe20003f84070 */
[----:B------:R-:W-:Y:S02]  /*7c70*/  IMAD R12, R0, R5, R13 ;  /* 0x00000005000c7224 */ /* 0x000fe400078e020d */
[----:B------:R-:W-:-:S04]  /*7c80*/  IMAD.HI.U32 R5, R2, R15, RZ ;  /* 0x0000000f02057227 */ /* 0x000fc800078e00ff */
[----:B------:R-:W-:Y:S01]  /*7c90*/  @!P3 IMAD.IADD R114, R114, 0x1, -R0 ;  /* 0x000000017272b824 */ /* 0x000fe200078e0a00 */
[----:B------:R-:W-:Y:S01]  /*7ca0*/  ISETP.GE.AND P3, PT, R16, RZ, PT ;  /* 0x000000ff1000720c */ /* 0x000fe20003f66270 */
[----:B------:R-:W-:Y:S01]  /*7cb0*/  IMAD.MOV R5, RZ, RZ, -R5 ;  /* 0x000000ffff057224 */ /* 0x000fe200078e0a05 */
[----:B------:R-:W-:Y:S01]  /*7cc0*/  LOP3.LUT R16, R3, 0x138, RZ, 0xfc, !PT ;  /* 0x0000013803107812 */ /* 0x000fe200078efcff */
[----:B------:R-:W-:Y:S01]  /*7cd0*/  @!P2 IMAD.MOV R114, RZ, RZ, -R114 ;  /* 0x000000ffff72a224 */ /* 0x000fe200078e0a72 */
[C---:B------:R-:W-:Y:S01]  /*7ce0*/  ISETP.GT.U32.AND P2, PT, R0.reuse, R11, PT ;  /* 0x0000000b0000720c */ /* 0x040fe20003f44070 */
[----:B------:R-:W-:Y:S01]  /*7cf0*/  IMAD R13, R0, R5, R15 ;  /* 0x00000005000d7224 */ /* 0x000fe200078e020f */
[----:B------:R-:W-:Y:S01]  /*7d00*/  IABS R17, R16 ;  /* 0x0000001000117213 */ /* 0x000fe20000000000 */
[--C-:B------:R-:W-:Y:S01]  /*7d10*/  @!P0 IMAD.IADD R6, R6, 0x1, -R0.reuse ;  /* 0x0000000106068824 */ /* 0x100fe200078e0a00 */
[----:B------:R-:W-:Y:S01]  /*7d20*/  ISETP.GT.U32.AND P0, PT, R0, R12, PT ;  /* 0x0000000c0000720c */ /* 0x000fe20003f04070 */
[----:B------:R-:W-:Y:S01]  /*7d30*/  @!P4 IMAD.IADD R10, R10, 0x1, -R0 ;  /* 0x000000010a0ac824 */ /* 0x000fe200078e0a00 */
[----:B------:R-:W-:Y:S01]  /*7d40*/  ISETP.GT.U32.AND P4, PT, R0, R13, PT ;  /* 0x0000000d0000720c */ /* 0x000fe20003f84070 */
[----:B------:R-:W-:-:S04]  /*7d50*/  IMAD.HI.U32 R5, R2, R17, RZ ;  /* 0x0000001102057227 */ /* 0x000fc800078e00ff */
[----:B------:R-:W-:Y:S02]  /*7d60*/  IMAD.MOV R5, RZ, RZ, -R5 ;  /* 0x000000ffff057224 */ /* 0x000fe400078e0a05 */
[----:B------:R-:W-:Y:S01]  /*7d70*/  @!P2 IADD3 R11, R11, -R0, RZ ;  /* 0x800000000b0ba210 */ /* 0x000fe20007ffe0ff */
[----:B------:R-:W-:Y:S01]  /*7d80*/  IMAD.HI.U32 R15, R2, R21, RZ ;  /* 0x00000015020f7227 */ /* 0x000fe200078e00ff */
[----:B------:R-:W-:-:S03]  /*7d90*/  ISETP.GE.AND P2, PT, R14, RZ, PT ;  /* 0x000000ff0e00720c */ /* 0x000fc60003f46270 */
[----:B------:R-:W-:-:S04]  /*7da0*/  IMAD.HI.U32 R14, R2, R19, RZ ;  /* 0x00000013020e7227 */ /* 0x000fc800078e00ff */
[----:B------:R-:W-:Y:S01]  /*7db0*/  @!P0 IMAD.IADD R12, R12, 0x1, -R0 ;  /* 0x000000010c0c8824 */ /* 0x000fe200078e0a00 */
[----:B------:R-:W-:Y:S01]  /*7dc0*/  ISETP.GE.AND P0, PT, R16, RZ, PT ;  /* 0x000000ff1000720c */ /* 0x000fe20003f06270 */
[----:B------:R-:W-:Y:S02]  /*7dd0*/  IMAD.MOV R16, RZ, RZ, -R14 ;  /* 0x000000ffff107224 */ /* 0x000fe400078e0a0e */
[----:B------:R-:W-:Y:S02]  /*7de0*/  @!P4 IMAD.IADD R13, R13, 0x1, -R0 ;  /* 0x000000010d0dc824 */ /* 0x000fe400078e0a00 */
[C---:B------:R-:W-:Y:S01]  /*7df0*/  IMAD R14, R0.reuse, R5, R17 ;  /* 0x00000005000e7224 */ /* 0x040fe200078e0211 */
[----:B------:R-:W-:Y:S01]  /*7e00*/  IABS R17, R22 ;  /* 0x0000001600117213 */ /* 0x000fe20000000000 */
[----:B------:R-:W-:Y:S01]  /*7e10*/  IMAD.MOV R5, RZ, RZ, -R15 ;  /* 0x000000ffff057224 */ /* 0x000fe200078e0a0f */
[C---:B------:R-:W-:Y:S01]  /*7e20*/  ISETP.GT.U32.AND P4, PT, R0.reuse, R13, PT ;  /* 0x0000000d0000720c */ /* 0x040fe20003f84070 */
[C---:B------:R-:W-:Y:S01]  /*7e30*/  IMAD R15, R0.reuse, R16, R19 ;  /* 0x00000010000f7224 */ /* 0x040fe200078e0213 */
[----:B------:R-:W-:Y:S01]  /*7e40*/  IABS R19, R24 ;  /* 0x0000001800137213 */ /* 0x000fe20000000000 */
[----:B------:R-:W-:Y:S01]  /*7e50*/  @!P6 IMAD.MOV R10, RZ, RZ, -R10 ;  /* 0x000000ffff0ae224 */ /* 0x000fe200078e0a0a */
[C---:B------:R-:W-:Y:S01]  /*7e60*/  ISETP.GT.U32.AND P6, PT, R0.reuse, R14, PT ;  /* 0x0000000e0000720c */ /* 0x040fe20003fc4070 */
[----:B------:R-:W-:Y:S01]  /*7e70*/  @!P3 IMAD.MOV R11, RZ, RZ, -R11 ;  /* 0x000000ffff0bb224 */ /* 0x000fe200078e0a0b */
[C---:B------:R-:W-:Y:S01]  /*7e80*/  ISETP.GT.U32.AND P3, PT, R0.reuse, R15, PT ;  /* 0x0000000f0000720c */ /* 0x040fe20003f64070 */
[----:B------:R-:W-:Y:S01]  /*7e90*/  @!P5 IMAD.MOV R6, RZ, RZ, -R6 ;  /* 0x000000ffff06d224 */ /* 0x000fe200078e0a06 */
[C---:B------:R-:W-:Y:S01]  /*7ea0*/  ISETP.GT.U32.AND P5, PT, R0.reuse, R12, PT ;  /* 0x0000000c0000720c */ /* 0x040fe20003fa4070 */
[----:B------:R-:W-:Y:S01]  /*7eb0*/  IMAD R16, R0, R5, R21 ;  /* 0x0000000500107224 */ /* 0x000fe200078e0215 */
[----:B------:R-:W-:Y:S01]  /*7ec0*/  IABS R21, R25 ;  /* 0x0000001900157213 */ /* 0x000fe20000000000 */
[----:B------:R-:W-:-:S04]  /*7ed0*/  IMAD.HI.U32 R5, R2, R17, RZ ;  /* 0x0000001102057227 */ /* 0x000fc800078e00ff */
[--C-:B------:R-:W-:Y:S01]  /*7ee0*/  @!P4 IMAD.IADD R13, R13, 0x1, -R0.reuse ;  /* 0x000000010d0dc824 */ /* 0x100fe200078e0a00 */
[----:B------:R-:W-:Y:S01]  /*7ef0*/  ISETP.GT.U32.AND P4, PT, R0, R16, PT ;  /* 0x000000100000720c */ /* 0x000fe20003f84070 */
[--C-:B------:R-:W-:Y:S01]  /*7f00*/  @!P6 IMAD.IADD R14, R14, 0x1, -R0.reuse ;  /* 0x000000010e0ee824 */ /* 0x100fe200078e0a00 */
[----:B------:R-:W-:Y:S01]  /*7f10*/  ISETP.GE.AND P6, PT, R20, RZ, PT ;  /* 0x000000ff1400720c */ /* 0x000fe20003fc6270 */
[--C-:B------:R-:W-:Y:S01]  /*7f20*/  @!P3 IMAD.IADD R15, R15, 0x1, -R0.reuse ;  /* 0x000000010f0fb824 */ /* 0x100fe200078e0a00 */
[----:B------:R-:W-:Y:S01]  /*7f30*/  IABS R20, R27 ;  /* 0x0000001b00147213 */ /* 0x000fe20000000000 */
[----:B------:R-:W-:Y:S01]  /*7f40*/  @!P5 IMAD.IADD R12, R12, 0x1, -R0 ;  /* 0x000000010c0cd824 */ /* 0x000fe200078e0a00 */
[----:B------:R-:W-:Y:S01]  /*7f50*/  ISETP.GT.U32.AND P3, PT, R0, R14, PT ;  /* 0x0000000e0000720c */ /* 0x000fe20003f64070 */
[----:B------:R-:W-:Y:S01]  /*7f60*/  @!P2 IMAD.MOV R13, RZ, RZ, -R13 ;  /* 0x000000ffff0da224 */ /* 0x000fe200078e0a0d */
[----:B------:R-:W-:Y:S01]  /*7f70*/  ISETP.GE.AND P5, PT, R18, RZ, PT ;  /* 0x000000ff1200720c */ /* 0x000fe20003fa6270 */
[----:B------:R-:W-:-:S02]  /*7f80*/  IMAD.MOV R18, RZ, RZ, -R5 ;  /* 0x000000ffff127224 */ /* 0x000fc400078e0a05 */
[----:B------:R-:W-:Y:S02]  /*7f90*/  IMAD.HI.U32 R5, R2, R19, RZ ;  /* 0x0000001302057227 */ /* 0x000fe400078e00ff */
[----:B------:R-:W-:Y:S02]  /*7fa0*/  @!P4 IADD3 R16, R16, -R0, RZ ;  /* 0x800000001010c210 */ /* 0x000fe40007ffe0ff */
[C---:B------:R-:W-:Y:S01]  /*7fb0*/  IMAD R17, R0.reuse, R18, R17 ;  /* 0x0000001200117224 */ /* 0x040fe200078e0211 */
[----:B------:R-:W-:Y:S01]  /*7fc0*/  ISETP.GT.U32.AND P4, PT, R0, R15, PT ;  /* 0x0000000f0000720c */ /* 0x000fe20003f84070 */
[----:B------:R-:W-:Y:S02]  /*7fd0*/  IMAD.MOV R5, RZ, RZ, -R5 ;  /* 0x000000ffff057224 */ /* 0x000fe400078e0a05 */
[----:B------:R-:W-:Y:S01]  /*7fe0*/  @!P3 IMAD.IADD R14, R14, 0x1, -R0 ;  /* 0x000000010e0eb824 */ /* 0x000fe200078e0a00 */
[C---:B------:R-:W-:Y:S01]  /*7ff0*/  ISETP.GT.U32.AND P3, PT, R0.reuse, R17, PT ;  /* 0x000000110000720c */ /* 0x040fe20003f64070 */
[----:B------:R-:W-:-:S02]  /*8000*/  IMAD R18, R0, R5, R19 ;  /* 0x0000000500127224 */ /* 0x000fc400078e0213 */
[----:B------:R-:W-:-:S04]  /*8010*/  IMAD.HI.U32 R5, R2, R21, RZ ;  /* 0x0000001502057227 */ /* 0x000fc800078e00ff */
[----:B------:R-:W-:Y:S02]  /*8020*/  IMAD.MOV R19, RZ, RZ, -R5 ;  /* 0x000000ffff137224 */ /* 0x000fe400078e0a05 */
[----:B------:R-:W-:Y:S01]  /*8030*/  @!P4 IMAD.IADD R15, R15, 0x1, -R0 ;  /* 0x000000010f0fc824 */ /* 0x000fe200078e0a00 */
[----:B------:R-:W-:Y:S01]  /*8040*/  ISETP.GT.U32.AND P4, PT, R0, R18, PT ;  /* 0x000000120000720c */ /* 0x000fe20003f84070 */
[----:B------:R-:W-:-:S04]  /*8050*/  IMAD.HI.U32 R5, R2, R23, RZ ;  /* 0x0000001702057227 */ /* 0x000fc800078e00ff */
[----:B------:R-:W-:Y:S01]  /*8060*/  @!P3 IMAD.IADD R17, R17, 0x1, -R0 ;  /* 0x000000011111b824 */ /* 0x000fe200078e0a00 */
[----:B------:R-:W-:Y:S01]  /*8070*/  ISETP.GE.AND P3, PT, R24, RZ, PT ;  /* 0x000000ff1800720c */ /* 0x000fe20003f66270 */
[C---:B------:R-:W-:Y:S01]  /*8080*/  IMAD R19, R0.reuse, R19, R21 ;  /* 0x0000001300137224 */ /* 0x040fe200078e0215 */
[----:B------:R-:W-:Y:S01]  /*8090*/  LOP3.LUT R24, R3, 0x14a, RZ, 0xfc, !PT ;  /* 0x0000014a03187812 */ /* 0x000fe200078efcff */
[----:B------:R-:W-:Y:S01]  /*80a0*/  @!P1 IMAD.MOV R12, RZ, RZ, -R12 ;  /* 0x000000ffff0c9224 */ /* 0x000fe200078e0a0c */
[C---:B------:R-:W-:Y:S01]  /*80b0*/  ISETP.GT.U32.AND P2, PT, R0.reuse, R17, PT ;  /* 0x000000110000720c */ /* 0x040fe20003f44070 */
[----:B------:R-:W-:Y:S01]  /*80c0*/  IMAD.MOV.U32 R21, RZ, RZ, R20 ;  /* 0x000000ffff157224 */ /* 0x000fe200078e0014 */
[----:B------:R-:W-:Y:S01]  /*80d0*/  ISETP.GT.U32.AND P1, PT, R0, R16, PT ;  /* 0x000000100000720c */ /* 0x000fe20003f24070 */
[----:B------:R-:W-:Y:S02]  /*80e0*/  IMAD.MOV R20, RZ, RZ, -R5 ;  /* 0x000000ffff147224 */ /* 0x000fe400078e0a05 */
[----:B------:R-:W-:-:S02]  /*80f0*/  @!P4 IMAD.IADD R18, R18, 0x1, -R0 ;  /* 0x000000011212c824 */ /* 0x000fc400078e0a00 */
[----:B------:R-:W-:Y:S01]  /*8100*/  @!P0 IMAD.MOV R14, RZ, RZ, -R14 ;  /* 0x000000ffff0e8224 */ /* 0x000fe200078e0a0e */
[C---:B------:R-:W-:Y:S01]  /*8110*/  ISETP.GT.U32.AND P0, PT, R0.reuse, R19, PT ;  /* 0x000000130000720c */ /* 0x040fe20003f04070 */
[C---:B------:R-:W-:Y:S01]  /*8120*/  IMAD R20, R0.reuse, R20, R23 ;  /* 0x0000001400147224 */ /* 0x040fe200078e0217 */
[----:B------:R-:W-:Y:S01]  /*8130*/  ISETP.GT.U32.AND P4, PT, R0, R18, PT ;  /* 0x000000120000720c */ /* 0x000fe20003f84070 */
[----:B------:R-:W-:-:S04]  /*8140*/  IMAD.HI.U32 R5, R2, R21, RZ ;  /* 0x0000001502057227 */ /* 0x000fc800078e00ff */
[--C-:B------:R-:W-:Y:S01]  /*8150*/  @!P2 IMAD.IADD R17, R17, 0x1, -R0.reuse ;  /* 0x000000011111a824 */ /* 0x100fe200078e0a00 */
[----:B------:R-:W-:Y:S01]  /*8160*/  ISETP.GT.U32.AND P2, PT, R0, R20, PT ;  /* 0x000000140000720c */ /* 0x000fe20003f44070 */
[--C-:B------:R-:W-:Y:S01]  /*8170*/  @!P1 IMAD.IADD R16, R16, 0x1, -R0.reuse ;  /* 0x0000000110109824 */ /* 0x100fe200078e0a00 */
[----:B------:R-:W-:Y:S01]  /*8180*/  IADD3 R5, -R5, RZ, RZ ;  /* 0x000000ff05057210 */ /* 0x000fe20007ffe1ff */
[----:B------:R-:W-:Y:S01]  /*8190*/  @!P5 IMAD.MOV R15, RZ, RZ, -R15 ;  /* 0x000000ffff0fd224 */ /* 0x000fe200078e0a0f */
[----:B------:R-:W-:Y:S01]  /*81a0*/  ISETP.GE.AND P1, PT, R22, RZ, PT ;  /* 0x000000ff1600720c */ /* 0x000fe20003f26270 */
[--C-:B------:R-:W-:Y:S01]  /*81b0*/  @!P0 IMAD.IADD R19, R19, 0x1, -R0.reuse ;  /* 0x0000000113138824 */ /* 0x100fe200078e0a00 */
[----:B------:R-:W-:Y:S01]  /*81c0*/  LOP3.LUT R22, R3, 0x148, RZ, 0xfc, !PT ;  /* 0x0000014803167812 */ /* 0x000fe200078efcff */
[----:B------:R-:W-:Y:S01]  /*81d0*/  @!P4 IMAD.IADD R18, R18, 0x1, -R0 ;  /* 0x000000011212c824 */ /* 0x000fe200078e0a00 */
[----:B------:R-:W-:Y:S01]  /*81e0*/  ISETP.GE.AND P5, PT, R25, RZ, PT ;  /* 0x000000ff1900720c */ /* 0x000fe20003fa6270 */
[----:B------:R-:W-:Y:S01]  /*81f0*/  IMAD R21, R0, R5, R21 ;  /* 0x0000000500157224 */ /* 0x000fe200078e0215 */
[----:B------:R-:W-:Y:S01]  /*8200*/  IABS R23, R22 ;  /* 0x0000001600177213 */ /* 0x000fe20000000000 */
[----:B------:R-:W-:Y:S01]  /*8210*/  @!P3 IMAD.MOV R18, RZ, RZ, -R18 ;  /* 0x000000ffff12b224 */ /* 0x000fe200078e0a12 */
[----:B------:R-:W-:Y:S01]  /*8220*/  IABS R25, R24 ;  /* 0x0000001800197213 */ /* 0x000fe20000000000 */
[----:B------:R-:W-:Y:S01]  /*8230*/  @!P2 IMAD.IADD R20, R20, 0x1, -R0 ;  /* 0x000000011414a824 */ /* 0x000fe200078e0a00 */
[----:B------:R-:W-:Y:S01]  /*8240*/  ISETP.GT.U32.AND P2, PT, R0, R19, PT ;  /* 0x000000130000720c */ /* 0x000fe20003f44070 */
[----:B------:R-:W-:Y:S01]  /*8250*/  IMAD.HI.U32 R5, R2, R23, RZ ;  /* 0x0000001702057227 */ /* 0x000fe200078e00ff */
[----:B------:R-:W-:-:S02]  /*8260*/  ISETP.GT.U32.AND P3, PT, R0, R21, PT ;  /* 0x000000150000720c */ /* 0x000fc40003f64070 */
[----:B------:R-:W-:Y:S01]  /*8270*/  ISETP.GE.AND P4, PT, R27, RZ, PT ;  /* 0x000000ff1b00720c */ /* 0x000fe20003f86270 */
[----:B------:R-:W-:Y:S01]  /*8280*/  @!P1 IMAD.MOV R17, RZ, RZ, -R17 ;  /* 0x000000ffff119224 */ /* 0x000fe200078e0a11 */
[----:B------:R-:W-:Y:S01]  /*8290*/  ISETP.GT.U32.AND P1, PT, R0, R20, PT ;  /* 0x000000140000720c */ /* 0x000fe20003f24070 */
[----:B------:R-:W-:Y:S01]  /*82a0*/  IMAD.MOV R5, RZ, RZ, -R5 ;  /* 0x000000ffff057224 */ /* 0x000fe200078e0a05 */
[----:B------:R-:W-:Y:S01]  /*82b0*/  ISETP.GE.AND P0, PT, R22, RZ, PT ;  /* 0x000000ff1600720c */ /* 0x000fe20003f06270 */
[----:B------:R-:W-:Y:S01]  /*82c0*/  @!P6 IMAD.MOV R16, RZ, RZ, -R16 ;  /* 0x000000ffff10e224 */ /* 0x000fe200078e0a10 */
[----:B------:R-:W-:Y:S01]  /*82d0*/  IABS R27, R28 ;  /* 0x0000001c001b7213 */ /* 0x000fe20000000000 */
[----:B------:R-:W-:Y:S01]  /*82e0*/  IMAD R22, R0, R5, R23 ;  /* 0x0000000500167224 */ /* 0x000fe200078e0217 */
[----:B------:R-:W-:Y:S01]  /*82f0*/  ISETP.GE.AND P6, PT, R26, RZ, PT ;  /* 0x000000ff1a00720c */ /* 0x000fe20003fc6270 */
[--C-:B------:R-:W-:Y:S02]  /*8300*/  @!P2 IMAD.IADD R19, R19, 0x1, -R0.reuse ;  /* 0x000000011313a824 */ /* 0x100fe400078e0a00 */
[----:B------:R-:W-:Y:S01]  /*8310*/  @!P3 IMAD.IADD R21, R21, 0x1, -R0 ;  /* 0x000000011515b824 */ /* 0x000fe200078e0a00 */
[----:B------:R-:W-:Y:S01]  /*8320*/  ISETP.GT.U32.AND P2, PT, R0, R22, PT ;  /* 0x000000160000720c */ /* 0x000fe20003f44070 */
[----:B------:R-:W-:Y:S01]  /*8330*/  IMAD.HI.U32 R5, R2, R25, RZ ;  /* 0x0000001902057227 */ /* 0x000fe200078e00ff */
[----:B------:R-:W-:-:S03]  /*8340*/  ISETP.GE.AND P3, PT, R28, RZ, PT ;  /* 0x000000ff1c00720c */ /* 0x000fc60003f66270 */
[----:B------:R-:W-:Y:S01]  /*8350*/  @!P5 IMAD.MOV R19, RZ, RZ, -R19 ;  /* 0x000000ffff13d224 */ /* 0x000fe200078e0a13 */
[----:B------:R-:W-:Y:S01]  /*8360*/  ISETP.GT.U32.AND P5, PT, R0, R21, PT ;  /* 0x000000150000720c */ /* 0x000fe20003fa4070 */
[----:B------:R-:W-:Y:S01]  /*8370*/  @!P1 IMAD.IADD R20, R20, 0x1, -R0 ;  /* 0x0000000114149824 */ /* 0x000fe200078e0a00 */
[----:B------:R-:W-:Y:S01]  /*8380*/  ISETP.GE.AND P1, PT, R24, RZ, PT ;  /* 0x000000ff1800720c */ /* 0x000fe20003f26270 */
[----:B------:R-:W-:-:S04]  /*8390*/  IMAD.HI.U32 R23, R2, R27, RZ ;  /* 0x0000001b02177227 */ /* 0x000fc800078e00ff */
[----:B------:R-:W-:Y:S01]  /*83a0*/  IMAD.MOV R24, RZ, RZ, -R5 ;  /* 0x000000ffff187224 */ /* 0x000fe200078e0a05 */
[----:B------:R-:W-:Y:S01]  /*83b0*/  @!P2 IADD3 R22, R22, -R0, RZ ;  /* 0x800000001616a210 */ /* 0x000fe20007ffe0ff */
[----:B------:R-:W-:Y:S02]  /*83c0*/  IMAD.MOV R26, RZ, RZ, -R23 ;  /* 0x000000ffff1a7224 */ /* 0x000fe400078e0a17 */
[C---:B------:R-:W-:Y:S01]  /*83d0*/  IMAD R23, R0.reuse, R24, R25 ;  /* 0x0000001800177224 */ /* 0x040fe200078e0219 */
[C---:B------:R-:W-:Y:S01]  /*83e0*/  ISETP.GT.U32.AND P2, PT, R0.reuse, R22, PT ;  /* 0x000000160000720c */ /* 0x040fe20003f44070 */
[C---:B------:R-:W-:Y:S01]  /*83f0*/  IMAD R24, R0.reuse, R26, R27 ;  /* 0x0000001a00187224 */ /* 0x040fe200078e021b */
[----:B------:R-:W-:Y:S01]  /*8400*/  IABS R27, R32 ;  /* 0x00000020001b7213 */ /* 0x000fe20000000000 */
[----:B------:R-:W-:Y:S01]  /*8410*/  @!P6 IMAD.MOV R20, RZ, RZ, -R20 ;  /* 0x000000ffff14e224 */ /* 0x000fe200078e0a14 */
[C---:B------:R-:W-:Y:S01]  /*8420*/  ISETP.GT.U32.AND P6, PT, R0.reuse, R23, PT ;  /* 0x000000170000720c */ /* 0x040fe20003fc4070 */
[----:B------:R-:W-:Y:S01]  /*8430*/  @!P5 IMAD.IADD R21, R21, 0x1, -R0 ;  /* 0x000000011515d824 */ /* 0x000fe200078e0a00 */
[----:B------:R-:W-:Y:S01]  /*8440*/  ISETP.GT.U32.AND P5, PT, R0, R24, PT ;  /* 0x000000180000720c */ /* 0x000fe20003fa4070 */
[----:B------:R-:W-:-:S04]  /*8450*/  IMAD.HI.U32 R5, R2, R29, RZ ;  /* 0x0000001d02057227 */ /* 0x000fc800078e00ff */
[----:B------:R-:W-:Y:S02]  /*8460*/  IMAD.MOV R5, RZ, RZ, -R5 ;  /* 0x000000ffff057224 */ /* 0x000fe400078e0a05 */
[----:B------:R-:W-:Y:S02]  /*8470*/  @!P4 IMAD.MOV R21, RZ, RZ, -R21 ;  /* 0x000000ffff15c224 */ /* 0x000fe400078e0a15 */
[----:B------:R-:W-:Y:S01]  /*8480*/  IMAD R25, R0, R5, R29 ;  /* 0x0000000500197224 */ /* 0x000fe200078e021d */
[----:B------:R-:W-:Y:S01]  /*8490*/  IABS R29, R34 ;  /* 0x00000022001d7213 */ /* 0x000fe20000000000 */
[--C-:B------:R-:W-:Y:S01]  /*84a0*/  @!P6 IMAD.IADD R23, R23, 0x1, -R0.reuse ;  /* 0x000000011717e824 */ /* 0x100fe200078e0a00 */
[----:B------:R-:W-:Y:S01]  /*84b0*/  ISETP.GE.AND P6, PT, R30, RZ, PT ;  /* 0x000000ff1e00720c */ /* 0x000fe20003fc6270 */
[----:B------:R-:W-:Y:S02]  /*84c0*/  @!P5 IMAD.IADD R24, R24, 0x1, -R0 ;  /* 0x000000011818d824 */ /* 0x000fe400078e0a00 */
[----:B------:R-:W-:Y:S01]  /*84d0*/  IMAD.HI.U32 R5, R2, R27, RZ ;  /* 0x0000001b02057227 */ /* 0x000fe200078e00ff */
[----:B------:R-:W-:-:S02]  /*84e0*/  ISETP.GT.U32.AND P5, PT, R0, R23, PT ;  /* 0x000000170000720c */ /* 0x000fc40003fa4070 */
[----:B------:R-:W-:Y:S01]  /*84f0*/  ISETP.GT.U32.AND P4, PT, R0, R24, PT ;  /* 0x000000180000720c */ /* 0x000fe20003f84070 */
[----:B------:R-:W-:-:S04]  /*8500*/  IMAD.HI.U32 R26, R2, R29, RZ ;  /* 0x0000001d021a7227 */ /* 0x000fc800078e00ff */
[----:B------:R-:W-:Y:S02]  /*8510*/  IMAD.MOV R5, RZ, RZ, -R5 ;  /* 0x000000ffff057224 */ /* 0x000fe400078e0a05 */
[----:B------:R-:W-:Y:S01]  /*8520*/  @!P2 IMAD.IADD R22, R22, 0x1, -R0 ;  /* 0x000000011616a824 */ /* 0x000fe200078e0a00 */
[C---:B------:R-:W-:Y:S01]  /*8530*/  ISETP.GT.U32.AND P2, PT, R0.reuse, R25, PT ;  /* 0x000000190000720c */ /* 0x040fe20003f44070 */
[----:B------:R-:W-:Y:S02]  /*8540*/  IMAD.MOV R28, RZ, RZ, -R26 ;  /* 0x000000ffff1c7224 */ /* 0x000fe400078e0a1a */
[C---:B------:R-:W-:Y:S02]  /*8550*/  IMAD R26, R0.reuse, R5, R27 ;  /* 0x00000005001a7224 */ /* 0x040fe400078e021b */
[----:B------:R-:W-:Y:S01]  /*8560*/  IMAD R27, R0, R28, R29 ;  /* 0x0000001c001b7224 */ /* 0x000fe200078e021d */
[----:B------:R-:W-:Y:S01]  /*8570*/  @!P4 IADD3 R24, R24, -R0, RZ ;  /* 0x800000001818c210 */ /* 0x000fe20007ffe0ff */
[----:B------:R-:W-:Y:S01]  /*8580*/  @!P5 IMAD.IADD R23, R23, 0x1, -R0 ;  /* 0x000000011717d824 */ /* 0x000fe200078e0a00 */
[----:B------:R-:W-:Y:S01]  /*8590*/  ISETP.GT.U32.AND P5, PT, R0, R26, PT ;  /* 0x0000001a0000720c */ /* 0x000fe20003fa4070 */
[----:B------:R-:W-:Y:S01]  /*85a0*/  IMAD.HI.U32 R28, R2, R33, RZ ;  /* 0x00000021021c7227 */ /* 0x000fe200078e00ff */
[----:B------:R-:W-:-:S03]  /*85b0*/  ISETP.GT.U32.AND P4, PT, R0, R27, PT ;  /* 0x0000001b0000720c */ /* 0x000fc60003f84070 */
[----:B------:R-:W-:Y:S01]  /*85c0*/  @!P0 IMAD.MOV R22, RZ, RZ, -R22 ;  /* 0x000000ffff168224 */ /* 0x000fe200078e0a16 */
[----:B------:R-:W-:Y:S01]  /*85d0*/  ISETP.GE.AND P0, PT, R32, RZ, PT ;  /* 0x000000ff2000720c */ /* 0x000fe20003f06270 */
[----:B------:R-:W-:Y:S01]  /*85e0*/  @!P2 IMAD.IADD R25, R25, 0x1, -R0 ;  /* 0x000000011919a824 */ /* 0x000fe200078e0a00 */
[----:B------:R-:W-:Y:S01]  /*85f0*/  LOP3.LUT R32, R3, 0x158, RZ, 0xfc, !PT ;  /* 0x0000015803207812 */ /* 0x000fe200078efcff */
[----:B------:R-:W-:-:S03]  /*8600*/  IMAD.HI.U32 R5, R2, R31, RZ ;  /* 0x0000001f02057227 */ /* 0x000fc600078e00ff */
[C---:B------:R-:W-:Y:S01]  /*8610*/  ISETP.GT.U32.AND P2, PT, R0.reuse, R25, PT ;  /* 0x000000190000720c */ /* 0x040fe20003f44070 */
[----:B------:R-:W-:Y:S01]  /*8620*/  IMAD.MOV R29, RZ, RZ, -R28 ;  /* 0x000000ffff1d7224 */ /* 0x000fe200078e0a1c */
[----:B------:R-:W-:Y:S01]  /*8630*/  IABS R30, R32 ;  /* 0x00000020001e7213 */ /* 0x000fe20000000000 */
[----:B------:R-:W-:Y:S02]  /*8640*/  IMAD.MOV R5, RZ, RZ, -R5 ;  /* 0x000000ffff057224 */ /* 0x000fe400078e0a05 */
[----:B------:R-:W-:Y:S02]  /*8650*/  IMAD R29, R0, R29, R33 ;  /* 0x0000001d001d7224 */ /* 0x000fe400078e0221 */
[--C-:B------:R-:W-:Y:S02]  /*8660*/  @!P5 IMAD.IADD R26, R26, 0x1, -R0.reuse ;  /* 0x000000011a1ad824 */ /* 0x100fe400078e0a00 */
[----:B------:R-:W-:Y:S02]  /*8670*/  @!P4 IMAD.IADD R27, R27, 0x1, -R0 ;  /* 0x000000011b1bc824 */ /* 0x000fe400078e0a00 */
[C---:B------:R-:W-:Y:S01]  /*8680*/  IMAD R28, R0.reuse, R5, R31 ;  /* 0x00000005001c7224 */ /* 0x040fe200078e021f */
[C---:B------:R-:W-:Y:S01]  /*8690*/  ISETP.GT.U32.AND P4, PT, R0.reuse, R26, PT ;  /* 0x0000001a0000720c */ /* 0x040fe20003f84070 */
[----:B------:R-:W-:Y:S01]  /*86a0*/  @!P3 IMAD.MOV R24, RZ, RZ, -R24 ;  /* 0x000000ffff18b224 */ /* 0x000fe200078e0a18 */
[C---:B------:R-:W-:Y:S01]  /*86b0*/  ISETP.GT.U32.AND P3, PT, R0.reuse, R29, PT ;  /* 0x0000001d0000720c */ /* 0x040fe20003f64070 */
[----:B------:R-:W-:Y:S01]  /*86c0*/  IMAD.MOV.U32 R31, RZ, RZ, R30 ;  /* 0x000000ffff1f7224 */ /* 0x000fe200078e001e */
[C---:B------:R-:W-:Y:S01]  /*86d0*/  ISETP.GT.U32.AND P5, PT, R0.reuse, R28, PT ;  /* 0x0000001c0000720c */ /* 0x040fe20003fa4070 */
[----:B------:R-:W-:Y:S01]  /*86e0*/  @!P1 IMAD.MOV R23, RZ, RZ, -R23 ;  /* 0x000000ffff179224 */ /* 0x000fe200078e0a17 */
        /* <DEDUP_REMOVED lines=8> */
[----:B------:R-:W-:Y:S01]  /*8770*/  IMAD R30, R0, R5, R31 ;  /* 0x00000005001e7224 */ /* 0x000fe200078e021f */
[----:B------:R-:W-:Y:S01]  /*8780*/  IABS R33, R34 ;  /* 0x0000002200217213 */ /* 0x000fe20000000000 */
[--C-:B------:R-:W-:Y:S01]  /*8790*/  @!P3 IMAD.IADD R29, R29, 0x1, -R0.reuse ;  /* 0x000000011d1db824 */ /* 0x100fe200078e0a00 */
[----:B------:R-:W-:Y:S01]  /*87a0*/  ISETP.GE.AND P3, PT, R32, RZ, PT ;  /* 0x000000ff2000720c */ /* 0x000fe20003f66270 */
[----:B------:R-:W-:Y:S01]  /*87b0*/  @!P1 IMAD.IADD R27, R27, 0x1, -R0 ;  /* 0x000000011b1b9824 */ /* 0x000fe200078e0a00 */
[C---:B------:R-:W-:Y:S01]  /*87c0*/  ISETP.GT.U32.AND P1, PT, R0.reuse, R30, PT ;  /* 0x0000001e0000720c */ /* 0x040fe20003f24070 */
[----:B------:R-:W-:Y:S01]  /*87d0*/  @!P0 IMAD.MOV R26, RZ, RZ, -R26 ;  /* 0x000000ffff1a8224 */ /* 0x000fe200078e0a1a */
[----:B------:R-:W-:Y:S01]  /*87e0*/  ISETP.GT.U32.AND P0, PT, R0, R29, PT ;  /* 0x0000001d0000720c */ /* 0x000fe20003f04070 */
[----:B------:R-:W-:Y:S01]  /*87f0*/  @!P5 IMAD.IADD R28, R28, 0x1, -R0 ;  /* 0x000000011c1cd824 */ /* 0x000fe200078e0a00 */
[----:B------:R-:W-:Y:S01]  /*8800*/  ISETP.GE.AND P5, PT, R35, RZ, PT ;  /* 0x000000ff2300720c */ /* 0x000fe20003fa6270 */
[----:B------:R-:W-:-:S04]  /*8810*/  IMAD.HI.U32 R5, R2, R33, RZ ;  /* 0x0000002102057227 */ /* 0x000fc800078e00ff */
[----:B------:R-:W-:Y:S01]  /*8820*/  @!P6 IMAD.MOV R25, RZ, RZ, -R25 ;  /* 0x000000ffff19e224 */ /* 0x000fe200078e0a19 */
[----:B------:R-:W-:Y:S01]  /*8830*/  ISETP.GT.U32.AND P6, PT, R0, R28, PT ;  /* 0x0000001c0000720c */ /* 0x000fe20003fc4070 */
[----:B------:R-:W-:Y:S02]  /*8840*/  IMAD.MOV R5, RZ, RZ, -R5 ;  /* 0x000000ffff057224 */ /* 0x000fe400078e0a05 */
[--C-:B------:R-:W-:Y:S02]  /*8850*/  @!P1 IMAD.IADD R30, R30, 0x1, -R0.reuse ;  /* 0x000000011e1e9824 */ /* 0x100fe400078e0a00 */
[C---:B------:R-:W-:Y:S01]  /*8860*/  IMAD R31, R0.reuse, R5, R33 ;  /* 0x00000005001f7224 */ /* 0x040fe200078e0221 */
[----:B------:R-:W-:Y:S01]  /*8870*/  LOP3.LUT R5, R3, 0x15c, RZ, 0xfc, !PT ;  /* 0x0000015c03057812 */ /* 0x000fe200078efcff */
[----:B------:R-:W-:Y:S01]  /*8880*/  @!P0 IMAD.IADD R29, R29, 0x1, -R0 ;  /* 0x000000011d1d8824 */ /* 0x000fe200078e0a00 */
[----:B------:R-:W-:Y:S01]  /*8890*/  ISETP.GT.U32.AND P1, PT, R0, R30, PT ;  /* 0x0000001e0000720c */ /* 0x000fe20003f24070 */
[----:B------:R-:W-:Y:S01]  /*88a0*/  VIADD R32, R4, 0x15e ;  /* 0x0000015e04207836 */ /* 0x000fe20000000000 */
[----:B------:R-:W-:Y:S01]  /*88b0*/  ISETP.GT.U32.AND P0, PT, R0, R31, PT ;  /* 0x0000001f0000720c */ /* 0x000fe20003f04070 */
[----:B------:R-:W-:Y:S01]  /*88c0*/  @!P2 IMAD.MOV R27, RZ, RZ, -R27 ;  /* 0x000000ffff1ba224 */ /* 0x000fe200078e0a1b */
[----:B------:R-:W-:Y:S01]  /*88d0*/  IABS R35, R5 ;  /* 0x0000000500237213 */ /* 0x000fe20000000000 */
[----:B------:R-:W-:Y:S01]  /*88e0*/  @!P4 IMAD.MOV R29, RZ, RZ, -R29 ;  /* 0x000000ffff1dc224 */ /* 0x000fe200078e0a1d */
[----:B------:R-:W-:-:S02]  /*88f0*/  @!P6 IADD3 R28, R28, -R0, RZ ;  /* 0x800000001c1ce210 */ /* 0x000fc40007ffe0ff */
[----:B------:R-:W-:Y:S01]  /*8900*/  ISETP.GE.AND P2, PT, R5, RZ, PT ;  /* 0x000000ff0500720c */ /* 0x000fe20003f46270 */
[----:B------:R-:W-:Y:S01]  /*8910*/  IMAD.HI.U32 R5, R2, R35, RZ ;  /* 0x0000002302057227 */ /* 0x000fe200078e00ff */
[----:B------:R-:W-:Y:S02]  /*8920*/  IABS R37, R32 ;  /* 0x0000002000257213 */ /* 0x000fe40000000000 */
[----:B------:R-:W-:Y:S01]  /*8930*/  LOP3.LUT R33, R3, 0x160, RZ, 0xfc, !PT ;  /* 0x0000016003217812 */ /* 0x000fe200078efcff */
[----:B------:R-:W-:Y:S01]  /*8940*/  @!P5 IMAD.MOV R28, RZ, RZ, -R28 ;  /* 0x000000ffff1cd224 */ /* 0x000fe200078e0a1c */
[----:B------:R-:W-:Y:S01]  /*8950*/  ISETP.GE.AND P5, PT, R32, RZ, PT ;  /* 0x000000ff2000720c */ /* 0x000fe20003fa6270 */
[----:B------:R-:W-:Y:S01]  /*8960*/  IMAD.MOV R32, RZ, RZ, -R5 ;  /* 0x000000ffff207224 */ /* 0x000fe200078e0a05 */
[----:B------:R-:W-:Y:S01]  /*8970*/  IABS R39, R33 ;  /* 0x0000002100277213 */ /* 0x000fe20000000000 */
[--C-:B------:R-:W-:Y:S01]  /*8980*/  @!P0 IMAD.IADD R31, R31, 0x1, -R0.reuse ;  /* 0x000000011f1f8824 */ /* 0x100fe200078e0a00 */
[----:B------:R-:W-:Y:S01]  /*8990*/  ISETP.GE.AND P6, PT, R34, RZ, PT ;  /* 0x000000ff2200720c */ /* 0x000fe20003fc6270 */
[----:B------:R-:W-:Y:S01]  /*89a0*/  @!P1 IMAD.IADD R30, R30, 0x1, -R0 ;  /* 0x000000011e1e9824 */ /* 0x000fe200078e0a00 */
[----:B------:R-:W-:Y:S01]  /*89b0*/  LOP3.LUT R34, R3, 0x162, RZ, 0xfc, !PT ;  /* 0x0000016203227812 */ /* 0x000fe200078efcff */
[C---:B------:R-:W-:Y:S01]  /*89c0*/  IMAD R32, R0.reuse, R32, R35 ;  /* 0x0000002000207224 */ /* 0x040fe200078e0223 */
[----:B------:R-:W-:Y:S01]  /*89d0*/  ISETP.GT.U32.AND P0, PT, R0, R31, PT ;  /* 0x0000001f0000720c */ /* 0x000fe20003f04070 */
[----:B------:R-:W-:Y:S01]  /*89e0*/  @!P3 IMAD.MOV R30, RZ, RZ, -R30 ;  /* 0x000000ffff1eb224 */ /* 0x000fe200078e0a1e */
[----:B------:R-:W-:Y:S01]  /*89f0*/  ISETP.GE.AND P4, PT, R33, RZ, PT ;  /* 0x000000ff2100720c */ /* 0x000fe20003f86270 */
[----:B------:R-:W-:Y:S01]  /*8a00*/  IMAD.HI.U32 R5, R2, R37, RZ ;  /* 0x0000002502057227 */ /* 0x000fe200078e00ff */
[----:B------:R-:W-:-:S02]  /*8a10*/  ISETP.GT.U32.AND P3, PT, R0, R32, PT ;  /* 0x000000200000720c */ /* 0x000fc40003f64070 */
[----:B------:R-:W-:Y:S01]  /*8a20*/  ISETP.GE.AND P1, PT, R34, RZ, PT ;  /* 0x000000ff2200720c */ /* 0x000fe20003f26270 */
[----:B------:R-:W-:Y:S01]  /*8a30*/  IMAD.HI.U32 R33, R2, R39, RZ ;  /* 0x0000002702217227 */ /* 0x000fe200078e00ff */
[----:B------:R-:W-:-:S03]  /*8a40*/  IABS R41, R34 ;  /* 0x0000002200297213 */ /* 0x000fc60000000000 */
[----:B------:R-:W-:Y:S02]  /*8a50*/  IMAD.MOV R34, RZ, RZ, -R5 ;  /* 0x000000ffff227224 */ /* 0x000fe400078e0a05 */
[----:B------:R-:W-:Y:S02]  /*8a60*/  IMAD.MOV R35, RZ, RZ, -R33 ;  /* 0x000000ffff237224 */ /* 0x000fe400078e0a21 */
[C---:B------:R-:W-:Y:S01]  /*8a70*/  IMAD R33, R0.reuse, R34, R37 ;  /* 0x0000002200217224 */ /* 0x040fe200078e0225 */
[----:B------:R-:W-:Y:S01]  /*8a80*/  IABS R37, R42 ;  /* 0x0000002a00257213 */ /* 0x000fe20000000000 */
[--C-:B------:R-:W-:Y:S02]  /*8a90*/  @!P0 IMAD.IADD R31, R31, 0x1, -R0.reuse ;  /* 0x000000011f1f8824 */ /* 0x100fe400078e0a00 */
[C---:B------:R-:W-:Y:S01]  /*8aa0*/  IMAD R34, R0.reuse, R35, R39 ;  /* 0x0000002300227224 */ /* 0x040fe200078e0227 */
[----:B------:R-:W-:Y:S01]  /*8ab0*/  ISETP.GT.U32.AND P0, PT, R0, R33, PT ;  /* 0x000000210000720c */ /* 0x000fe20003f04070 */
[----:B------:R-:W-:Y:S01]  /*8ac0*/  @!P3 IMAD.IADD R32, R32, 0x1, -R0 ;  /* 0x000000012020b824 */ /* 0x000fe200078e0a00 */
[----:B------:R-:W-:Y:S01]  /*8ad0*/  @!P6 IADD3 R31, -R31, RZ, RZ ;  /* 0x000000ff1f1fe210 */ /* 0x000fe20007ffe1ff */
[----:B------:R-:W-:Y:S01]  /*8ae0*/  IMAD.HI.U32 R5, R2, R41, RZ ;  /* 0x0000002902057227 */ /* 0x000fe200078e00ff */
[----:B------:R-:W-:-:S02]  /*8af0*/  ISETP.GT.U32.AND P6, PT, R0, R34, PT ;  /* 0x000000220000720c */ /* 0x000fc40003fc4070 */
[----:B------:R-:W-:Y:S01]  /*8b00*/  ISETP.GT.U32.AND P3, PT, R0, R32, PT ;  /* 0x000000200000720c */ /* 0x000fe20003f64070 */
[----:B------:R-:W-:Y:S01]  /*8b10*/  IMAD.MOV R5, RZ, RZ, -R5 ;  /* 0x000000ffff057224 */ /* 0x000fe200078e0a05 */
[----:B------:R-:W-:-:S03]  /*8b20*/  IABS R39, R44 ;  /* 0x0000002c00277213 */ /* 0x000fc60000000000 */
[----:B------:R-:W-:Y:S01]  /*8b30*/  IMAD R35, R0, R5, R41 ;  /* 0x0000000500237224 */ /* 0x000fe200078e0229 */
[----:B------:R-:W-:Y:S01]  /*8b40*/  IABS R41, R46 ;  /* 0x0000002e00297213 */ /* 0x000fe20000000000 */
[----:B------:R-:W-:Y:S02]  /*8b50*/  @!P0 IMAD.IADD R33, R33, 0x1, -R0 ;  /* 0x0000000121218824 */ /* 0x000fe400078e0a00 */
[----:B------:R-:W-:-:S03]  /*8b60*/  IMAD.HI.U32 R5, R2, R37, RZ ;  /* 0x0000002502057227 */ /* 0x000fc600078e00ff */
[----:B------:R-:W-:Y:S01]  /*8b70*/  ISETP.GT.U32.AND P0, PT, R0, R33, PT ;  /* 0x000000210000720c */ /* 0x000fe20003f04070 */
[--C-:B------:R-:W-:Y:S02]  /*8b80*/  @!P6 IMAD.IADD R34, R34, 0x1, -R0.reuse ;  /* 0x000000012222e824 */ /* 0x100fe400078e0a00 */
[----:B------:R-:W-:Y:S01]  /*8b90*/  @!P3 IMAD.IADD R32, R32, 0x1, -R0 ;  /* 0x000000012020b824 */ /* 0x000fe200078e0a00 */
[----:B------:R-:W-:Y:S01]  /*8ba0*/  ISETP.GT.U32.AND P3, PT, R0, R35, PT ;  /* 0x000000230000720c */ /* 0x000fe20003f64070 */
[----:B------:R-:W-:Y:S01]  /*8bb0*/  IMAD.HI.U32 R36, R2, R39, RZ ;  /* 0x0000002702247227 */ /* 0x000fe200078e00ff */
[----:B------:R-:W-:-:S03]  /*8bc0*/  ISETP.GT.U32.AND P6, PT, R0, R34, PT ;  /* 0x000000220000720c */ /* 0x000fc60003fc4070 */
[----:B------:R-:W-:Y:S02]  /*8bd0*/  IMAD.MOV R5, RZ, RZ, -R5 ;  /* 0x000000ffff057224 */ /* 0x000fe400078e0a05 */
[----:B------:R-:W-:Y:S02]  /*8be0*/  IMAD.MOV R38, RZ, RZ, -R36 ;  /* 0x000000ffff267224 */ /* 0x000fe400078e0a24 */
[C---:B------:R-:W-:Y:S02]  /*8bf0*/  IMAD R36, R0.reuse, R5, R37 ;  /* 0x0000000500247224 */ /* 0x040fe400078e0225 */
[----:B------:R-:W-:Y:S02]  /*8c00*/  IMAD R37, R0, R38, R39 ;  /* 0x0000002600257224 */ /* 0x000fe400078e0227 */
[----:B------:R-:W-:Y:S01]  /*8c10*/  @!P3 IMAD.IADD R35, R35, 0x1, -R0 ;  /* 0x000000012323b824 */ /* 0x000fe200078e0a00 */
[----:B------:R-:W-:Y:S01]  /*8c20*/  ISETP.GE.AND P3, PT, R42, RZ, PT ;  /* 0x000000ff2a00720c */ /* 0x000fe20003f66270 */
[----:B------:R-:W-:-:S02]  /*8c30*/  IMAD.MOV.U32 R39, RZ, RZ, R40 ;  /* 0x000000ffff277224 */ /* 0x000fc400078e0028 */
[--C-:B------:R-:W-:Y:S01]  /*8c40*/  @!P6 IMAD.IADD R34, R34, 0x1, -R0.reuse ;  /* 0x000000012222e824 */ /* 0x100fe200078e0a00 */
[C---:B------:R-:W-:Y:S01]  /*8c50*/  ISETP.GT.U32.AND P6, PT, R0.reuse, R37, PT ;  /* 0x000000250000720c */ /* 0x040fe20003fc4070 */
[----:B------:R-:W-:Y:S01]  /*8c60*/  @!P0 IMAD.IADD R33, R33, 0x1, -R0 ;  /* 0x0000000121218824 */ /* 0x000fe200078e0a00 */
[C---:B------:R-:W-:Y:S01]  /*8c70*/  ISETP.GT.U32.AND P0, PT, R0.reuse, R36, PT ;  /* 0x000000240000720c */ /* 0x040fe20003f04070 */
[----:B------:R-:W-:Y:S01]  /*8c80*/  @!P2 IMAD.MOV R32, RZ, RZ, -R32 ;  /* 0x000000ffff20a224 */ /* 0x000fe200078e0a20 */
[----:B------:R-:W-:Y:S01]  /*8c90*/  ISETP.GT.U32.AND P2, PT, R0, R35, PT ;  /* 0x000000230000720c */ /* 0x000fe20003f44070 */
[----:B------:R-:W-:-:S04]  /*8ca0*/  IMAD.HI.U32 R5, R2, R39, RZ ;  /* 0x0000002702057227 */ /* 0x000fc800078e00ff */
[----:B------:R-:W-:-:S04]  /*8cb0*/  IMAD.HI.U32 R38, R2, R41, RZ ;  /* 0x0000002902267227 */ /* 0x000fc800078e00ff */
[----:B------:R-:W-:Y:S01]  /*8cc0*/  IMAD.MOV R5, RZ, RZ, -R5 ;  /* 0x000000ffff057224 */ /* 0x000fe200078e0a05 */
[----:B------:R-:W-:Y:S01]  /*8cd0*/  @!P6 IADD3 R37, R37, -R0, RZ ;  /* 0x800000002525e210 */ /* 0x000fe20007ffe0ff */
[----:B------:R-:W-:Y:S02]  /*8ce0*/  IMAD.MOV R40, RZ, RZ, -R38 ;  /* 0x000000ffff287224 */ /* 0x000fe400078e0a26 */
[----:B------:R-:W-:Y:S02]  /*8cf0*/  IMAD R38, R0, R5, R39 ;  /* 0x0000000500267224 */ /* 0x000fe400078e0227 */
[--C-:B------:R-:W-:Y:S01]  /*8d00*/  @!P0 IMAD.IADD R36, R36, 0x1, -R0.reuse ;  /* 0x0000000124248824 */ /* 0x100fe200078e0a00 */
[----:B------:R-:W-:Y:S01]  /*8d10*/  ISETP.GE.AND P0, PT, R44, RZ, PT ;  /* 0x000000ff2c00720c */ /* 0x000fe20003f06270 */
[C---:B------:R-:W-:Y:S02]  /*8d20*/  IMAD R39, R0.reuse, R40, R41 ;  /* 0x0000002800277224 */ /* 0x040fe400078e0229 */
[----:B------:R-:W-:Y:S01]  /*8d30*/  @!P2 IMAD.IADD R35, R35, 0x1, -R0 ;  /* 0x000000012323a824 */ /* 0x000fe200078e0a00 */
[C---:B------:R-:W-:Y:S01]  /*8d40*/  ISETP.GT.U32.AND P2, PT, R0.reuse, R38, PT ;  /* 0x000000260000720c */ /* 0x040fe20003f44070 */
[----:B------:R-:W-:Y:S01]  /*8d50*/  @!P5 IMAD.MOV R33, RZ, RZ, -R33 ;  /* 0x000000ffff21d224 */ /* 0x000fe200078e0a21 */
[----:B------:R-:W-:Y:S01]  /*8d60*/  ISETP.GT.U32.AND P5, PT, R0, R37, PT ;  /* 0x000000250000720c */ /* 0x000fe20003fa4070 */
[----:B------:R-:W-:Y:S01]  /*8d70*/  IMAD.HI.U32 R5, R2, R43, RZ ;  /* 0x0000002b02057227 */ /* 0x000fe200078e00ff */
[----:B------:R-:W-:-:S03]  /*8d80*/  ISETP.GT.U32.AND P6, PT, R0, R36, PT ;  /* 0x000000240000720c */ /* 0x000fc60003fc4070 */
[----:B------:R-:W-:Y:S01]  /*8d90*/  @!P1 IMAD.MOV R35, RZ, RZ, -R35 ;  /* 0x000000ffff239224 */ /* 0x000fe200078e0a23 */
[----:B------:R-:W-:Y:S01]  /*8da0*/  ISETP.GT.U32.AND P1, PT, R0, R39, PT ;  /* 0x000000270000720c */ /* 0x000fe20003f24070 */
[----:B------:R-:W-:Y:S02]  /*8db0*/  IMAD.MOV R5, RZ, RZ, -R5 ;  /* 0x000000ffff057224 */ /* 0x000fe400078e0a05 */
[----:B------:R-:W-:Y:S02]  /*8dc0*/  VIADD R44, R4, 0x16e ;  /* 0x0000016e042c7836 */ /* 0x000fe40000000000 */
[----:B------:R-:W-:Y:S02]  /*8dd0*/  IMAD R40, R0, R5, R43 ;  /* 0x0000000500287224 */ /* 0x000fe400078e022b */
[--C-:B------:R-:W-:Y:S01]  /*8de0*/  @!P2 IMAD.IADD R38, R38, 0x1, -R0.reuse ;  /* 0x000000012626a824 */ /* 0x100fe200078e0a00 */
[----:B------:R-:W-:Y:S01]  /*8df0*/  IABS R41, R44 ;  /* 0x0000002c00297213 */ /* 0x000fe20000000000 */
[--C-:B------:R-:W-:Y:S01]  /*8e00*/  @!P5 IMAD.IADD R37, R37, 0x1, -R0.reuse ;  /* 0x000000012525d824 */ /* 0x100fe200078e0a00 */
[----:B------:R-:W-:Y:S01]  /*8e10*/  ISETP.GT.U32.AND P5, PT, R0, R40, PT ;  /* 0x000000280000720c */ /* 0x000fe20003fa4070 */
[--C-:B------:R-:W-:Y:S01]  /*8e20*/  @!P6 IMAD.IADD R36, R36, 0x1, -R0.reuse ;  /* 0x000000012424e824 */ /* 0x100fe200078e0a00 */
[----:B------:R-:W-:Y:S01]  /*8e30*/  ISETP.GE.AND P6, PT, R46, RZ, PT ;  /* 0x000000ff2e00720c */ /* 0x000fe20003fc6270 */
[----:B------:R-:W-:Y:S01]  /*8e40*/  @!P1 IMAD.IADD R39, R39, 0x1, -R0 ;  /* 0x0000000127279824 */ /* 0x000fe200078e0a00 */
[----:B------:R-:W-:Y:S01]  /*8e50*/  ISETP.GT.U32.AND P1, PT, R0, R38, PT ;  /* 0x000000260000720c */ /* 0x000fe20003f24070 */
[----:B------:R-:W-:Y:S01]  /*8e60*/  IMAD.HI.U32 R5, R2, R41, RZ ;  /* 0x0000002902057227 */ /* 0x000fe200078e00ff */
[----:B------:R-:W-:-:S02]  /*8e70*/  LOP3.LUT R46, R3, 0x170, RZ, 0xfc, !PT ;  /* 0x00000170032e7812 */ /* 0x000fc400078efcff */
[----:B------:R-:W-:Y:S01]  /*8e80*/  ISETP.GE.AND P2, PT, R47, RZ, PT ;  /* 0x000000ff2f00720c */ /* 0x000fe20003f46270 */
[----:B------:R-:W-:Y:S01]  /*8e90*/  IMAD.MOV R42, RZ, RZ, -R5 ;  /* 0x000000ffff2a7224 */ /* 0x000fe200078e0a05 */
[----:B------:R-:W-:Y:S01]  /*8ea0*/  IABS R43, R46 ;  /* 0x0000002e002b7213 */ /* 0x000fe20000000000 */
[----:B------:R-:W-:Y:S01]  /*8eb0*/  @!P4 IMAD.MOV R34, RZ, RZ, -R34 ;  /* 0x000000ffff22c224 */ /* 0x000fe200078e0a22 */
[----:B------:R-:W-:Y:S01]  /*8ec0*/  ISETP.GE.AND P4, PT, R45, RZ, PT ;  /* 0x000000ff2d00720c */ /* 0x000fe20003f86270 */
[----:B------:R-:W-:Y:S01]  /*8ed0*/  IMAD R41, R0, R42, R41 ;  /* 0x0000002a00297224 */ /* 0x000fe200078e0229 */
[----:B------:R-:W-:Y:S01]  /*8ee0*/  IABS R45, R48 ;  /* 0x00000030002d7213 */ /* 0x000fe20000000000 */
[----:B------:R-:W-:Y:S01]  /*8ef0*/  @!P5 IMAD.IADD R40, R40, 0x1, -R0 ;  /* 0x000000012828d824 */ /* 0x000fe200078e0a00 */
[----:B------:R-:W-:Y:S01]  /*8f00*/  ISETP.GT.U32.AND P5, PT, R0, R39, PT ;  /* 0x000000270000720c */ /* 0x000fe20003fa4070 */
[----:B------:R-:W-:Y:S01]  /*8f10*/  IMAD.HI.U32 R5, R2, R43, RZ ;  /* 0x0000002b02057227 */ /* 0x000fe200078e00ff */
[----:B------:R-:W-:-:S02]  /*8f20*/  @!P1 IADD3 R38, R38, -R0, RZ ;  /* 0x8000000026269210 */ /* 0x000fc40007ffe0ff */
[C---:B------:R-:W-:Y:S01]  /*8f30*/  ISETP.GT.U32.AND P1, PT, R0.reuse, R41, PT ;  /* 0x000000290000720c */ /* 0x040fe20003f24070 */
[----:B------:R-:W-:Y:S01]  /*8f40*/  IMAD.MOV R5, RZ, RZ, -R5 ;  /* 0x000000ffff057224 */ /* 0x000fe200078e0a05 */
[----:B------:R-:W-:Y:S01]  /*8f50*/  IABS R47, R50 ;  /* 0x00000032002f7213 */ /* 0x000fe20000000000 */
[----:B------:R-:W-:Y:S01]  /*8f60*/  @!P3 IMAD.MOV R36, RZ, RZ, -R36 ;  /* 0x000000ffff24b224 */ /* 0x000fe200078e0a24 */
[C---:B------:R-:W-:Y:S01]  /*8f70*/  ISETP.GT.U32.AND P3, PT, R0.reuse, R40, PT ;  /* 0x000000280000720c */ /* 0x040fe20003f64070 */
[----:B------:R-:W-:Y:S02]  /*8f80*/  IMAD R42, R0, R5, R43 ;  /* 0x00000005002a7224 */ /* 0x000fe400078e022b */
[----:B------:R-:W-:-:S04]  /*8f90*/  IMAD.HI.U32 R5, R2, R45, RZ ;  /* 0x0000002d02057227 */ /* 0x000fc800078e00ff */
[----:B------:R-:W-:-:S04]  /*8fa0*/  IMAD.HI.U32 R43, R2, R47, RZ ;  /* 0x0000002f022b7227 */ /* 0x000fc800078e00ff */
[----:B------:R-:W-:Y:S02]  /*8fb0*/  IMAD.MOV R5, RZ, RZ, -R5 ;  /* 0x000000ffff057224 */ /* 0x000fe400078e0a05 */
[--C-:B------:R-:W-:Y:S01]  /*8fc0*/  @!P5 IMAD.IADD R39, R39, 0x1, -R0.reuse ;  /* 0x000000012727d824 */ /* 0x100fe200078e0a00 */
[----:B------:R-:W-:Y:S01]  /*8fd0*/  ISETP.GE.AND P5, PT, R44, RZ, PT ;  /* 0x000000ff2c00720c */ /* 0x000fe20003fa6270 */
[----:B------:R-:W-:Y:S02]  /*8fe0*/  IMAD.MOV R44, RZ, RZ, -R43 ;  /* 0x000000ffff2c7224 */ /* 0x000fe400078e0a2b */
[----:B------:R-:W-:Y:S01]  /*8ff0*/  @!P1 IMAD.IADD R41, R41, 0x1, -R0 ;  /* 0x0000000129299824 */ /* 0x000fe200078e0a00 */
[----:B------:R-:W-:Y:S01]  /*9000*/  ISETP.GE.AND P1, PT, R46, RZ, PT ;  /* 0x000000ff2e00720c */ /* 0x000fe20003f26270 */
[C---:B------:R-:W-:Y:S01]  /*9010*/  IMAD R43, R0.reuse, R5, R45 ;  /* 0x00000005002b7224 */ /* 0x040fe200078e022d */
[----:B------:R-:W-:Y:S01]  /*9020*/  IABS R5, R51 ;  /* 0x0000003300057213 */ /* 0x000fe20000000000 */
[----:B------:R-:W-:Y:S01]  /*9030*/  @!P0 IMAD.MOV R37, RZ, RZ, -R37 ;  /* 0x000000ffff258224 */ /* 0x000fe200078e0a25 */
[C---:B------:R-:W-:Y:S01]  /*9040*/  ISETP.GT.U32.AND P0, PT, R0.reuse, R41, PT ;  /* 0x000000290000720c */ /* 0x040fe20003f04070 */
[----:B------:R-:W-:-:S02]  /*9050*/  IMAD R44, R0, R44, R47 ;  /* 0x0000002c002c7224 */ /* 0x000fc400078e022f */
[----:B------:R-:W-:Y:S01]  /*9060*/  @!P3 IMAD.IADD R40, R40, 0x1, -R0 ;  /* 0x000000012828b824 */ /* 0x000fe200078e0a00 */
[C---:B------:R-:W-:Y:S01]  /*9070*/  ISETP.GT.U32.AND P3, PT, R0.reuse, R42, PT ;  /* 0x0000002a0000720c */ /* 0x040fe20003f64070 */
[----:B------:R-:W-:Y:S02]  /*9080*/  IMAD.MOV.U32 R47, RZ, RZ, R5 ;  /* 0x000000ffff2f7224 */ /* 0x000fe400078e0005 */
[----:B------:R-:W-:Y:S01]  /*9090*/  @!P6 IMAD.MOV R39, RZ, RZ, -R39 ;  /* 0x000000ffff27e224 */ /* 0x000fe200078e0a27 */
[----:B------:R-:W-:Y:S01]  /*90a0*/  ISETP.GT.U32.AND P6, PT, R0, R44, PT ;  /* 0x0000002c0000720c */ /* 0x000fe20003fc4070 */
[----:B------:R-:W-:-:S04]  /*90b0*/  IMAD.HI.U32 R5, R2, R47, RZ ;  /* 0x0000002f02057227 */ /* 0x000fc800078e00ff */
[----:B------:R-:W-:-:S04]  /*90c0*/  IMAD.HI.U32 R45, R2, R49, RZ ;  /* 0x00000031022d7227 */ /* 0x000fc800078e00ff */
[----:B------:R-:W-:Y:S01]  /*90d0*/  IMAD.MOV R5, RZ, RZ, -R5 ;  /* 0x000000ffff057224 */ /* 0x000fe200078e0a05 */
[----:B------:R-:W-:Y:S01]  /*90e0*/  IADD3 R46, -R45, RZ, RZ ;  /* 0x000000ff2d2e7210 */ /* 0x000fe20007ffe1ff */
[--C-:B------:R-:W-:Y:S01]  /*90f0*/  @!P0 IMAD.IADD R41, R41, 0x1, -R0.reuse ;  /* 0x0000000129298824 */ /* 0x100fe200078e0a00 */
[----:B------:R-:W-:Y:S01]  /*9100*/  ISETP.GE.AND P0, PT, R50, RZ, PT ;  /* 0x000000ff3200720c */ /* 0x000fe20003f06270 */
[----:B------:R-:W-:Y:S01]  /*9110*/  IMAD R45, R0, R5, R47 ;  /* 0x00000005002d7224 */ /* 0x000fe200078e022f */
[----:B------:R-:W-:Y:S01]  /*9120*/  LOP3.LUT R47, R3, 0x17a, RZ, 0xfc, !PT ;  /* 0x0000017a032f7812 */ /* 0x000fe200078efcff */
[--C-:B------:R-:W-:Y:S01]  /*9130*/  @!P3 IMAD.IADD R42, R42, 0x1, -R0.reuse ;  /* 0x000000012a2ab824 */ /* 0x100fe200078e0a00 */
[----:B------:R-:W-:Y:S01]  /*9140*/  IABS R50, R54 ;  /* 0x0000003600327213 */ /* 0x000fe20000000000 */
[----:B------:R-:W-:Y:S01]  /*9150*/  @!P5 IMAD.MOV R41, RZ, RZ, -R41 ;  /* 0x000000ffff29d224 */ /* 0x000fe200078e0a29 */
[----:B------:R-:W-:Y:S01]  /*9160*/  ISETP.GT.U32.AND P5, PT, R0, R45, PT ;  /* 0x0000002d0000720c */ /* 0x000fe20003fa4070 */
[----:B------:R-:W-:Y:S01]  /*9170*/  @!P6 IMAD.IADD R44, R44, 0x1, -R0 ;  /* 0x000000012c2ce824 */ /* 0x000fe200078e0a00 */
[C---:B------:R-:W-:Y:S01]  /*9180*/  ISETP.GT.U32.AND P3, PT, R0.reuse, R42, PT ;  /* 0x0000002a0000720c */ /* 0x040fe20003f64070 */
[----:B------:R-:W-:Y:S01]  /*9190*/  @!P4 IMAD.MOV R38, RZ, RZ, -R38 ;  /* 0x000000ffff26c224 */ /* 0x000fe200078e0a26 */
[C---:B------:R-:W-:Y:S01]  /*91a0*/  ISETP.GT.U32.AND P4, PT, R0.reuse, R43, PT ;  /* 0x0000002b0000720c */ /* 0x040fe20003f84070 */
[C---:B------:R-:W-:Y:S01]  /*91b0*/  IMAD R46, R0.reuse, R46, R49 ;  /* 0x0000002e002e7224 */ /* 0x040fe200078e0231 */
[----:B------:R-:W-:Y:S01]  /*91c0*/  ISETP.GT.U32.AND P6, PT, R0, R44, PT ;  /* 0x0000002c0000720c */ /* 0x000fe20003fc4070 */
[----:B------:R-:W-:Y:S01]  /*91d0*/  @!P2 IMAD.MOV R40, RZ, RZ, -R40 ;  /* 0x000000ffff28a224 */ /* 0x000fe200078e0a28 */
[----:B------:R-:W-:-:S02]  /*91e0*/  IABS R49, R47 ;  /* 0x0000002f00317213 */ /* 0x000fc40000000000 */
[----:B------:R-:W-:-:S03]  /*91f0*/  ISETP.GE.AND P2, PT, R48, RZ, PT ;  /* 0x000000ff3000720c */ /* 0x000fc60003f46270 */
[--C-:B------:R-:W-:Y:S02]  /*9200*/  @!P5 IMAD.IADD R45, R45, 0x1, -R0.reuse ;  /* 0x000000012d2dd824 */ /* 0x100fe400078e0a00 */
[--C-:B------:R-:W-:Y:S01]  /*9210*/  @!P3 IMAD.IADD R42, R42, 0x1, -R0.reuse ;  /* 0x000000012a2ab824 */ /* 0x100fe200078e0a00 */
[----:B------:R-:W-:Y:S01]  /*9220*/  ISETP.GE.AND P3, PT, R51, RZ, PT ;  /* 0x000000ff3300720c */ /* 0x000fe20003f66270 */
[----:B------:R-:W-:Y:S01]  /*9230*/  IMAD.HI.U32 R5, R2, R49, RZ ;  /* 0x0000003102057227 */ /* 0x000fe200078e00ff */
[----:B------:R-:W-:Y:S02]  /*9240*/  IABS R51, R53 ;  /* 0x0000003500337213 */ /* 0x000fe40000000000 */
[----:B------:R-:W-:Y:S01]  /*9250*/  ISETP.GT.U32.AND P5, PT, R0, R45, PT ;  /* 0x0000002d0000720c */ /* 0x000fe20003fa4070 */
[--C-:B------:R-:W-:Y:S02]  /*9260*/  @!P4 IMAD.IADD R43, R43, 0x1, -R0.reuse ;  /* 0x000000012b2bc824 */ /* 0x100fe400078e0a00 */
[----:B------:R-:W-:Y:S01]  /*9270*/  @!P6 IMAD.IADD R44, R44, 0x1, -R0 ;  /* 0x000000012c2ce824 */ /* 0x000fe200078e0a00 */
[----:B------:R-:W-:Y:S01]  /*9280*/  ISETP.GE.AND P6, PT, R47, RZ, PT ;  /* 0x000000ff2f00720c */ /* 0x000fe20003fc6270 */
[----:B------:R-:W-:Y:S01]  /*9290*/  IMAD.HI.U32 R47, R2, R51, RZ ;  /* 0x00000033022f7227 */ /* 0x000fe200078e00ff */
[----:B------:R-:W-:-:S03]  /*92a0*/  ISETP.GT.U32.AND P4, PT, R0, R43, PT ;  /* 0x0000002b0000720c */ /* 0x000fc60003f84070 */
[----:B------:R-:W-:Y:S02]  /*92b0*/  IMAD.MOV R5, RZ, RZ, -R5 ;  /* 0x000000ffff057224 */ /* 0x000fe400078e0a05 */
[----:B------:R-:W-:Y:S01]  /*92c0*/  @!P1 IMAD.MOV R42, RZ, RZ, -R42 ;  /* 0x000000ffff2a9224 */ /* 0x000fe200078e0a2a */
[C---:B------:R-:W-:Y:S01]  /*92d0*/  ISETP.GT.U32.AND P1, PT, R0.reuse, R46, PT ;  /* 0x0000002e0000720c */ /* 0x040fe20003f24070 */
[----:B------:R-:W-:Y:S02]  /*92e0*/  IMAD.MOV R48, RZ, RZ, -R47 ;  /* 0x000000ffff307224 */ /* 0x000fe400078e0a2f */
[C---:B------:R-:W-:Y:S01]  /*92f0*/  IMAD R47, R0.reuse, R5, R49 ;  /* 0x00000005002f7224 */ /* 0x040fe200078e0231 */
[----:B------:R-:W-:Y:S01]  /*9300*/  MOV R49, R50 ;  /* 0x0000003200317202 */ /* 0x000fe20000000f00 */
[--C-:B------:R-:W-:Y:S02]  /*9310*/  @!P5 IMAD.IADD R45, R45, 0x1, -R0.reuse ;  /* 0x000000012d2dd824 */ /* 0x100fe400078e0a00 */
[----:B------:R-:W-:Y:S01]  /*9320*/  @!P4 IMAD.IADD R43, R43, 0x1, -R0 ;  /* 0x000000012b2bc824 */ /* 0x000fe200078e0a00 */
[----:B------:R-:W-:Y:S01]  /*9330*/  ISETP.GT.U32.AND P5, PT, R0, R47, PT ;  /* 0x0000002f0000720c */ /* 0x000fe20003fa4070 */
[----:B------:R-:W-:Y:S01]  /*9340*/  IMAD.HI.U32 R5, R2, R49, RZ ;  /* 0x0000003102057227 */ /* 0x000fe200078e00ff */
[----:B------:R-:W-:-:S03]  /*9350*/  ISETP.GE.AND P4, PT, R52, RZ, PT ;  /* 0x000000ff3400720c */ /* 0x000fc60003f86270 */
[--C-:B------:R-:W-:Y:S01]  /*9360*/  @!P1 IMAD.IADD R46, R46, 0x1, -R0.reuse ;  /* 0x000000012e2e9824 */ /* 0x100fe200078e0a00 */
[----:B------:R-:W-:Y:S01]  /*9370*/  ISETP.GE.AND P1, PT, R53, RZ, PT ;  /* 0x000000ff3500720c */ /* 0x000fe20003f26270 */
[----:B------:R-:W-:Y:S01]  /*9380*/  @!P2 IMAD.MOV R43, RZ, RZ, -R43 ;  /* 0x000000ffff2ba224 */ /* 0x000fe200078e0a2b */
[----:B------:R-:W-:Y:S01]  /*9390*/  IABS R53, R57 ;  /* 0x0000003900357213 */ /* 0x000fe20000000000 */
[C---:B------:R-:W-:Y:S01]  /*93a0*/  IMAD R48, R0.reuse, R48, R51 ;  /* 0x0000003000307224 */ /* 0x040fe200078e0233 */
[C---:B------:R-:W-:Y:S01]  /*93b0*/  ISETP.GT.U32.AND P2, PT, R0.reuse, R46, PT ;  /* 0x0000002e0000720c */ /* 0x040fe20003f44070 */
[----:B------:R-:W-:Y:S01]  /*93c0*/  IMAD.MOV R5, RZ, RZ, -R5 ;  /* 0x000000ffff057224 */ /* 0x000fe200078e0a05 */
[----:B------:R-:W-:Y:S01]  /*93d0*/  IABS R51, R56 ;  /* 0x0000003800337213 */ /* 0x000fe20000000000 */
[----:B------:R-:W-:Y:S02]  /*93e0*/  @!P5 IMAD.IADD R47, R47, 0x1, -R0 ;  /* 0x000000012f2fd824 */ /* 0x000fe400078e0a00 */
[----:B------:R-:W-:-:S02]  /*93f0*/  IMAD R49, R0, R5, R49 ;  /* 0x0000000500317224 */ /* 0x000fc400078e0231 */
[----:B------:R-:W-:-:S03]  /*9400*/  IMAD.HI.U32 R5, R2, R51, RZ ;  /* 0x0000003302057227 */ /* 0x000fc600078e00ff */
[C---:B------:R-:W-:Y:S01]  /*9410*/  ISETP.GT.U32.AND P5, PT, R0.reuse, R49, PT ;  /* 0x000000310000720c */ /* 0x040fe20003fa4070 */
[----:B------:R-:W-:Y:S01]  /*9420*/  @!P0 IMAD.MOV R44, RZ, RZ, -R44 ;  /* 0x000000ffff2c8224 */ /* 0x000fe200078e0a2c */
[----:B------:R-:W-:Y:S01]  /*9430*/  ISETP.GT.U32.AND P0, PT, R0, R47, PT ;  /* 0x0000002f0000720c */ /* 0x000fe20003f04070 */
[----:B------:R-:W-:-:S04]  /*9440*/  IMAD.HI.U32 R50, R2, R53, RZ ;  /* 0x0000003502327227 */ /* 0x000fc800078e00ff */
[----:B------:R-:W-:Y:S02]  /*9450*/  IMAD.MOV R5, RZ, RZ, -R5 ;  /* 0x000000ffff057224 */ /* 0x000fe400078e0a05 */
[----:B------:R-:W-:Y:S02]  /*9460*/  IMAD.MOV R52, RZ, RZ, -R50 ;  /* 0x000000ffff347224 */ /* 0x000fe400078e0a32 */
[--C-:B------:R-:W-:Y:S01]  /*9470*/  @!P2 IMAD.IADD R46, R46, 0x1, -R0.reuse ;  /* 0x000000012e2ea824 */ /* 0x100fe200078e0a00 */
[C---:B------:R-:W-:Y:S01]  /*9480*/  ISETP.GT.U32.AND P2, PT, R0.reuse, R48, PT ;  /* 0x000000300000720c */ /* 0x040fe20003f44070 */
[C---:B------:R-:W-:Y:S01]  /*9490*/  IMAD R50, R0.reuse, R5, R51 ;  /* 0x0000000500327224 */ /* 0x040fe200078e0233 */
[----:B------:R-:W-:Y:S01]  /*94a0*/  IABS R5, R60 ;  /* 0x0000003c00057213 */ /* 0x000fe20000000000 */
[C---:B------:R-:W-:Y:S02]  /*94b0*/  IMAD R51, R0.reuse, R52, R53 ;  /* 0x0000003400337224 */ /* 0x040fe400078e0235 */
[----:B------:R-:W-:Y:S01]  /*94c0*/  @!P0 IMAD.IADD R47, R47, 0x1, -R0 ;  /* 0x000000012f2f8824 */ /* 0x000fe200078e0a00 */
[----:B------:R-:W-:Y:S01]  /*94d0*/  ISETP.GT.U32.AND P0, PT, R0, R50, PT ;  /* 0x000000320000720c */ /* 0x000fe20003f04070 */
[----:B------:R-:W-:-:S02]  /*94e0*/  IMAD.MOV.U32 R53, RZ, RZ, R5 ;  /* 0x000000ffff357224 */ /* 0x000fc400078e0005 */
[----:B------:R-:W-:-:S04]  /*94f0*/  IMAD.HI.U32 R5, R2, R55, RZ ;  /* 0x0000003702057227 */ /* 0x000fc800078e00ff */
[----:B------:R-:W-:Y:S01]  /*9500*/  IMAD.HI.U32 R52, R2, R53, RZ ;  /* 0x0000003502347227 */ /* 0x000fe200078e00ff */
[----:B------:R-:W-:-:S03]  /*9510*/  IADD3 R5, -R5, RZ, RZ ;  /* 0x000000ff05057210 */ /* 0x000fc60007ffe1ff */
[----:B------:R-:W-:Y:S01]  /*9520*/  @!P2 IMAD.IADD R48, R48, 0x1, -R0 ;  /* 0x000000013030a824 */ /* 0x000fe200078e0a00 */
[----:B------:R-:W-:Y:S01]  /*9530*/  ISETP.GE.AND P2, PT, R54, RZ, PT ;  /* 0x000000ff3600720c */ /* 0x000fe20003f46270 */
[----:B------:R-:W-:Y:S02]  /*9540*/  IMAD.MOV R54, RZ, RZ, -R52 ;  /* 0x000000ffff367224 */ /* 0x000fe400078e0a34 */
[C---:B------:R-:W-:Y:S01]  /*9550*/  IMAD R52, R0.reuse, R5, R55 ;  /* 0x0000000500347224 */ /* 0x040fe200078e0237 */
[----:B------:R-:W-:Y:S01]  /*9560*/  IABS R55, R62 ;  /* 0x0000003e00377213 */ /* 0x000fe20000000000 */
[----:B------:R-:W-:Y:S01]  /*9570*/  @!P6 IMAD.MOV R47, RZ, RZ, -R47 ;  /* 0x000000ffff2fe224 */ /* 0x000fe200078e0a2f */
[----:B------:R-:W-:Y:S01]  /*9580*/  ISETP.GT.U32.AND P6, PT, R0, R51, PT ;  /* 0x000000330000720c */ /* 0x000fe20003fc4070 */
[----:B------:R-:W-:Y:S01]  /*9590*/  @!P0 IMAD.IADD R50, R50, 0x1, -R0 ;  /* 0x0000000132328824 */ /* 0x000fe200078e0a00 */
[C---:B------:R-:W-:Y:S01]  /*95a0*/  ISETP.GT.U32.AND P0, PT, R0.reuse, R52, PT ;  /* 0x000000340000720c */ /* 0x040fe20003f04070 */
[----:B------:R-:W-:Y:S01]  /*95b0*/  @!P3 IMAD.MOV R45, RZ, RZ, -R45 ;  /* 0x000000ffff2db224 */ /* 0x000fe200078e0a2d */
[----:B------:R-:W-:Y:S01]  /*95c0*/  ISETP.GT.U32.AND P3, PT, R0, R48, PT ;  /* 0x000000300000720c */ /* 0x000fe20003f64070 */
[----:B------:R-:W-:-:S04]  /*95d0*/  IMAD.HI.U32 R5, R2, R55, RZ ;  /* 0x0000003702057227 */ /* 0x000fc800078e00ff */
[--C-:B------:R-:W-:Y:S02]  /*95e0*/  @!P5 IMAD.IADD R49, R49, 0x1, -R0.reuse ;  /* 0x000000013131d824 */ /* 0x100fe400078e0a00 */
[C---:B------:R-:W-:Y:S02]  /*95f0*/  IMAD R53, R0.reuse, R54, R53 ;  /* 0x0000003600357224 */ /* 0x040fe400078e0235 */
[--C-:B------:R-:W-:Y:S01]  /*9600*/  @!P6 IMAD.IADD R51, R51, 0x1, -R0.reuse ;  /* 0x000000013333e824 */ /* 0x100fe200078e0a00 */
[----:B------:R-:W-:Y:S01]  /*9610*/  ISETP.GT.U32.AND P6, PT, R0, R50, PT ;  /* 0x000000320000720c */ /* 0x000fe20003fc4070 */
[--C-:B------:R-:W-:Y:S01]  /*9620*/  @!P0 IMAD.IADD R52, R52, 0x1, -R0.reuse ;  /* 0x0000000134348824 */ /* 0x100fe200078e0a00 */
[----:B------:R-:W-:Y:S01]  /*9630*/  ISETP.GT.U32.AND P5, PT, R0, R49, PT ;  /* 0x000000310000720c */ /* 0x000fe20003fa4070 */
[----:B------:R-:W-:Y:S02]  /*9640*/  IMAD.MOV R5, RZ, RZ, -R5 ;  /* 0x000000ffff057224 */ /* 0x000fe400078e0a05 */
[----:B------:R-:W-:Y:S01]  /*9650*/  @!P3 IMAD.IADD R48, R48, 0x1, -R0 ;  /* 0x000000013030b824 */ /* 0x000fe200078e0a00 */
[C---:B------:R-:W-:Y:S01]  /*9660*/  ISETP.GT.U32.AND P0, PT, R0.reuse, R52, PT ;  /* 0x000000340000720c */ /* 0x040fe20003f04070 */
[C---:B------:R-:W-:Y:S01]  /*9670*/  IMAD R54, R0.reuse, R5, R55 ;  /* 0x0000000500367224 */ /* 0x040fe200078e0237 */
[----:B------:R-:W-:Y:S01]  /*9680*/  ISETP.GE.AND P3, PT, R57, RZ, PT ;  /* 0x000000ff3900720c */ /* 0x000fe20003f66270 */
[----:B------:R-:W-:Y:S01]  /*9690*/  @!P1 IMAD.MOV R48, RZ, RZ, -R48 ;  /* 0x000000ffff309224 */ /* 0x000fe200078e0a30 */
[----:B------:R-:W-:Y:S01]  /*96a0*/  ISETP.GT.U32.AND P1, PT, R0, R51, PT ;  /* 0x000000330000720c */ /* 0x000fe20003f24070 */
[----:B------:R-:W-:Y:S01]  /*96b0*/  IMAD.HI.U32 R55, R2, R59, RZ ;  /* 0x0000003b02377227 */ /* 0x000fe200078e00ff */
[----:B------:R-:W-:-:S03]  /*96c0*/  IABS R57, R63 ;  /* 0x0000003f00397213 */ /* 0x000fc60000000000 */
[----:B------:R-:W-:Y:S01]  /*96d0*/  @!P6 IMAD.IADD R50, R50, 0x1, -R0 ;  /* 0x000000013232e824 */ /* 0x000fe200078e0a00 */
[----:B------:R-:W-:Y:S01]  /*96e0*/  ISETP.GT.U32.AND P6, PT, R0, R53, PT ;  /* 0x000000350000720c */ /* 0x000fe20003fc4070 */
[----:B------:R-:W-:Y:S01]  /*96f0*/  @!P4 IMAD.MOV R46, RZ, RZ, -R46 ;  /* 0x000000ffff2ec224 */ /* 0x000fe200078e0a2e */
[----:B------:R-:W-:Y:S01]  /*9700*/  ISETP.GE.AND P4, PT, R56, RZ, PT ;  /* 0x000000ff3800720c */ /* 0x000fe20003f86270 */
[--C-:B------:R-:W-:Y:S01]  /*9710*/  @!P0 IMAD.IADD R52, R52, 0x1, -R0.reuse ;  /* 0x0000000134348824 */ /* 0x100fe200078e0a00 */
[----:B------:R-:W-:Y:S01]  /*9720*/  ISETP.GT.U32.AND P0, PT, R0, R54, PT ;  /* 0x000000360000720c */ /* 0x000fe20003f04070 */
[----:B------:R-:W-:Y:S01]  /*9730*/  @!P5 IMAD.IADD R49, R49, 0x1, -R0 ;  /* 0x000000013131d824 */ /* 0x000fe200078e0a00 */
[----:B------:R-:W-:Y:S01]  /*9740*/  ISETP.GE.AND P5, PT, R58, RZ, PT ;  /* 0x000000ff3a00720c */ /* 0x000fe20003fa6270 */
[----:B------:R-:W-:-:S04]  /*9750*/  IMAD.HI.U32 R5, R2, R57, RZ ;  /* 0x0000003902057227 */ /* 0x000fc800078e00ff */
[----:B------:R-:W-:Y:S01]  /*9760*/  IMAD.HI.U32 R56, R2, R61, RZ ;  /* 0x0000003d02387227 */ /* 0x000fe200078e00ff */
[----:B------:R-:W-:-:S03]  /*9770*/  IADD3 R5, -R5, RZ, RZ ;  /* 0x000000ff05057210 */ /* 0x000fc60007ffe1ff */
[--C-:B------:R-:W-:Y:S01]  /*9780*/  @!P6 IMAD.IADD R53, R53, 0x1, -R0.reuse ;  /* 0x000000013535e824 */ /* 0x100fe200078e0a00 */
[----:B------:R-:W-:Y:S01]  /*9790*/  ISETP.GE.AND P6, PT, R62, RZ, PT ;  /* 0x000000ff3e00720c */ /* 0x000fe20003fc6270 */
[----:B------:R-:W-:Y:S01]  /*97a0*/  IMAD.MOV R58, RZ, RZ, -R55 ;  /* 0x000000ffff3a7224 */ /* 0x000fe200078e0a37 */
[----:B------:R-:W-:Y:S01]  /*97b0*/  LOP3.LUT R62, R3, 0x190, RZ, 0xfc, !PT ;  /* 0x00000190033e7812 */ /* 0x000fe200078efcff */
[--C-:B------:R-:W-:Y:S01]  /*97c0*/  @!P1 IMAD.IADD R51, R51, 0x1, -R0.reuse ;  /* 0x0000000133339824 */ /* 0x100fe200078e0a00 */
[----:B------:R-:W-:Y:S01]  /*97d0*/  ISETP.GE.AND P1, PT, R60, RZ, PT ;  /* 0x000000ff3c00720c */ /* 0x000fe20003f26270 */
[----:B------:R-:W-:Y:S01]  /*97e0*/  @!P0 IMAD.IADD R54, R54, 0x1, -R0 ;  /* 0x0000000136368824 */ /* 0x000fe200078e0a00 */
[C---:B------:R-:W-:Y:S01]  /*97f0*/  ISETP.GT.U32.AND P0, PT, R0.reuse, R53, PT ;  /* 0x000000350000720c */ /* 0x040fe20003f04070 */
[----:B------:R-:W-:Y:S02]  /*9800*/  IMAD.MOV R60, RZ, RZ, -R56 ;  /* 0x000000ffff3c7224 */ /* 0x000fe400078e0a38 */
[C---:B------:R-:W-:Y:S01]  /*9810*/  IMAD R56, R0.reuse, R58, R59 ;  /* 0x0000003a00387224 */ /* 0x040fe200078e023b */
[----:B------:R-:W-:Y:S01]  /*9820*/  IABS R59, R62 ;  /* 0x0000003e003b7213 */ /* 0x000fe20000000000 */
[----:B------:R-:W-:-:S02]  /*9830*/  IMAD R55, R0, R5, R57 ;  /* 0x0000000500377224 */ /* 0x000fc400078e0239 */
[----:B------:R-:W-:Y:S01]  /*9840*/  @!P3 IMAD.MOV R51, RZ, RZ, -R51 ;  /* 0x000000ffff33b224 */ /* 0x000fe200078e0a33 */
[C---:B------:R-:W-:Y:S01]  /*9850*/  ISETP.GT.U32.AND P3, PT, R0.reuse, R56, PT ;  /* 0x000000380000720c */ /* 0x040fe20003f64070 */
[C---:B------:R-:W-:Y:S01]  /*9860*/  IMAD R57, R0.reuse, R60, R61 ;  /* 0x0000003c00397224 */ /* 0x040fe200078e023d */
[----:B------:R-:W-:Y:S01]  /*9870*/  LOP3.LUT R60, R3, 0x192, RZ, 0xfc, !PT ;  /* 0x00000192033c7812 */ /* 0x000fe200078efcff */
[----:B------:R-:W-:Y:S01]  /*9880*/  @!P2 IMAD.MOV R49, RZ, RZ, -R49 ;  /* 0x000000ffff31a224 */ /* 0x000fe200078e0a31 */
[C---:B------:R-:W-:Y:S01]  /*9890*/  ISETP.GT.U32.AND P2, PT, R0.reuse, R55, PT ;  /* 0x000000370000720c */ /* 0x040fe20003f44070 */
[----:B------:R-:W-:Y:S01]  /*98a0*/  @!P4 IMAD.MOV R50, RZ, RZ, -R50 ;  /* 0x000000ffff32c224 */ /* 0x000fe200078e0a32 */
[C---:B------:R-:W-:Y:S01]  /*98b0*/  ISETP.GT.U32.AND P4, PT, R0.reuse, R54, PT ;  /* 0x000000360000720c */ /* 0x040fe20003f84070 */
[----:B------:R-:W-:Y:S01]  /*98c0*/  @!P0 IMAD.IADD R53, R53, 0x1, -R0 ;  /* 0x0000000135358824 */ /* 0x000fe200078e0a00 */
[----:B------:R-:W-:Y:S01]  /*98d0*/  ISETP.GT.U32.AND P0, PT, R0, R57, PT ;  /* 0x000000390000720c */ /* 0x000fe20003f04070 */
[----:B------:R-:W-:Y:S01]  /*98e0*/  IMAD.HI.U32 R5, R2, R59, RZ ;  /* 0x0000003b02057227 */ /* 0x000fe200078e00ff */
[----:B------:R-:W-:-:S03]  /*98f0*/  IABS R61, R60 ;  /* 0x0000003c003d7213 */ /* 0x000fc60000000000 */
[----:B------:R-:W-:Y:S02]  /*9900*/  IMAD.MOV R58, RZ, RZ, -R5 ;  /* 0x000000ffff3a7224 */ /* 0x000fe400078e0a05 */
[--C-:B------:R-:W-:Y:S02]  /*9910*/  @!P3 IMAD.IADD R56, R56, 0x1, -R0.reuse ;  /* 0x000000013838b824 */ /* 0x100fe400078e0a00 */
[--C-:B------:R-:W-:Y:S01]  /*9920*/  @!P2 IMAD.IADD R55, R55, 0x1, -R0.reuse ;  /* 0x000000013737a824 */ /* 0x100fe200078e0a00 */
[----:B------:R-:W-:Y:S01]  /*9930*/  ISETP.GE.AND P2, PT, R65, RZ, PT ;  /* 0x000000ff4100720c */ /* 0x000fe20003f46270 */
[--C-:B------:R-:W-:Y:S01]  /*9940*/  @!P4 IMAD.IADD R54, R54, 0x1, -R0.reuse ;  /* 0x000000013636c824 */ /* 0x100fe200078e0a00 */
[----:B------:R-:W-:Y:S01]  /*9950*/  ISETP.GE.AND P4, PT, R64, RZ, PT ;  /* 0x000000ff4000720c */ /* 0x000fe20003f86270 */
[----:B------:R-:W-:Y:S01]  /*9960*/  IMAD.HI.U32 R5, R2, R61, RZ ;  /* 0x0000003d02057227 */ /* 0x000fe200078e00ff */
[C---:B------:R-:W-:Y:S02]  /*9970*/  ISETP.GT.U32.AND P3, PT, R0.reuse, R55, PT ;  /* 0x000000370000720c */ /* 0x040fe40003f64070 */
[----:B------:R-:W-:Y:S01]  /*9980*/  LOP3.LUT R64, R3, 0x194, RZ, 0xfc, !PT ;  /* 0x0000019403407812 */ /* 0x000fe200078efcff */
[C---:B------:R-:W-:Y:S01]  /*9990*/  IMAD R58, R0.reuse, R58, R59 ;  /* 0x0000003a003a7224 */ /* 0x040fe200078e023b */
[----:B------:R-:W-:Y:S01]  /*99a0*/  IADD3 R5, -R5, RZ, RZ ;  /* 0x000000ff05057210 */ /* 0x000fe20007ffe1ff */
[----:B------:R-:W-:Y:S01]  /*99b0*/  @!P1 IMAD.MOV R53, RZ, RZ, -R53 ;  /* 0x000000ffff359224 */ /* 0x000fe200078e0a35 */
[C---:B------:R-:W-:Y:S01]  /*99c0*/  ISETP.GT.U32.AND P1, PT, R0.reuse, R56, PT ;  /* 0x000000380000720c */ /* 0x040fe20003f24070 */
[----:B------:R-:W-:Y:S01]  /*99d0*/  @!P0 IMAD.IADD R57, R57, 0x1, -R0 ;  /* 0x0000000139398824 */ /* 0x000fe200078e0a00 */
[----:B------:R-:W-:Y:S01]  /*99e0*/  IABS R65, R67 ;  /* 0x0000004300417213 */ /* 0x000fe20000000000 */
[----:B------:R-:W-:Y:S01]  /*99f0*/  @!P6 IMAD.MOV R54, RZ, RZ, -R54 ;  /* 0x000000ffff36e224 */ /* 0x000fe200078e0a36 */
[C---:B------:R-:W-:Y:S01]  /*9a00*/  ISETP.GT.U32.AND P6, PT, R0.reuse, R58, PT ;  /* 0x0000003a0000720c */ /* 0x040fe20003fc4070 */
[----:B------:R-:W-:Y:S01]  /*9a10*/  @!P5 IMAD.MOV R52, RZ, RZ, -R52 ;  /* 0x000000ffff34d224 */ /* 0x000fe200078e0a34 */
[----:B------:R-:W-:Y:S01]  /*9a20*/  ISETP.GE.AND P5, PT, R63, RZ, PT ;  /* 0x000000ff3f00720c */ /* 0x000fe20003fa6270 */
[C---:B------:R-:W-:Y:S01]  /*9a30*/  IMAD R59, R0.reuse, R5, R61 ;  /* 0x00000005003b7224 */ /* 0x040fe200078e023d */
[----:B------:R-:W-:Y:S01]  /*9a40*/  ISETP.GT.U32.AND P0, PT, R0, R57, PT ;  /* 0x000000390000720c */ /* 0x000fe20003f04070 */
[----:B------:R-:W-:Y:S01]  /*9a50*/  @!P3 IMAD.IADD R55, R55, 0x1, -R0 ;  /* 0x000000013737b824 */ /* 0x000fe200078e0a00 */
[----:B------:R-:W-:-:S02]  /*9a60*/  IABS R61, R64 ;  /* 0x00000040003d7213 */ /* 0x000fc40000000000 */
[----:B------:R-:W-:Y:S01]  /*9a70*/  IABS R63, R66 ;  /* 0x00000042003f7213 */ /* 0x000fe20000000000 */
[----:B------:R-:W-:Y:S01]  /*9a80*/  @!P1 IMAD.IADD R56, R56, 0x1, -R0 ;  /* 0x0000000138389824 */ /* 0x000fe200078e0a00 */
[----:B------:R-:W-:Y:S01]  /*9a90*/  ISETP.GT.U32.AND P1, PT, R0, R59, PT ;  /* 0x0000003b0000720c */ /* 0x000fe20003f24070 */
[----:B------:R-:W-:Y:S01]  /*9aa0*/  IMAD.HI.U32 R5, R2, R61, RZ ;  /* 0x0000003d02057227 */ /* 0x000fe200078e00ff */
[----:B------:R-:W-:-:S03]  /*9ab0*/  ISETP.GE.AND P3, PT, R62, RZ, PT ;  /* 0x000000ff3e00720c */ /* 0x000fc60003f66270 */
[--C-:B------:R-:W-:Y:S01]  /*9ac0*/  @!P6 IMAD.IADD R58, R58, 0x1, -R0.reuse ;  /* 0x000000013a3ae824 */ /* 0x100fe200078e0a00 */
[----:B------:R-:W-:Y:S01]  /*9ad0*/  ISETP.GE.AND P6, PT, R64, RZ, PT ;  /* 0x000000ff4000720c */ /* 0x000fe20003fc6270 */
[----:B------:R-:W-:Y:S01]  /*9ae0*/  @!P0 IMAD.IADD R57, R57, 0x1, -R0 ;  /* 0x0000000139398824 */ /* 0x000fe200078e0a00 */
[----:B------:R-:W-:Y:S01]  /*9af0*/  ISETP.GE.AND P0, PT, R60, RZ, PT ;  /* 0x000000ff3c00720c */ /* 0x000fe20003f06270 */
[----:B------:R-:W-:Y:S01]  /*9b00*/  @!P5 IMAD.MOV R55, RZ, RZ, -R55 ;  /* 0x000000ffff37d224 */ /* 0x000fe200078e0a37 */
[----:B------:R-:W-:Y:S01]  /*9b10*/  ISETP.GT.U32.AND P5, PT, R0, R58, PT ;  /* 0x0000003a0000720c */ /* 0x000fe20003fa4070 */
[----:B------:R-:W-:-:S04]  /*9b20*/  IMAD.HI.U32 R60, R2, R63, RZ ;  /* 0x0000003f023c7227 */ /* 0x000fc800078e00ff */
[----:B------:R-:W-:Y:S02]  /*9b30*/  IMAD.MOV R5, RZ, RZ, -R5 ;  /* 0x000000ffff057224 */ /* 0x000fe400078e0a05 */
[----:B------:R-:W-:Y:S02]  /*9b40*/  IMAD.MOV R62, RZ, RZ, -R60 ;  /* 0x000000ffff3e7224 */ /* 0x000fe400078e0a3c */
[----:B------:R-:W-:Y:S02]  /*9b50*/  @!P1 IMAD.IADD R59, R59, 0x1, -R0 ;  /* 0x000000013b3b9824 */ /* 0x000fe400078e0a00 */
[C---:B------:R-:W-:Y:S02]  /*9b60*/  IMAD R60, R0.reuse, R5, R61 ;  /* 0x00000005003c7224 */ /* 0x040fe400078e023d */
[C---:B------:R-:W-:Y:S01]  /*9b70*/  IMAD R61, R0.reuse, R62, R63 ;  /* 0x0000003e003d7224 */ /* 0x040fe200078e023f */
[C---:B------:R-:W-:Y:S01]  /*9b80*/  ISETP.GT.U32.AND P1, PT, R0.reuse, R59, PT ;  /* 0x0000003b0000720c */ /* 0x040fe20003f24070 */
[----:B------:R-:W-:Y:S01]  /*9b90*/  @!P4 IMAD.MOV R56, RZ, RZ, -R56 ;  /* 0x000000ffff38c224 */ /* 0x000fe200078e0a38 */
[----:B------:R-:W-:Y:S01]  /*9ba0*/  ISETP.GT.U32.AND P4, PT, R0, R60, PT ;  /* 0x0000003c0000720c */ /* 0x000fe20003f84070 */
[----:B------:R-:W-:-:S04]  /*9bb0*/  IMAD.HI.U32 R5, R2, R65, RZ ;  /* 0x0000004102057227 */ /* 0x000fc800078e00ff */
[----:B------:R-:W-:Y:S01]  /*9bc0*/  @!P5 IMAD.IADD R58, R58, 0x1, -R0 ;  /* 0x000000013a3ad824 */ /* 0x000fe200078e0a00 */
[----:B------:R-:W-:Y:S01]  /*9bd0*/  ISETP.GT.U32.AND P5, PT, R0, R61, PT ;  /* 0x0000003d0000720c */ /* 0x000fe20003fa4070 */
[----:B------:R-:W-:Y:S01]  /*9be0*/  @!P2 IMAD.MOV R57, RZ, RZ, -R57 ;  /* 0x000000ffff39a224 */ /* 0x000fe200078e0a39 */
[----:B------:R-:W-:Y:S01]  /*9bf0*/  IADD3 R5, -R5, RZ, RZ ;  /* 0x000000ff05057210 */ /* 0x000fe20007ffe1ff */
[----:B------:R-:W-:Y:S01]  /*9c00*/  @!P3 IMAD.MOV R58, RZ, RZ, -R58 ;  /* 0x000000ffff3ab224 */ /* 0x000fe200078e0a3a */
[----:B------:R-:W-:Y:S01]  /*9c10*/  ISETP.GE.AND P2, PT, R66, RZ, PT ;  /* 0x000000ff4200720c */ /* 0x000fe20003f46270 */
[--C-:B------:R-:W-:Y:S01]  /*9c20*/  @!P1 IMAD.IADD R59, R59, 0x1, -R0.reuse ;  /* 0x000000013b3b9824 */ /* 0x100fe200078e0a00 */
[C---:B------:R-:W-:Y:S01]  /*9c30*/  LOP3.LUT R66, R3.reuse, 0x19c, RZ, 0xfc, !PT ;  /* 0x0000019c03427812 */ /* 0x040fe200078efcff */
[----:B------:R-:W-:Y:S01]  /*9c40*/  IMAD R62, R0, R5, R65 ;  /* 0x00000005003e7224 */ /* 0x000fe200078e0241 */
[----:B------:R-:W-:Y:S01]  /*9c50*/  LOP3.LUT R5, R3, 0x19a, RZ, 0xfc, !PT ;  /* 0x0000019a03057812 */ /* 0x000fe200078efcff */
[--C-:B------:R-:W-:Y:S01]  /*9c60*/  @!P4 IMAD.IADD R60, R60, 0x1, -R0.reuse ;  /* 0x000000013c3cc824 */ /* 0x100fe200078e0a00 */
[----:B------:R-:W-:Y:S01]  /*9c70*/  ISETP.GE.AND P1, PT, R67, RZ, PT ;  /* 0x000000ff4300720c */ /* 0x000fe20003f26270 */
[----:B------:R-:W-:Y:S01]  /*9c80*/  @!P0 IMAD.MOV R59, RZ, RZ, -R59 ;  /* 0x000000ffff3b8224 */ /* 0x000fe200078e0a3b */
[C---:B------:R-:W-:Y:S01]  /*9c90*/  ISETP.GT.U32.AND P0, PT, R0.reuse, R62, PT ;  /* 0x0000003e0000720c */ /* 0x040fe20003f04070 */
[----:B------:R-:W-:Y:S01]  /*9ca0*/  @!P5 IMAD.IADD R61, R61, 0x1, -R0 ;  /* 0x000000013d3dd824 */ /* 0x000fe200078e0a00 */
[----:B------:R-:W-:Y:S01]  /*9cb0*/  ISETP.GT.U32.AND P3, PT, R0, R60, PT ;  /* 0x0000003c0000720c */ /* 0x000fe20003f64070 */
[----:B------:R-:W-:Y:S01]  /*9cc0*/  IMAD.HI.U32 R64, R2, R69, RZ ;  /* 0x0000004502407227 */ /* 0x000fe200078e00ff */
[----:B------:R-:W-:-:S02]  /*9cd0*/  IABS R65, R5 ;  /* 0x0000000500417213 */ /* 0x000fc40000000000 */
[----:B------:R-:W-:Y:S01]  /*9ce0*/  ISETP.GT.U32.AND P5, PT, R0, R61, PT ;  /* 0x0000003d0000720c */ /* 0x000fe20003fa4070 */
[----:B------:R-:W-:Y:S01]  /*9cf0*/  IMAD.MOV R68, RZ, RZ, -R64 ;  /* 0x000000ffff447224 */ /* 0x000fe200078e0a40 */
[----:B------:R-:W-:Y:S02]  /*9d00*/  IABS R67, R66 ;  /* 0x0000004200437213 */ /* 0x000fe40000000000 */
[----:B------:R-:W-:Y:S01]  /*9d10*/  ISETP.GE.AND P4, PT, R5, RZ, PT ;  /* 0x000000ff0500720c */ /* 0x000fe20003f86270 */
[----:B------:R-:W-:-:S04]  /*9d20*/  IMAD.HI.U32 R5, R2, R65, RZ ;  /* 0x0000004102057227 */ /* 0x000fc800078e00ff */
[----:B------:R-:W-:-:S04]  /*9d30*/  IMAD.HI.U32 R63, R2, R67, RZ ;  /* 0x00000043023f7227 */ /* 0x000fc800078e00ff */
[----:B------:R-:W-:Y:S02]  /*9d40*/  IMAD.MOV R5, RZ, RZ, -R5 ;  /* 0x000000ffff057224 */ /* 0x000fe400078e0a05 */
[--C-:B------:R-:W-:Y:S02]  /*9d50*/  @!P0 IMAD.IADD R62, R62, 0x1, -R0.reuse ;  /* 0x000000013e3e8824 */ /* 0x100fe400078e0a00 */
[--C-:B------:R-:W-:Y:S01]  /*9d60*/  @!P3 IMAD.IADD R60, R60, 0x1, -R0.reuse ;  /* 0x000000013c3cb824 */ /* 0x100fe200078e0a00 */
[----:B------:R-:W-:Y:S01]  /*9d70*/  ISETP.GE.AND P3, PT, R66, RZ, PT ;  /* 0x000000ff4200720c */ /* 0x000fe20003f66270 */
[----:B------:R-:W-:Y:S01]  /*9d80*/  IMAD.MOV R66, RZ, RZ, -R63 ;  /* 0x000000ffff427224 */ /* 0x000fe200078e0a3f */
[----:B------:R-:W-:Y:S01]  /*9d90*/  ISETP.GT.U32.AND P0, PT, R0, R62, PT ;  /* 0x0000003e0000720c */ /* 0x000fe20003f04070 */
[----:B------:R-:W-:Y:S01]  /*9da0*/  @!P5 IMAD.IADD R61, R61, 0x1, -R0 ;  /* 0x000000013d3dd824 */ /* 0x000fe200078e0a00 */
[----:B------:R-:W-:Y:S01]  /*9db0*/  @!P6 IADD3 R60, -R60, RZ, RZ ;  /* 0x000000ff3c3ce210 */ /* 0x000fe20007ffe1ff */
[----:B------:R-:W-:Y:S01]  /*9dc0*/  IMAD R63, R0, R5, R65 ;  /* 0x00000005003f7224 */ /* 0x000fe200078e0241 */
[----:B------:R-:W-:Y:S01]  /*9dd0*/  LOP3.LUT R5, R3, 0x1a0, RZ, 0xfc, !PT ;  /* 0x000001a003057812 */ /* 0x000fe200078efcff */
[----:B------:R-:W-:Y:S01]  /*9de0*/  @!P2 IMAD.MOV R61, RZ, RZ, -R61 ;  /* 0x000000ffff3da224 */ /* 0x000fe200078e0a3d */
[----:B------:R-:W-:Y:S01]  /*9df0*/  ISETP.GE.AND P5, PT, R70, RZ, PT ;  /* 0x000000ff4600720c */ /* 0x000fe20003fa6270 */
[C---:B------:R-:W-:Y:S01]  /*9e00*/  IMAD R64, R0.reuse, R66, R67 ;  /* 0x0000004200407224 */ /* 0x040fe200078e0243 */
[C---:B------:R-:W-:Y:S01]  /*9e10*/  ISETP.GT.U32.AND P2, PT, R0.reuse, R63, PT ;  /* 0x0000003f0000720c */ /* 0x040fe20003f44070 */
[----:B------:R-:W-:Y:S01]  /*9e20*/  IMAD R65, R0, R68, R69 ;  /* 0x0000004400417224 */ /* 0x000fe200078e0245 */
[----:B------:R-:W-:Y:S01]  /*9e30*/  IABS R67, R5 ;  /* 0x0000000500437213 */ /* 0x000fe20000000000 */
[----:B------:R-:W-:Y:S01]  /*9e40*/  IMAD.HI.U32 R68, R2, R71, RZ ;  /* 0x0000004702447227 */ /* 0x000fe200078e00ff */
[----:B------:R-:W-:-:S02]  /*9e50*/  IABS R69, R72 ;  /* 0x0000004800457213 */ /* 0x000fc40000000000 */
[----:B------:R-:W-:Y:S01]  /*9e60*/  ISETP.GE.AND P6, PT, R5, RZ, PT ;  /* 0x000000ff0500720c */ /* 0x000fe20003fc6270 */
[----:B------:R-:W-:Y:S01]  /*9e70*/  @!P0 IMAD.IADD R62, R62, 0x1, -R0 ;  /* 0x000000013e3e8824 */ /* 0x000fe200078e0a00 */
[----:B------:R-:W-:Y:S01]  /*9e80*/  ISETP.GT.U32.AND P0, PT, R0, R64, PT ;  /* 0x000000400000720c */ /* 0x000fe20003f04070 */
[----:B------:R-:W-:-:S04]  /*9e90*/  IMAD.HI.U32 R5, R2, R67, RZ ;  /* 0x0000004302057227 */ /* 0x000fc800078e00ff */
[----:B------:R-:W-:Y:S02]  /*9ea0*/  @!P2 IMAD.IADD R63, R63, 0x1, -R0 ;  /* 0x000000013f3fa824 */ /* 0x000fe400078e0a00 */
[----:B------:R-:W-:-:S03]  /*9eb0*/  IMAD.HI.U32 R66, R2, R69, RZ ;  /* 0x0000004502427227 */ /* 0x000fc600078e00ff */
[----:B------:R-:W-:Y:S01]  /*9ec0*/  ISETP.GT.U32.AND P2, PT, R0, R63, PT ;  /* 0x0000003f0000720c */ /* 0x000fe20003f44070 */
[----:B------:R-:W-:Y:S02]  /*9ed0*/  IMAD.MOV R5, RZ, RZ, -R5 ;  /* 0x000000ffff057224 */ /* 0x000fe400078e0a05 */
[----:B------:R-:W-:Y:S02]  /*9ee0*/  @!P0 IMAD.IADD R64, R64, 0x1, -R0 ;  /* 0x0000000140408824 */ /* 0x000fe400078e0a00 */
[----:B------:R-:W-:Y:S02]  /*9ef0*/  IMAD.MOV R70, RZ, RZ, -R66 ;  /* 0x000000ffff467224 */ /* 0x000fe400078e0a42 */
[----:B------:R-:W-:Y:S01]  /*9f00*/  @!P1 IMAD.MOV R62, RZ, RZ, -R62 ;  /* 0x000000ffff3e9224 */ /* 0x000fe200078e0a3e */
[C---:B------:R-:W-:Y:S01]  /*9f10*/  ISETP.GT.U32.AND P0, PT, R0.reuse, R64, PT ;  /* 0x000000400000720c */ /* 0x040fe20003f04070 */
[C---:B------:R-:W-:Y:S01]  /*9f20*/  IMAD R66, R0.reuse, R5, R67 ;  /* 0x0000000500427224 */ /* 0x040fe200078e0243 */
[C---:B------:R-:W-:Y:S01]  /*9f30*/  ISETP.GT.U32.AND P1, PT, R0.reuse, R65, PT ;  /* 0x000000410000720c */ /* 0x040fe20003f24070 */
[----:B------:R-:W-:-:S02]  /*9f40*/  IMAD R67, R0, R70, R69 ;  /* 0x0000004600437224 */ /* 0x000fc400078e0245 */
[----:B------:R-:W-:Y:S01]  /*9f50*/  @!P2 IMAD.IADD R63, R63, 0x1, -R0 ;  /* 0x000000013f3fa824 */ /* 0x000fe200078e0a00 */
[----:B------:R-:W-:Y:S01]  /*9f60*/  ISETP.GT.U32.AND P2, PT, R0, R66, PT ;  /* 0x000000420000720c */ /* 0x000fe20003f44070 */
[----:B------:R-:W-:Y:S02]  /*9f70*/  IMAD.MOV R68, RZ, RZ, -R68 ;  /* 0x000000ffff447224 */ /* 0x000fe400078e0a44 */
[----:B------:R-:W-:-:S04]  /*9f80*/  IMAD.HI.U32 R5, R2, R73, RZ ;  /* 0x0000004902057227 */ /* 0x000fc800078e00ff */
[--C-:B------:R-:W-:Y:S01]  /*9f90*/  @!P0 IMAD.IADD R64, R64, 0x1, -R0.reuse ;  /* 0x0000000140408824 */ /* 0x100fe200078e0a00 */
[C---:B------:R-:W-:Y:S01]  /*9fa0*/  ISETP.GT.U32.AND P0, PT, R0.reuse, R67, PT ;  /* 0x000000430000720c */ /* 0x040fe20003f04070 */
[----:B------:R-:W-:Y:S02]  /*9fb0*/  @!P1 IMAD.IADD R65, R65, 0x1, -R0 ;  /* 0x0000000141419824 */ /* 0x000fe400078e0a00 */
[----:B------:R-:W-:Y:S01]  /*9fc0*/  IMAD R68, R0, R68, R71 ;  /* 0x0000004400447224 */ /* 0x000fe200078e0247 */
[----:B------:R-:W-:Y:S01]  /*9fd0*/  IABS R71, R78 ;  /* 0x0000004e00477213 */ /* 0x000fe20000000000 */
[----:B------:R-:W-:Y:S01]  /*9fe0*/  IMAD.HI.U32 R69, R2, R75, RZ ;  /* 0x0000004b02457227 */ /* 0x000fe200078e00ff */
[----:B------:R-:W-:Y:S02]  /*9ff0*/  @!P2 IADD3 R66, R66, -R0, RZ ;  /* 0x800000004242a210 */ /* 0x000fe40007ffe0ff */
[C---:B------:R-:W-:Y:S01]  /*a000*/  ISETP.GT.U32.AND P2, PT, R0.reuse, R65, PT ;  /* 0x000000410000720c */ /* 0x040fe20003f44070 */
[----:B------:R-:W-:Y:S01]  /*a010*/  IMAD.MOV R5, RZ, RZ, -R5 ;  /* 0x000000ffff057224 */ /* 0x000fe200078e0a05 */
[----:B------:R-:W-:Y:S01]  /*a020*/  ISETP.GT.U32.AND P1, PT, R0, R68, PT ;  /* 0x000000440000720c */ /* 0x000fe20003f24070 */
[----:B------:R-:W-:-:S02]  /*a030*/  IMAD.MOV R70, RZ, RZ, -R69 ;  /* 0x000000ffff467224 */ /* 0x000fc400078e0a45 */
[C---:B------:R-:W-:Y:S01]  /*a040*/  IMAD R69, R0.reuse, R5, R73 ;  /* 0x0000000500457224 */ /* 0x040fe200078e0249 */
[----:B------:R-:W-:Y:S01]  /*a050*/  IABS R73, R79 ;  /* 0x0000004f00497213 */ /* 0x000fe20000000000 */
[--C-:B------:R-:W-:Y:S01]  /*a060*/  @!P0 IMAD.IADD R67, R67, 0x1, -R0.reuse ;  /* 0x0000000143438824 */ /* 0x100fe200078e0a00 */
[C---:B------:R-:W-:Y:S01]  /*a070*/  ISETP.GT.U32.AND P0, PT, R0.reuse, R66, PT ;  /* 0x000000420000720c */ /* 0x040fe20003f04070 */
[----:B------:R-:W-:Y:S02]  /*a080*/  @!P4 IMAD.MOV R63, RZ, RZ, -R63 ;  /* 0x000000ffff3fc224 */ /* 0x000fe400078e0a3f */
[C---:B------:R-:W-:Y:S01]  /*a090*/  IMAD R70, R0.reuse, R70, R75 ;  /* 0x0000004600467224 */ /* 0x040fe200078e024b */
[C---:B------:R-:W-:Y:S01]  /*a0a0*/  ISETP.GT.U32.AND P4, PT, R0.reuse, R67, PT ;  /* 0x000000430000720c */ /* 0x040fe20003f84070 */
[----:B------:R-:W-:Y:S01]  /*a0b0*/  @!P2 IMAD.IADD R65, R65, 0x1, -R0 ;  /* 0x000000014141a824 */ /* 0x000fe200078e0a00 */
[----:B------:R-:W-:Y:S01]  /*a0c0*/  ISETP.GT.U32.AND P2, PT, R0, R69, PT ;  /* 0x000000450000720c */ /* 0x000fe20003f44070 */
[----:B------:R-:W-:-:S02]  /*a0d0*/  VIADD R75, R4, 0x1ae ;  /* 0x000001ae044b7836 */ /* 0x000fc40000000000 */
[--C-:B------:R-:W-:Y:S02]  /*a0e0*/  @!P1 IMAD.IADD R68, R68, 0x1, -R0.reuse ;  /* 0x0000000144449824 */ /* 0x100fe400078e0a00 */
[----:B------:R-:W-:Y:S01]  /*a0f0*/  IMAD.HI.U32 R5, R2, R71, RZ ;  /* 0x0000004702057227 */ /* 0x000fe200078e00ff */
[----:B------:R-:W-:Y:S02]  /*a100*/  IABS R81, R75 ;  /* 0x0000004b00517213 */ /* 0x000fe40000000000 */
[----:B------:R-:W-:Y:S01]  /*a110*/  ISETP.GT.U32.AND P1, PT, R0, R68, PT ;  /* 0x000000440000720c */ /* 0x000fe20003f24070 */
[----:B------:R-:W-:Y:S02]  /*a120*/  IMAD.MOV R5, RZ, RZ, -R5 ;  /* 0x000000ffff057224 */ /* 0x000fe400078e0a05 */
[----:B------:R-:W-:Y:S01]  /*a130*/  @!P4 IMAD.IADD R67, R67, 0x1, -R0 ;  /* 0x000000014343c824 */ /* 0x000fe200078e0a00 */
[----:B------:R-:W-:Y:S01]  /*a140*/  ISETP.GE.AND P4, PT, R72, RZ, PT ;  /* 0x000000ff4800720c */ /* 0x000fe20003f86270 */
[----:B------:R-:W-:-:S02]  /*a150*/  IMAD R71, R0, R5, R71 ;  /* 0x0000000500477224 */ /* 0x000fc400078e0247 */
[----:B------:R-:W-:Y:S01]  /*a160*/  @!P2 IMAD.IADD R69, R69, 0x1, -R0 ;  /* 0x000000014545a824 */ /* 0x000fe200078e0a00 */
[----:B------:R-:W-:Y:S01]  /*a170*/  ISETP.GE.AND P2, PT, R76, RZ, PT ;  /* 0x000000ff4c00720c */ /* 0x000fe20003f46270 */
[----:B------:R-:W-:-:S04]  /*a180*/  IMAD.HI.U32 R5, R2, R73, RZ ;  /* 0x0000004902057227 */ /* 0x000fc800078e00ff */
[----:B------:R-:W-:-:S04]  /*a190*/  IMAD.HI.U32 R72, R2, R81, RZ ;  /* 0x0000005102487227 */ /* 0x000fc800078e00ff */
[----:B------:R-:W-:Y:S02]  /*a1a0*/  IMAD.MOV R5, RZ, RZ, -R5 ;  /* 0x000000ffff057224 */ /* 0x000fe400078e0a05 */
[----:B------:R-:W-:Y:S02]  /*a1b0*/  IMAD.MOV R76, RZ, RZ, -R72 ;  /* 0x000000ffff4c7224 */ /* 0x000fe400078e0a48 */
[----:B------:R-:W-:Y:S02]  /*a1c0*/  IMAD R72, R0, R5, R73 ;  /* 0x0000000500487224 */ /* 0x000fe400078e0249 */
[--C-:B------:R-:W-:Y:S01]  /*a1d0*/  @!P1 IMAD.IADD R68, R68, 0x1, -R0.reuse ;  /* 0x0000000144449824 */ /* 0x100fe200078e0a00 */
[C---:B------:R-:W-:Y:S01]  /*a1e0*/  ISETP.GT.U32.AND P1, PT, R0.reuse, R71, PT ;  /* 0x000000470000720c */ /* 0x040fe20003f24070 */
[----:B------:R-:W-:Y:S01]  /*a1f0*/  IMAD R73, R0, R76, R81 ;  /* 0x0000004c00497224 */ /* 0x000fe200078e0251 */
[C---:B------:R-:W-:Y:S01]  /*a200*/  LOP3.LUT R76, R3.reuse, 0x1b6, RZ, 0xfc, !PT ;  /* 0x000001b6034c7812 */ /* 0x040fe200078efcff */
[----:B------:R-:W-:Y:S01]  /*a210*/  @!P0 IMAD.IADD R66, R66, 0x1, -R0 ;  /* 0x0000000142428824 */ /* 0x000fe200078e0a00 */
[C---:B------:R-:W-:Y:S01]  /*a220*/  ISETP.GT.U32.AND P0, PT, R0.reuse, R70, PT ;  /* 0x000000460000720c */ /* 0x040fe20003f04070 */
[----:B------:R-:W-:Y:S01]  /*a230*/  @!P2 IMAD.MOV R68, RZ, RZ, -R68 ;  /* 0x000000ffff44a224 */ /* 0x000fe200078e0a44 */
[C---:B------:R-:W-:Y:S01]  /*a240*/  ISETP.GT.U32.AND P2, PT, R0.reuse, R73, PT ;  /* 0x000000490000720c */ /* 0x040fe20003f44070 */
[----:B------:R-:W-:Y:S01]  /*a250*/  @!P5 IMAD.MOV R65, RZ, RZ, -R65 ;  /* 0x000000ffff41d224 */ /* 0x000fe200078e0a41 */
[----:B------:R-:W-:Y:S01]  /*a260*/  ISETP.GT.U32.AND P5, PT, R0, R72, PT ;  /* 0x000000480000720c */ /* 0x000fe20003fa4070 */
[----:B------:R-:W-:Y:S01]  /*a270*/  @!P6 IMAD.MOV R66, RZ, RZ, -R66 ;  /* 0x000000ffff42e224 */ /* 0x000fe200078e0a42 */
[----:B------:R-:W-:Y:S01]  /*a280*/  IABS R83, R76 ;  /* 0x0000004c00537213 */ /* 0x000fe20000000000 */
[----:B------:R-:W-:Y:S01]  /*a290*/  @!P3 IMAD.MOV R64, RZ, RZ, -R64 ;  /* 0x000000ffff40b224 */ /* 0x000fe200078e0a40 */
[----:B------:R-:W-:Y:S01]  /*a2a0*/  LOP3.LUT R81, R3, 0x1b8, RZ, 0xfc, !PT ;  /* 0x000001b803517812 */ /* 0x000fe200078efcff */
[----:B------:R-:W-:Y:S01]  /*a2b0*/  @!P4 IMAD.MOV R67, RZ, RZ, -R67 ;  /* 0x000000ffff43c224 */ /* 0x000fe200078e0a43 */
[----:B------:R-:W-:-:S02]  /*a2c0*/  @!P1 IADD3 R71, R71, -R0, RZ ;  /* 0x8000000047479210 */ /* 0x000fc40007ffe0ff */
[----:B------:R-:W-:Y:S01]  /*a2d0*/  ISETP.GT.U32.AND P1, PT, R0, R69, PT ;  /* 0x000000450000720c */ /* 0x000fe20003f24070 */
[--C-:B------:R-:W-:Y:S01]  /*a2e0*/  @!P0 IMAD.IADD R70, R70, 0x1, -R0.reuse ;  /* 0x0000000146468824 */ /* 0x100fe200078e0a00 */
[----:B------:R-:W-:Y:S01]  /*a2f0*/  ISETP.GE.AND P0, PT, R77, RZ, PT ;  /* 0x000000ff4d00720c */ /* 0x000fe20003f06270 */
[--C-:B------:R-:W-:Y:S01]  /*a300*/  @!P2 IMAD.IADD R73, R73, 0x1, -R0.reuse ;  /* 0x000000014949a824 */ /* 0x100fe200078e0a00 */
[----:B------:R-:W-:Y:S01]  /*a310*/  IABS R77, R80 ;  /* 0x00000050004d7213 */ /* 0x000fe20000000000 */
[----:B------:R-:W-:Y:S01]  /*a320*/  @!P5 IMAD.IADD R72, R72, 0x1, -R0 ;  /* 0x000000014848d824 */ /* 0x000fe200078e0a00 */
[C---:B------:R-:W-:Y:S02]  /*a330*/  ISETP.GT.U32.AND P6, PT, R0.reuse, R71, PT ;  /* 0x000000470000720c */ /* 0x040fe40003fc4070 */
[----:B------:R-:W-:Y:S01]  /*a340*/  ISETP.GT.U32.AND P2, PT, R0, R73, PT ;  /* 0x000000490000720c */ /* 0x000fe20003f44070 */
[----:B------:R-:W-:Y:S01]  /*a350*/  IMAD.HI.U32 R5, R2, R77, RZ ;  /* 0x0000004d02057227 */ /* 0x000fe200078e00ff */
[----:B------:R-:W-:-:S02]  /*a360*/  ISETP.GT.U32.AND P3, PT, R0, R70, PT ;  /* 0x000000460000720c */ /* 0x000fc40003f64070 */
[----:B------:R-:W-:Y:S01]  /*a370*/  ISETP.GE.AND P4, PT, R74, RZ, PT ;  /* 0x000000ff4a00720c */ /* 0x000fe20003f86270 */
[----:B------:R-:W-:Y:S01]  /*a380*/  IMAD.MOV R5, RZ, RZ, -R5 ;  /* 0x000000ffff057224 */ /* 0x000fe200078e0a05 */
[----:B------:R-:W-:Y:S01]  /*a390*/  ISETP.GE.AND P5, PT, R80, RZ, PT ;  /* 0x000000ff5000720c */ /* 0x000fe20003fa6270 */
[--C-:B------:R-:W-:Y:S01]  /*a3a0*/  @!P1 IMAD.IADD R69, R69, 0x1, -R0.reuse ;  /* 0x0000000145459824 */ /* 0x100fe200078e0a00 */
[----:B------:R-:W-:Y:S01]  /*a3b0*/  ISETP.GE.AND P1, PT, R78, RZ, PT ;  /* 0x000000ff4e00720c */ /* 0x000fe20003f26270 */
[C---:B------:R-:W-:Y:S01]  /*a3c0*/  IMAD R74, R0.reuse, R5, R77 ;  /* 0x00000005004a7224 */ /* 0x040fe200078e024d */
[----:B------:R-:W-:Y:S01]  /*a3d0*/  LOP3.LUT R5, R3, 0x1b2, RZ, 0xfc, !PT ;  /* 0x000001b203057812 */ /* 0x000fe200078efcff */
[----:B------:R-:W-:Y:S01]  /*a3e0*/  @!P0 IMAD.MOV R69, RZ, RZ, -R69 ;  /* 0x000000ffff458224 */ /* 0x000fe200078e0a45 */
[C---:B------:R-:W-:Y:S01]  /*a3f0*/  ISETP.GT.U32.AND P0, PT, R0.reuse, R72, PT ;  /* 0x000000480000720c */ /* 0x040fe20003f04070 */
[--C-:B------:R-:W-:Y:S01]  /*a400*/  @!P2 IMAD.IADD R73, R73, 0x1, -R0.reuse ;  /* 0x000000014949a824 */ /* 0x100fe200078e0a00 */
[----:B------:R-:W-:Y:S01]  /*a410*/  ISETP.GT.U32.AND P2, PT, R0, R74, PT ;  /* 0x0000004a0000720c */ /* 0x000fe20003f44070 */
[--C-:B------:R-:W-:Y:S01]  /*a420*/  @!P6 IMAD.IADD R71, R71, 0x1, -R0.reuse ;  /* 0x000000014747e824 */ /* 0x100fe200078e0a00 */
[----:B------:R-:W-:Y:S01]  /*a430*/  ISETP.GE.AND P6, PT, R75, RZ, PT ;  /* 0x000000ff4b00720c */ /* 0x000fe20003fc6270 */
[----:B------:R-:W-:Y:S01]  /*a440*/  @!P3 IMAD.IADD R70, R70, 0x1, -R0 ;  /* 0x000000014646b824 */ /* 0x000fe200078e0a00 */
[----:B------:R-:W-:-:S02]  /*a450*/  LOP3.LUT R75, R3, 0x1b4, RZ, 0xfc, !PT ;  /* 0x000001b4034b7812 */ /* 0x000fc400078efcff */
[----:B------:R-:W-:Y:S01]  /*a460*/  ISETP.GE.AND P3, PT, R79, RZ, PT ;  /* 0x000000ff4f00720c */ /* 0x000fe20003f66270 */
[----:B------:R-:W-:Y:S01]  /*a470*/  @!P4 IMAD.MOV R70, RZ, RZ, -R70 ;  /* 0x000000ffff46c224 */ /* 0x000fe200078e0a46 */
[----:B------:R-:W-:Y:S02]  /*a480*/  IABS R77, R5 ;  /* 0x00000005004d7213 */ /* 0x000fe40000000000 */
[----:B------:R-:W-:Y:S01]  /*a490*/  IABS R79, R75 ;  /* 0x0000004b004f7213 */ /* 0x000fe20000000000 */
[----:B------:R-:W-:Y:S01]  /*a4a0*/  @!P0 IMAD.IADD R72, R72, 0x1, -R0 ;  /* 0x0000000148488824 */ /* 0x000fe200078e0a00 */
[----:B------:R-:W-:Y:S01]  /*a4b0*/  ISETP.GE.AND P4, PT, R5, RZ, PT ;  /* 0x000000ff0500720c */ /* 0x000fe20003f86270 */
[C---:B------:R-:W-:Y:S01]  /*a4c0*/  IMAD.HI.U32 R5, R2.reuse, R77, RZ ;  /* 0x0000004d02057227 */ /* 0x040fe200078e00ff */
[----:B------:R-:W-:Y:S02]  /*a4d0*/  @!P1 IADD3 R71, -R71, RZ, RZ ;  /* 0x000000ff47479210 */ /* 0x000fe40007ffe1ff */
[----:B------:R-:W-:Y:S01]  /*a4e0*/  ISETP.GE.AND P1, PT, R75, RZ, PT ;  /* 0x000000ff4b00720c */ /* 0x000fe20003f26270 */
[----:B------:R-:W-:Y:S01]  /*a4f0*/  IMAD.HI.U32 R75, R2, R79, RZ ;  /* 0x0000004f024b7227 */ /* 0x000fe200078e00ff */
[----:B------:R-:W-:-:S02]  /*a500*/  ISETP.GE.AND P0, PT, R76, RZ, PT ;  /* 0x000000ff4c00720c */ /* 0x000fc40003f06270 */
[----:B------:R-:W-:Y:S01]  /*a510*/  IABS R80, R82 ;  /* 0x0000005200507213 */ /* 0x000fe20000000000 */
[----:B------:R-:W-:Y:S01]  /*a520*/  @!P2 IMAD.IADD R74, R74, 0x1, -R0 ;  /* 0x000000014a4aa824 */ /* 0x000fe200078e0a00 */
[----:B------:R-:W-:Y:S01]  /*a530*/  IABS R85, R81 ;  /* 0x0000005100557213 */ /* 0x000fe20000000000 */
[----:B------:R-:W-:Y:S02]  /*a540*/  IMAD.MOV R76, RZ, RZ, -R5 ;  /* 0x000000ffff4c7224 */ /* 0x000fe400078e0a05 */
[----:B------:R-:W-:Y:S01]  /*a550*/  IMAD.MOV R78, RZ, RZ, -R75 ;  /* 0x000000ffff4e7224 */ /* 0x000fe200078e0a4b */
[----:B------:R-:W-:Y:S01]  /*a560*/  ISETP.GT.U32.AND P2, PT, R0, R74, PT ;  /* 0x0000004a0000720c */ /* 0x000fe20003f44070 */
[----:B------:R-:W-:-:S04]  /*a570*/  IMAD.HI.U32 R5, R2, R83, RZ ;  /* 0x0000005302057227 */ /* 0x000fc800078e00ff */
[C---:B------:R-:W-:Y:S02]  /*a580*/  IMAD R75, R0.reuse, R76, R77 ;  /* 0x0000004c004b7224 */ /* 0x040fe400078e024d */
[C---:B------:R-:W-:Y:S02]  /*a590*/  IMAD R76, R0.reuse, R78, R79 ;  /* 0x0000004e004c7224 */ /* 0x040fe400078e024f */
[----:B------:R-:W-:Y:S02]  /*a5a0*/  IMAD.MOV R77, RZ, RZ, -R5 ;  /* 0x000000ffff4d7224 */ /* 0x000fe400078e0a05 */
[----:B------:R-:W-:Y:S01]  /*a5b0*/  @!P3 IMAD.MOV R72, RZ, RZ, -R72 ;  /* 0x000000ffff48b224 */ /* 0x000fe200078e0a48 */
[C---:B------:R-:W-:Y:S01]  /*a5c0*/  ISETP.GT.U32.AND P3, PT, R0.reuse, R75, PT ;  /* 0x0000004b0000720c */ /* 0x040fe20003f64070 */
[----:B------:R-:W-:Y:S01]  /*a5d0*/  @!P6 IMAD.MOV R73, RZ, RZ, -R73 ;  /* 0x000000ffff49e224 */ /* 0x000fe200078e0a49 */
[C---:B------:R-:W-:Y:S01]  /*a5e0*/  ISETP.GT.U32.AND P6, PT, R0.reuse, R76, PT ;  /* 0x0000004c0000720c */ /* 0x040fe20003fc4070 */
[----:B------:R-:W-:Y:S01]  /*a5f0*/  IMAD R77, R0, R77, R83 ;  /* 0x0000004d004d7224 */ /* 0x000fe200078e0253 */
[----:B------:R-:W-:Y:S01]  /*a600*/  IABS R83, R88 ;  /* 0x0000005800537213 */ /* 0x000fe20000000000 */
[----:B------:R-:W-:-:S02]  /*a610*/  @!P2 IMAD.IADD R74, R74, 0x1, -R0 ;  /* 0x000000014a4aa824 */ /* 0x000fc400078e0a00 */
[----:B------:R-:W-:Y:S01]  /*a620*/  IMAD.MOV.U32 R79, RZ, RZ, R80 ;  /* 0x000000ffff4f7224 */ /* 0x000fe200078e0050 */
[----:B------:R-:W-:Y:S01]  /*a630*/  ISETP.GT.U32.AND P2, PT, R0, R77, PT ;  /* 0x0000004d0000720c */ /* 0x000fe20003f44070 */
[----:B------:R-:W-:-:S04]  /*a640*/  IMAD.HI.U32 R5, R2, R85, RZ ;  /* 0x0000005502057227 */ /* 0x000fc800078e00ff */
[----:B------:R-:W-:Y:S01]  /*a650*/  @!P3 IADD3 R75, R75, -R0, RZ ;  /* 0x800000004b4bb210 */ /* 0x000fe20007ffe0ff */
[----:B------:R-:W-:-:S04]  /*a660*/  IMAD.HI.U32 R78, R2, R79, RZ ;  /* 0x0000004f024e7227 */ /* 0x000fc800078e00ff */
[----:B------:R-:W-:Y:S01]  /*a670*/  @!P6 IMAD.IADD R76, R76, 0x1, -R0 ;  /* 0x000000014c4ce824 */ /* 0x000fe200078e0a00 */
[C---:B------:R-:W-:Y:S01]  /*a680*/  ISETP.GT.U32.AND P6, PT, R0.reuse, R75, PT ;  /* 0x0000004b0000720c */ /* 0x040fe20003fc4070 */
[----:B------:R-:W-:Y:S02]  /*a690*/  IMAD.MOV R5, RZ, RZ, -R5 ;  /* 0x000000ffff057224 */ /* 0x000fe400078e0a05 */
[----:B------:R-:W-:Y:S02]  /*a6a0*/  IMAD.MOV R80, RZ, RZ, -R78 ;  /* 0x000000ffff507224 */ /* 0x000fe400078e0a4e */
[----:B------:R-:W-:Y:S01]  /*a6b0*/  @!P5 IMAD.MOV R74, RZ, RZ, -R74 ;  /* 0x000000ffff4ad224 */ /* 0x000fe200078e0a4a */
[C---:B------:R-:W-:Y:S01]  /*a6c0*/  ISETP.GT.U32.AND P5, PT, R0.reuse, R76, PT ;  /* 0x0000004c0000720c */ /* 0x040fe20003fa4070 */
[----:B------:R-:W-:Y:S01]  /*a6d0*/  IMAD R78, R0, R5, R85 ;  /* 0x00000005004e7224 */ /* 0x000fe200078e0255 */
[----:B------:R-:W-:Y:S01]  /*a6e0*/  LOP3.LUT R85, R3, 0x1c2, RZ, 0xfc, !PT ;  /* 0x000001c203557812 */ /* 0x000fe200078efcff */
[----:B------:R-:W-:-:S03]  /*a6f0*/  IMAD.HI.U32 R5, R2, R83, RZ ;  /* 0x0000005302057227 */ /* 0x000fc600078e00ff */
[C---:B------:R-:W-:Y:S01]  /*a700*/  ISETP.GT.U32.AND P3, PT, R0.reuse, R78, PT ;  /* 0x0000004e0000720c */ /* 0x040fe20003f64070 */
[--C-:B------:R-:W-:Y:S02]  /*a710*/  @!P2 IMAD.IADD R77, R77, 0x1, -R0.reuse ;  /* 0x000000014d4da824 */ /* 0x100fe400078e0a00 */
[----:B------:R-:W-:Y:S02]  /*a720*/  IMAD.MOV R5, RZ, RZ, -R5 ;  /* 0x000000ffff057224 */ /* 0x000fe400078e0a05 */
[C---:B------:R-:W-:Y:S01]  /*a730*/  IMAD R79, R0.reuse, R80, R79 ;  /* 0x00000050004f7224 */ /* 0x040fe200078e024f */
[C---:B------:R-:W-:Y:S01]  /*a740*/  ISETP.GT.U32.AND P2, PT, R0.reuse, R77, PT ;  /* 0x0000004d0000720c */ /* 0x040fe20003f44070 */
[C---:B------:R-:W-:Y:S01]  /*a750*/  IMAD R80, R0.reuse, R5, R83 ;  /* 0x0000000500507224 */ /* 0x040fe200078e0253 */
[----:B------:R-:W-:Y:S01]  /*a760*/  IABS R5, R84 ;  /* 0x0000005400057213 */ /* 0x000fe20000000000 */
[--C-:B------:R-:W-:Y:S01]  /*a770*/  @!P6 IMAD.IADD R75, R75, 0x1, -R0.reuse ;  /* 0x000000014b4be824 */ /* 0x100fe200078e0a00 */
[----:B------:R-:W-:Y:S01]  /*a780*/  ISETP.GT.U32.AND P6, PT, R0, R79, PT ;  /* 0x0000004f0000720c */ /* 0x000fe20003fc4070 */
[----:B------:R-:W-:Y:S01]  /*a790*/  @!P5 IMAD.IADD R76, R76, 0x1, -R0 ;  /* 0x000000014c4cd824 */ /* 0x000fe200078e0a00 */
[----:B------:R-:W-:Y:S01]  /*a7a0*/  ISETP.GT.U32.AND P5, PT, R0, R80, PT ;  /* 0x000000500000720c */ /* 0x000fe20003fa4070 */
[----:B------:R-:W-:-:S04]  /*a7b0*/  IMAD.HI.U32 R83, R2, R89, RZ ;  /* 0x0000005902537227 */ /* 0x000fc800078e00ff */
[----:B------:R-:W-:Y:S02]  /*a7c0*/  IMAD.MOV R83, RZ, RZ, -R83 ;  /* 0x000000ffff537224 */ /* 0x000fe400078e0a53 */
[--C-:B------:R-:W-:Y:S01]  /*a7d0*/  @!P2 IMAD.IADD R77, R77, 0x1, -R0.reuse ;  /* 0x000000014d4da824 */ /* 0x100fe200078e0a00 */
[----:B------:R-:W-:Y:S01]  /*a7e0*/  ISETP.GE.AND P2, PT, R81, RZ, PT ;  /* 0x000000ff5100720c */ /* 0x000fe20003f46270 */
[--C-:B------:R-:W-:Y:S02]  /*a7f0*/  @!P3 IMAD.IADD R78, R78, 0x1, -R0.reuse ;  /* 0x000000014e4eb824 */ /* 0x100fe400078e0a00 */
[----:B------:R-:W-:Y:S01]  /*a800*/  IMAD R81, R0, R83, R89 ;  /* 0x0000005300517224 */ /* 0x000fe200078e0259 */
[----:B------:R-:W-:Y:S01]  /*a810*/  IABS R89, R85 ;  /* 0x0000005500597213 */ /* 0x000fe20000000000 */
[----:B------:R-:W-:Y:S01]  /*a820*/  IMAD.HI.U32 R83, R2, R5, RZ ;  /* 0x0000000502537227 */ /* 0x000fe200078e00ff */
[----:B------:R-:W-:Y:S02]  /*a830*/  ISETP.GT.U32.AND P3, PT, R0, R78, PT ;  /* 0x0000004e0000720c */ /* 0x000fe40003f64070 */
[----:B------:R-:W-:Y:S01]  /*a840*/  @!P5 IADD3 R80, R80, -R0, RZ ;  /* 0x800000005050d210 */ /* 0x000fe20007ffe0ff */
[----:B------:R-:W-:Y:S01]  /*a850*/  @!P6 IMAD.IADD R79, R79, 0x1, -R0 ;  /* 0x000000014f4fe824 */ /* 0x000fe200078e0a00 */
[----:B------:R-:W-:Y:S01]  /*a860*/  ISETP.GE.AND P6, PT, R82, RZ, PT ;  /* 0x000000ff5200720c */ /* 0x000fe20003fc6270 */
[----:B------:R-:W-:Y:S01]  /*a870*/  IMAD.MOV R82, RZ, RZ, -R83 ;  /* 0x000000ffff527224 */ /* 0x000fe200078e0a53 */
[----:B------:R-:W-:Y:S01]  /*a880*/  ISETP.GE.AND P5, PT, R88, RZ, PT ;  /* 0x000000ff5800720c */ /* 0x000fe20003fa6270 */
[----:B------:R-:W-:-:S02]  /*a890*/  IMAD.MOV.U32 R83, RZ, RZ, R89 ;  /* 0x000000ffff537224 */ /* 0x000fc400078e0059 */
[----:B------:R-:W-:Y:S01]  /*a8a0*/  @!P4 IMAD.MOV R75, RZ, RZ, -R75 ;  /* 0x000000ffff4bc224 */ /* 0x000fe200078e0a4b */
[----:B------:R-:W-:Y:S01]  /*a8b0*/  ISETP.GT.U32.AND P4, PT, R0, R80, PT ;  /* 0x000000500000720c */ /* 0x000fe20003f84070 */
[----:B------:R-:W-:-:S04]  /*a8c0*/  IMAD.HI.U32 R88, R2, R83, RZ ;  /* 0x0000005302587227 */ /* 0x000fc800078e00ff */
[----:B------:R-:W-:Y:S02]  /*a8d0*/  IMAD.MOV R89, RZ, RZ, -R88 ;  /* 0x000000ffff597224 */ /* 0x000fe400078e0a58 */
[--C-:B------:R-:W-:Y:S01]  /*a8e0*/  @!P3 IMAD.IADD R78, R78, 0x1, -R0.reuse ;  /* 0x000000014e4eb824 */ /* 0x100fe200078e0a00 */
[C---:B------:R-:W-:Y:S01]  /*a8f0*/  ISETP.GT.U32.AND P3, PT, R0.reuse, R81, PT ;  /* 0x000000510000720c */ /* 0x040fe20003f64070 */
[C---:B------:R-:W-:Y:S01]  /*a900*/  IMAD R83, R0.reuse, R89, R83 ;  /* 0x0000005900537224 */ /* 0x040fe200078e0253 */
[----:B------:R-:W-:Y:S01]  /*a910*/  IABS R89, R94 ;  /* 0x0000005e00597213 */ /* 0x000fe20000000000 */
[----:B------:R-:W-:Y:S02]  /*a920*/  IMAD R82, R0, R82, R5 ;  /* 0x0000005200527224 */ /* 0x000fe400078e0205 */
[----:B------:R-:W-:Y:S01]  /*a930*/  @!P4 IMAD.IADD R80, R80, 0x1, -R0 ;  /* 0x000000015050c824 */ /* 0x000fe200078e0a00 */
[----:B------:R-:W-:Y:S01]  /*a940*/  ISETP.GT.U32.AND P4, PT, R0, R83, PT ;  /* 0x000000530000720c */ /* 0x000fe20003f84070 */
[----:B------:R-:W-:-:S02]  /*a950*/  IMAD.MOV.U32 R5, RZ, RZ, R90 ;  /* 0x000000ffff057224 */ /* 0x000fc400078e005a */
[----:B------:R-:W-:Y:S02]  /*a960*/  @!P1 IMAD.MOV R76, RZ, RZ, -R76 ;  /* 0x000000ffff4c9224 */ /* 0x000fe400078e0a4c */
[----:B------:R-:W-:Y:S01]  /*a970*/  @!P0 IMAD.MOV R77, RZ, RZ, -R77 ;  /* 0x000000ffff4d8224 */ /* 0x000fe200078e0a4d */
[C---:B------:R-:W-:Y:S01]  /*a980*/  ISETP.GT.U32.AND P0, PT, R0.reuse, R82, PT ;  /* 0x000000520000720c */ /* 0x040fe20003f04070 */
[----:B------:R-:W-:Y:S01]  /*a990*/  @!P3 IMAD.IADD R81, R81, 0x1, -R0 ;  /* 0x000000015151b824 */ /* 0x000fe200078e0a00 */
[----:B------:R-:W-:Y:S01]  /*a9a0*/  ISETP.GT.U32.AND P3, PT, R0, R79, PT ;  /* 0x0000004f0000720c */ /* 0x000fe20003f64070 */
[----:B------:R-:W-:-:S03]  /*a9b0*/  IMAD.HI.U32 R88, R2, R5, RZ ;  /* 0x0000000502587227 */ /* 0x000fc600078e00ff */
[C---:B------:R-:W-:Y:S01]  /*a9c0*/  ISETP.GT.U32.AND P1, PT, R0.reuse, R81, PT ;  /* 0x000000510000720c */ /* 0x040fe20003f24070 */
[----:B------:R-:W-:Y:S01]  /*a9d0*/  @!P2 IMAD.MOV R78, RZ, RZ, -R78 ;  /* 0x000000ffff4ea224 */ /* 0x000fe200078e0a4e */
[----:B------:R-:W-:Y:S01]  /*a9e0*/  @!P4 IADD3 R83, R83, -R0, RZ ;  /* 0x800000005353c210 */ /* 0x000fe20007ffe0ff */
[----:B------:R-:W-:Y:S01]  /*a9f0*/  IMAD.MOV R88, RZ, RZ, -R88 ;  /* 0x000000ffff587224 */ /* 0x000fe200078e0a58 */
[----:B------:R-:W-:Y:S01]  /*aa00*/  ISETP.GE.AND P2, PT, R87, RZ, PT ;  /* 0x000000ff5700720c */ /* 0x000fe20003f46270 */
[----:B------:R-:W-:Y:S01]  /*aa10*/  @!P5 IMAD.MOV R80, RZ, RZ, -R80 ;  /* 0x000000ffff50d224 */ /* 0x000fe200078e0a50 */
[----:B------:R-:W-:Y:S01]  /*aa20*/  ISETP.GT.U32.AND P4, PT, R0, R83, PT ;  /* 0x000000530000720c */ /* 0x000fe20003f84070 */
[--C-:B------:R-:W-:Y:S02]  /*aa30*/  @!P0 IMAD.IADD R82, R82, 0x1, -R0.reuse ;  /* 0x0000000152528824 */ /* 0x100fe400078e0a00 */
[--C-:B------:R-:W-:Y:S01]  /*aa40*/  @!P3 IMAD.IADD R79, R79, 0x1, -R0.reuse ;  /* 0x000000014f4fb824 */ /* 0x100fe200078e0a00 */
[----:B------:R-:W-:Y:S01]  /*aa50*/  ISETP.GE.AND P3, PT, R84, RZ, PT ;  /* 0x000000ff5400720c */ /* 0x000fe20003f66270 */
[----:B------:R-:W-:Y:S01]  /*aa60*/  IMAD R84, R0, R88, R5 ;  /* 0x0000005800547224 */ /* 0x000fe200078e0205 */
[----:B------:R-:W-:Y:S01]  /*aa70*/  LOP3.LUT R5, R3, 0x1c6, RZ, 0xfc, !PT ;  /* 0x000001c603057812 */ /* 0x000fe200078efcff */
[--C-:B------:R-:W-:Y:S01]  /*aa80*/  @!P1 IMAD.IADD R81, R81, 0x1, -R0.reuse ;  /* 0x0000000151519824 */ /* 0x100fe200078e0a00 */
[----:B------:R-:W-:Y:S01]  /*aa90*/  ISETP.GE.AND P1, PT, R85, RZ, PT ;  /* 0x000000ff5500720c */ /* 0x000fe20003f26270 */
[----:B------:R-:W-:Y:S01]  /*aaa0*/  @!P6 IMAD.MOV R79, RZ, RZ, -R79 ;  /* 0x000000ffff4fe224 */ /* 0x000fe200078e0a4f */
[----:B------:R-:W-:Y:S01]  /*aab0*/  ISETP.GE.AND P5, PT, R5, RZ, PT ;  /* 0x000000ff0500720c */ /* 0x000fe20003fa6270 */
[----:B------:R-:W-:Y:S01]  /*aac0*/  @!P2 IMAD.MOV R81, RZ, RZ, -R81 ;  /* 0x000000ffff51a224 */ /* 0x000fe200078e0a51 */
[----:B------:R-:W-:Y:S01]  /*aad0*/  LOP3.LUT R85, R3, 0x1c8, RZ, 0xfc, !PT ;  /* 0x000001c803557812 */ /* 0x000fe200078efcff */
[----:B------:R-:W-:Y:S01]  /*aae0*/  @!P4 IMAD.IADD R83, R83, 0x1, -R0 ;  /* 0x000000015353c824 */ /* 0x000fe200078e0a00 */
[----:B------:R-:W-:-:S02]  /*aaf0*/  IABS R5, R5 ;  /* 0x0000000500057213 */ /* 0x000fc40000000000 */
[C---:B------:R-:W-:Y:S02]  /*ab00*/  ISETP.GT.U32.AND P4, PT, R0.reuse, R84, PT ;  /* 0x000000540000720c */ /* 0x040fe40003f84070 */
[----:B------:R-:W-:Y:S02]  /*ab10*/  ISETP.GT.U32.AND P0, PT, R0, R82, PT ;  /* 0x000000520000720c */ /* 0x000fe40003f04070 */
[----:B------:R-:W-:Y:S02]  /*ab20*/  ISETP.GE.AND P2, PT, R85, RZ, PT ;  /* 0x000000ff5500720c */ /* 0x000fe40003f46270 */
[----:B------:R-:W-:Y:S01]  /*ab30*/  IABS R93, R85 ;  /* 0x00000055005d7213 */ /* 0x000fe20000000000 */
[----:B------:R-:W-:Y:S01]  /*ab40*/  IMAD.MOV.U32 R85, RZ, RZ, R5 ;  /* 0x000000ffff557224 */ /* 0x000fe200078e0005 */
[----:B------:R-:W-:Y:S02]  /*ab50*/  ISETP.GE.AND P6, PT, R86, RZ, PT ;  /* 0x000000ff5600720c */ /* 0x000fe40003fc6270 */
[----:B------:R-:W-:Y:S01]  /*ab60*/  LOP3.LUT R86, R3, 0x1ca, RZ, 0xfc, !PT ;  /* 0x000001ca03567812 */ /* 0x000fe200078efcff */
[----:B------:R-:W-:Y:S01]  /*ab70*/  IMAD.HI.U32 R90, R2, R85, RZ ;  /* 0x00000055025a7227 */ /* 0x000fe200078e00ff */
[----:B------:R-:W-:-:S02]  /*ab80*/  IABS R88, R91 ;  /* 0x0000005b00587213 */ /* 0x000fc40000000000 */
[----:B------:R-:W-:Y:S01]  /*ab90*/  IABS R87, R86 ;  /* 0x0000005600577213 */ /* 0x000fe20000000000 */
[----:B------:R-:W-:Y:S01]  /*aba0*/  IMAD.MOV R90, RZ, RZ, -R90 ;  /* 0x000000ffff5a7224 */ /* 0x000fe200078e0a5a */
[----:B------:R-:W-:Y:S01]  /*abb0*/  @!P1 IADD3 R83, -R83, RZ, RZ ;  /* 0x000000ff53539210 */ /* 0x000fe20007ffe1ff */
[--C-:B------:R-:W-:Y:S02]  /*abc0*/  @!P4 IMAD.IADD R84, R84, 0x1, -R0.reuse ;  /* 0x000000015454c824 */ /* 0x100fe400078e0a00 */
[----:B------:R-:W-:Y:S01]  /*abd0*/  @!P0 IMAD.IADD R82, R82, 0x1, -R0 ;  /* 0x0000000152528824 */ /* 0x000fe200078e0a00 */
[----:B------:R-:W-:Y:S01]  /*abe0*/  ISETP.GE.AND P0, PT, R86, RZ, PT ;  /* 0x000000ff5600720c */ /* 0x000fe20003f06270 */
[C---:B------:R-:W-:Y:S01]  /*abf0*/  IMAD R85, R0.reuse, R90, R85 ;  /* 0x0000005a00557224 */ /* 0x040fe200078e0255 */
[----:B------:R-:W-:Y:S01]  /*ac00*/  ISETP.GT.U32.AND P4, PT, R0, R84, PT ;  /* 0x000000540000720c */ /* 0x000fe20003f84070 */
[----:B------:R-:W-:Y:S01]  /*ac10*/  @!P3 IMAD.MOV R82, RZ, RZ, -R82 ;  /* 0x000000ffff52b224 */ /* 0x000fe200078e0a52 */
[----:B------:R-:W-:Y:S01]  /*ac20*/  IABS R90, R95 ;  /* 0x0000005f005a7213 */ /* 0x000fe20000000000 */
[----:B------:R-:W-:Y:S01]  /*ac30*/  IMAD.HI.U32 R86, R2, R93, RZ ;  /* 0x0000005d02567227 */ /* 0x000fe200078e00ff */
[----:B------:R-:W-:-:S03]  /*ac40*/  ISETP.GT.U32.AND P3, PT, R0, R85, PT ;  /* 0x000000550000720c */ /* 0x000fc60003f64070 */
[----:B------:R-:W-:-:S04]  /*ac50*/  IMAD.HI.U32 R92, R2, R88, RZ ;  /* 0x00000058025c7227 */ /* 0x000fc800078e00ff */
[----:B------:R-:W-:Y:S02]  /*ac60*/  IMAD.MOV R86, RZ, RZ, -R86 ;  /* 0x000000ffff567224 */ /* 0x000fe400078e0a56 */
[----:B------:R-:W-:Y:S02]  /*ac70*/  IMAD.MOV R92, RZ, RZ, -R92 ;  /* 0x000000ffff5c7224 */ /* 0x000fe400078e0a5c */
[----:B------:R-:W-:-:S04]  /*ac80*/  IMAD.HI.U32 R5, R2, R87, RZ ;  /* 0x0000005702057227 */ /* 0x000fc800078e00ff */
[C---:B------:R-:W-:Y:S01]  /*ac90*/  IMAD R86, R0.reuse, R86, R93 ;  /* 0x0000005600567224 */ /* 0x040fe200078e025d */
[----:B------:R-:W-:Y:S01]  /*aca0*/  LOP3.LUT R93, R3, 0x1d4, RZ, 0xfc, !PT ;  /* 0x000001d4035d7812 */ /* 0x000fe200078efcff */
[----:B------:R-:W-:Y:S02]  /*acb0*/  IMAD R88, R0, R92, R88 ;  /* 0x0000005c00587224 */ /* 0x000fe400078e0258 */
[--C-:B------:R-:W-:Y:S01]  /*acc0*/  @!P4 IMAD.IADD R84, R84, 0x1, -R0.reuse ;  /* 0x000000015454c824 */ /* 0x100fe200078e0a00 */
[C---:B------:R-:W-:Y:S01]  /*acd0*/  ISETP.GT.U32.AND P1, PT, R0.reuse, R86, PT ;  /* 0x000000560000720c */ /* 0x040fe20003f24070 */
[----:B------:R-:W-:Y:S01]  /*ace0*/  IMAD.MOV R5, RZ, RZ, -R5 ;  /* 0x000000ffff057224 */ /* 0x000fe200078e0a05 */
[----:B------:R-:W-:Y:S01]  /*acf0*/  IABS R92, R93 ;  /* 0x0000005d005c7213 */ /* 0x000fe20000000000 */
[----:B------:R-:W-:Y:S02]  /*ad00*/  @!P3 IMAD.IADD R85, R85, 0x1, -R0 ;  /* 0x000000015555b824 */ /* 0x000fe400078e0a00 */
[----:B------:R-:W-:Y:S01]  /*ad10*/  @!P6 IMAD.MOV R84, RZ, RZ, -R84 ;  /* 0x000000ffff54e224 */ /* 0x000fe200078e0a54 */
[C---:B------:R-:W-:Y:S01]  /*ad20*/  ISETP.GT.U32.AND P6, PT, R0.reuse, R88, PT ;  /* 0x000000580000720c */ /* 0x040fe20003fc4070 */
[C---:B------:R-:W-:Y:S01]  /*ad30*/  IMAD R87, R0.reuse, R5, R87 ;  /* 0x0000000500577224 */ /* 0x040fe200078e0257 */
[----:B------:R-:W-:Y:S01]  /*ad40*/  ISETP.GT.U32.AND P3, PT, R0, R85, PT ;  /* 0x000000550000720c */ /* 0x000fe20003f64070 */
[----:B------:R-:W-:-:S03]  /*ad50*/  IMAD.HI.U32 R5, R2, R89, RZ ;  /* 0x0000005902057227 */ /* 0x000fc600078e00ff */
[----:B------:R-:W-:Y:S01]  /*ad60*/  ISETP.GT.U32.AND P4, PT, R0, R87, PT ;  /* 0x000000570000720c */ /* 0x000fe20003f84070 */
[----:B------:R-:W-:Y:S02]  /*ad70*/  IMAD.MOV R5, RZ, RZ, -R5 ;  /* 0x000000ffff057224 */ /* 0x000fe400078e0a05 */
[----:B------:R-:W-:-:S04]  /*ad80*/  IMAD.HI.U32 R97, R2, R90, RZ ;  /* 0x0000005a02617227 */ /* 0x000fc800078e00ff */
[----:B------:R-:W-:Y:S01]  /*ad90*/  IMAD R89, R0, R5, R89 ;  /* 0x0000000500597224 */ /* 0x000fe200078e0259 */
[----:B------:R-:W-:Y:S01]  /*ada0*/  LOP3.LUT R5, R3, 0x1d2, RZ, 0xfc, !PT ;  /* 0x000001d203057812 */ /* 0x000fe200078efcff */
[--C-:B------:R-:W-:Y:S02]  /*adb0*/  @!P1 IMAD.IADD R86, R86, 0x1, -R0.reuse ;  /* 0x0000000156569824 */ /* 0x100fe400078e0a00 */
[--C-:B------:R-:W-:Y:S01]  /*adc0*/  @!P6 IMAD.IADD R88, R88, 0x1, -R0.reuse ;  /* 0x000000015858e824 */ /* 0x100fe200078e0a00 */
[----:B------:R-:W-:Y:S01]  /*add0*/  IABS R96, R5 ;  /* 0x0000000500607213 */ /* 0x000fe20000000000 */
[----:B------:R-:W-:Y:S01]  /*ade0*/  IMAD.MOV R97, RZ, RZ, -R97 ;  /* 0x000000ffff617224 */ /* 0x000fe200078e0a61 */
[C---:B------:R-:W-:Y:S01]  /*adf0*/  ISETP.GT.U32.AND P1, PT, R0.reuse, R86, PT ;  /* 0x000000560000720c */ /* 0x040fe20003f24070 */
[----:B------:R-:W-:Y:S01]  /*ae00*/  @!P3 IMAD.IADD R85, R85, 0x1, -R0 ;  /* 0x000000015555b824 */ /* 0x000fe200078e0a00 */
[C---:B------:R-:W-:Y:S01]  /*ae10*/  ISETP.GT.U32.AND P6, PT, R0.reuse, R88, PT ;  /* 0x000000580000720c */ /* 0x040fe20003fc4070 */
[C---:B------:R-:W-:Y:S01]  /*ae20*/  IMAD R90, R0.reuse, R97, R90 ;  /* 0x00000061005a7224 */ /* 0x040fe200078e025a */
[----:B------:R-:W-:Y:S01]  /*ae30*/  ISETP.GT.U32.AND P3, PT, R0, R89, PT ;  /* 0x000000590000720c */ /* 0x000fe20003f64070 */
[----:B------:R-:W-:-:S04]  /*ae40*/  IMAD.HI.U32 R97, R2, R96, RZ ;  /* 0x0000006002617227 */ /* 0x000fc800078e00ff */
[----:B------:R-:W-:Y:S01]  /*ae50*/  @!P5 IMAD.MOV R85, RZ, RZ, -R85 ;  /* 0x000000ffff55d224 */ /* 0x000fe200078e0a55 */
[----:B------:R-:W-:Y:S01]  /*ae60*/  ISETP.GE.AND P5, PT, R91, RZ, PT ;  /* 0x000000ff5b00720c */ /* 0x000fe20003fa6270 */
[----:B------:R-:W-:-:S04]  /*ae70*/  IMAD.HI.U32 R98, R2, R92, RZ ;  /* 0x0000005c02627227 */ /* 0x000fc800078e00ff */
[----:B------:R-:W-:Y:S02]  /*ae80*/  IMAD.MOV R97, RZ, RZ, -R97 ;  /* 0x000000ffff617224 */ /* 0x000fe400078e0a61 */
[----:B------:R-:W-:Y:S01]  /*ae90*/  IMAD.MOV R98, RZ, RZ, -R98 ;  /* 0x000000ffff627224 */ /* 0x000fe200078e0a62 */
[----:B------:R-:W-:Y:S01]  /*aea0*/  @!P3 IADD3 R89, R89, -R0, RZ ;  /* 0x800000005959b210 */ /* 0x000fe20007ffe0ff */
[----:B------:R-:W-:Y:S01]  /*aeb0*/  IMAD R91, R0, R97, R96 ;  /* 0x00000061005b7224 */ /* 0x000fe200078e0260 */
[----:B------:R-:W-:Y:S01]  /*aec0*/  ISETP.GE.AND P3, PT, R95, RZ, PT ;  /* 0x000000ff5f00720c */ /* 0x000fe20003f66270 */
[----:B------:R-:W-:Y:S01]  /*aed0*/  @!P1 IMAD.IADD R86, R86, 0x1, -R0 ;  /* 0x0000000156569824 */ /* 0x000fe200078e0a00 */
[C---:B------:R-:W-:Y:S01]  /*aee0*/  ISETP.GT.U32.AND P1, PT, R0.reuse, R90, PT ;  /* 0x0000005a0000720c */ /* 0x040fe20003f24070 */
[----:B------:R-:W-:Y:S01]  /*aef0*/  IMAD R92, R0, R98, R92 ;  /* 0x00000062005c7224 */ /* 0x000fe200078e025c */
[----:B------:R-:W-:Y:S01]  /*af00*/  LOP3.LUT R95, R3, 0x1d6, RZ, 0xfc, !PT ;  /* 0x000001d6035f7812 */ /* 0x000fe200078efcff */
[--C-:B------:R-:W-:Y:S01]  /*af10*/  @!P6 IMAD.IADD R88, R88, 0x1, -R0.reuse ;  /* 0x000000015858e824 */ /* 0x100fe200078e0a00 */
[C---:B------:R-:W-:Y:S01]  /*af20*/  ISETP.GT.U32.AND P6, PT, R0.reuse, R91, PT ;  /* 0x0000005b0000720c */ /* 0x040fe20003fc4070 */
[----:B------:R-:W-:Y:S01]  /*af30*/  @!P4 IMAD.IADD R87, R87, 0x1, -R0 ;  /* 0x000000015757c824 */ /* 0x000fe200078e0a00 */
[----:B------:R-:W-:Y:S01]  /*af40*/  IABS R96, R95 ;  /* 0x0000005f00607213 */ /* 0x000fe20000000000 */
[----:B------:R-:W-:Y:S01]  /*af50*/  @!P2 IMAD.MOV R86, RZ, RZ, -R86 ;  /* 0x000000ffff56a224 */ /* 0x000fe200078e0a56 */
[C---:B------:R-:W-:Y:S01]  /*af60*/  ISETP.GT.U32.AND P2, PT, R0.reuse, R89, PT ;  /* 0x000000590000720c */ /* 0x040fe20003f44070 */
[----:B------:R-:W-:Y:S01]  /*af70*/  @!P5 IMAD.MOV R88, RZ, RZ, -R88 ;  /* 0x000000ffff58d224 */ /* 0x000fe200078e0a58 */
[----:B------:R-:W-:Y:S01]  /*af80*/  ISETP.GT.U32.AND P5, PT, R0, R92, PT ;  /* 0x0000005c0000720c */ /* 0x000fe20003fa4070 */
[----:B------:R-:W-:Y:S01]  /*af90*/  VIADD R98, R4, 0x1de ;  /* 0x000001de04627836 */ /* 0x000fe20000000000 */
[----:B------:R-:W-:Y:S01]  /*afa0*/  ISETP.GT.U32.AND P4, PT, R0, R87, PT ;  /* 0x000000570000720c */ /* 0x000fe20003f84070 */
[----:B------:R-:W-:-:S02]  /*afb0*/  @!P1 IMAD.IADD R90, R90, 0x1, -R0 ;  /* 0x000000015a5a9824 */ /* 0x000fc400078e0a00 */
[----:B------:R-:W-:Y:S01]  /*afc0*/  IMAD.HI.U32 R4, R2, R104, RZ ;  /* 0x0000006802047227 */ /* 0x000fe200078e00ff */
[----:B------:R-:W-:Y:S02]  /*afd0*/  IABS R99, R98 ;  /* 0x0000006200637213 */ /* 0x000fe40000000000 */
[----:B------:R-:W-:Y:S01]  /*afe0*/  ISETP.GT.U32.AND P1, PT, R0, R90, PT ;  /* 0x0000005a0000720c */ /* 0x000fe20003f24070 */
[--C-:B------:R-:W-:Y:S02]  /*aff0*/  @!P6 IMAD.IADD R91, R91, 0x1, -R0.reuse ;  /* 0x000000015b5be824 */ /* 0x100fe400078e0a00 */
[--C-:B------:R-:W-:Y:S01]  /*b000*/  @!P2 IMAD.IADD R89, R89, 0x1, -R0.reuse ;  /* 0x000000015959a824 */ /* 0x100fe200078e0a00 */
[----:B------:R-:W-:Y:S01]  /*b010*/  ISETP.GE.AND P2, PT, R93, RZ, PT ;  /* 0x000000ff5d00720c */ /* 0x000fe20003f46270 */
[--C-:B------:R-:W-:Y:S01]  /*b020*/  @!P5 IMAD.IADD R92, R92, 0x1, -R0.reuse ;  /* 0x000000015c5cd824 */ /* 0x100fe200078e0a00 */
[----:B------:R-:W-:Y:S01]  /*b030*/  ISETP.GT.U32.AND P5, PT, R0, R91, PT ;  /* 0x0000005b0000720c */ /* 0x000fe20003fa4070 */
[----:B------:R-:W-:Y:S01]  /*b040*/  @!P4 IMAD.IADD R87, R87, 0x1, -R0 ;  /* 0x000000015757c824 */ /* 0x000fe200078e0a00 */
[----:B------:R-:W-:Y:S01]  /*b050*/  ISETP.GE.AND P4, PT, R94, RZ, PT ;  /* 0x000000ff5e00720c */ /* 0x000fe20003f86270 */
[----:B------:R-:W-:Y:S01]  /*b060*/  IMAD.HI.U32 R93, R2, R96, RZ ;  /* 0x00000060025d7227 */ /* 0x000fe200078e00ff */
[----:B------:R-:W-:-:S03]  /*b070*/  LOP3.LUT R94, R3, 0x1d8, RZ, 0xfc, !PT ;  /* 0x000001d8035e7812 */ /* 0x000fc600078efcff */
[----:B------:R-:W-:Y:S01]  /*b080*/  IMAD.MOV R93, RZ, RZ, -R93 ;  /* 0x000000ffff5d7224 */ /* 0x000fe200078e0a5d */
[----:B------:R-:W-:Y:S01]  /*b090*/  ISETP.GE.AND P6, PT, R94, RZ, PT ;  /* 0x000000ff5e00720c */ /* 0x000fe20003fc6270 */
[----:B------:R-:W-:Y:S01]  /*b0a0*/  @!P0 IMAD.MOV R87, RZ, RZ, -R87 ;  /* 0x000000ffff578224 */ /* 0x000fe200078e0a57 */
        /* <DEDUP_REMOVED lines=8> */
[----:B------:R-:W-:Y:S01]  /*b130*/  ISETP.GT.U32.AND P4, PT, R0, R92, PT ;  /* 0x0000005c0000720c */ /* 0x000fe20003f84070 */
[----:B------:R-:W-:Y:S01]  /*b140*/  IMAD.MOV R4, RZ, RZ, -R4 ;  /* 0x000000ffff047224 */ /* 0x000fe200078e0a04 */
[----:B------:R-:W-:Y:S01]  /*b150*/  ISETP.GE.AND P1, PT, R95, RZ, PT ;  /* 0x000000ff5f00720c */ /* 0x000fe20003f26270 */
[----:B------:R-:W-:Y:S01]  /*b160*/  IMAD.HI.U32 R95, R2, R5, RZ ;  /* 0x00000005025f7227 */ /* 0x000fe200078e00ff */
[----:B------:R-:W-:-:S03]  /*b170*/  @!P3 IADD3 R90, -R90, RZ, RZ ;  /* 0x000000ff5a5ab210 */ /* 0x000fc60007ffe1ff */
[----:B------:R-:W-:Y:S02]  /*b180*/  IMAD.MOV R95, RZ, RZ, -R95 ;  /* 0x000000ffff5f7224 */ /* 0x000fe400078e0a5f */
[----:B------:R-:W-:Y:S01]  /*b190*/  @!P0 IMAD.MOV R91, RZ, RZ, -R91 ;  /* 0x000000ffff5b8224 */ /* 0x000fe200078e0a5b */
[----:B------:R-:W-:Y:S01]  /*b1a0*/  ISETP.GE.AND P0, PT, R98, RZ, PT ;  /* 0x000000ff6200720c */ /* 0x000fe20003f06270 */
[--C-:B------:R-:W-:Y:S01]  /*b1b0*/  @!P5 IMAD.IADD R93, R93, 0x1, -R0.reuse ;  /* 0x000000015d5dd824 */ /* 0x100fe200078e0a00 */
[----:B------:R-:W-:Y:S01]  /*b1c0*/  IABS R98, R106 ;  /* 0x0000006a00627213 */ /* 0x000fe20000000000 */
[----:B------:R-:W-:Y:S01]  /*b1d0*/  IMAD R94, R0, R95, R5 ;  /* 0x0000005f005e7224 */ /* 0x000fe200078e0205 */
[----:B------:R-:W-:Y:S01]  /*b1e0*/  LOP3.LUT R95, R3, 0x1da, RZ, 0xfc, !PT ;  /* 0x000001da035f7812 */ /* 0x000fe200078efcff */
[----:B------:R-:W-:Y:S01]  /*b1f0*/  @!P4 IMAD.IADD R92, R92, 0x1, -R0 ;  /* 0x000000015c5cc824 */ /* 0x000fe200078e0a00 */
[----:B------:R-:W-:Y:S01]  /*b200*/  ISETP.GE.AND P4, PT, R96, RZ, PT ;  /* 0x000000ff6000720c */ /* 0x000fe20003f86270 */
[----:B------:R-:W-:Y:S01]  /*b210*/  IMAD.HI.U32 R100, R2, R98, RZ ;  /* 0x0000006202647227 */ /* 0x000fe200078e00ff */
[----:B------:R-:W-:-:S02]  /*b220*/  ISETP.GT.U32.AND P5, PT, R0, R93, PT ;  /* 0x0000005d0000720c */ /* 0x000fc40003fa4070 */
[----:B------:R-:W-:Y:S01]  /*b230*/  ISETP.GE.AND P3, PT, R95, RZ, PT ;  /* 0x000000ff5f00720c */ /* 0x000fe20003f66270 */
[----:B------:R-:W-:Y:S01]  /*b240*/  @!P2 IMAD.MOV R92, RZ, RZ, -R92 ;  /* 0x000000ffff5ca224 */ /* 0x000fe200078e0a5c */
[----:B------:R-:W-:Y:S01]  /*b250*/  IABS R96, R96 ;  /* 0x0000006000607213 */ /* 0x000fe20000000000 */
[----:B------:R-:W-:Y:S01]  /*b260*/  IMAD.MOV R100, RZ, RZ, -R100 ;  /* 0x000000ffff647224 */ /* 0x000fe200078e0a64 */
[C---:B------:R-:W-:Y:S01]  /*b270*/  ISETP.GT.U32.AND P2, PT, R0.reuse, R94, PT ;  /* 0x0000005e0000720c */ /* 0x040fe20003f44070 */
[----:B------:R-:W-:Y:S01]  /*b280*/  IMAD R104, R0, R4, R104 ;  /* 0x0000000400687224 */ /* 0x000fe200078e0268 */
[----:B------:R-:W-:Y:S01]  /*b290*/  IABS R95, R95 ;  /* 0x0000005f005f7213 */ /* 0x000fe20000000000 */
[----:B------:R-:W-:Y:S01]  /*b2a0*/  IMAD.HI.U32 R5, R2, R96, RZ ;  /* 0x0000006002057227 */ /* 0x000fe200078e00ff */
[----:B------:R-:W-:-:S03]  /*b2b0*/  IABS R3, R8 ;  /* 0x0000000800037213 */ /* 0x000fc60000000000 */
[----:B------:R-:W-:-:S04]  /*b2c0*/  IMAD.HI.U32 R97, R2, R95, RZ ;  /* 0x0000005f02617227 */ /* 0x000fc800078e00ff */
[----:B------:R-:W-:Y:S02]  /*b2d0*/  IMAD.MOV R5, RZ, RZ, -R5 ;  /* 0x000000ffff057224 */ /* 0x000fe400078e0a05 */
[----:B------:R-:W-:Y:S02]  /*b2e0*/  IMAD.MOV R97, RZ, RZ, -R97 ;  /* 0x000000ffff617224 */ /* 0x000fe400078e0a61 */
[----:B------:R-:W-:Y:S02]  /*b2f0*/  @!P5 IMAD.IADD R93, R93, 0x1, -R0 ;  /* 0x000000015d5dd824 */ /* 0x000fe400078e0a00 */
[----:B------:R-:W-:Y:S02]  /*b300*/  IMAD R96, R0, R5, R96 ;  /* 0x0000000500607224 */ /* 0x000fe400078e0260 */
[----:B------:R-:W-:Y:S01]  /*b310*/  @!P2 IMAD.IADD R94, R94, 0x1, -R0 ;  /* 0x000000015e5ea824 */ /* 0x000fe200078e0a00 */
[----:B------:R-:W-:Y:S01]  /*b320*/  @!P1 IADD3 R93, -R93, RZ, RZ ;  /* 0x000000ff5d5d9210 */ /* 0x000fe20007ffe1ff */
[C---:B------:R-:W-:Y:S01]  /*b330*/  IMAD R95, R0.reuse, R97, R95 ;  /* 0x00000061005f7224 */ /* 0x040fe200078e025f */
[C---:B------:R-:W-:Y:S01]  /*b340*/  ISETP.GT.U32.AND P1, PT, R0.reuse, R96, PT ;  /* 0x000000600000720c */ /* 0x040fe20003f24070 */
[----:B------:R-:W-:Y:S01]  /*b350*/  IMAD.MOV.U32 R97, RZ, RZ, R99 ;  /* 0x000000ffff617224 */ /* 0x000fe200078e0063 */
[C---:B------:R-:W-:Y:S01]  /*b360*/  ISETP.GT.U32.AND P2, PT, R0.reuse, R94, PT ;  /* 0x0000005e0000720c */ /* 0x040fe20003f44070 */
[C---:B------:R-:W-:Y:S01]  /*b370*/  IMAD R98, R0.reuse, R100, R98 ;  /* 0x0000006400627224 */ /* 0x040fe200078e0262 */
[----:B------:R-:W-:Y:S01]  /*b380*/  ISETP.GT.U32.AND P5, PT, R0, R95, PT ;  /* 0x0000005f0000720c */ /* 0x000fe20003fa4070 */
[----:B------:R-:W-:Y:S01]  /*b390*/  IMAD.HI.U32 R101, R2, R97, RZ ;  /* 0x0000006102657227 */ /* 0x000fe200078e00ff */
[----:B------:R-:W-:-:S02]  /*b3a0*/  IABS R99, R251 ;  /* 0x000000fb00637213 */ /* 0x000fc40000000000 */
[----:B------:R-:W-:Y:S01]  /*b3b0*/  IABS R100, R250 ;  /* 0x000000fa00647213 */ /* 0x000fe20000000000 */
[----:B------:R-:W-:Y:S02]  /*b3c0*/  IMAD.MOV R101, RZ, RZ, -R101 ;  /* 0x000000ffff657224 */ /* 0x000fe400078e0a65 */
[----:B------:R-:W-:-:S04]  /*b3d0*/  IMAD.HI.U32 R5, R2, R99, RZ ;  /* 0x0000006302057227 */ /* 0x000fc800078e00ff */
[----:B------:R-:W-:Y:S01]  /*b3e0*/  IMAD R97, R0, R101, R97 ;  /* 0x0000006500617224 */ /* 0x000fe200078e0261 */
[----:B------:R-:W-:Y:S01]  /*b3f0*/  IABS R101, R126 ;  /* 0x0000007e00657213 */ /* 0x000fe20000000000 */
[--C-:B------:R-:W-:Y:S02]  /*b400*/  @!P2 IMAD.IADD R94, R94, 0x1, -R0.reuse ;  /* 0x000000015e5ea824 */ /* 0x100fe400078e0a00 */
[--C-:B------:R-:W-:Y:S01]  /*b410*/  @!P1 IMAD.IADD R96, R96, 0x1, -R0.reuse ;  /* 0x0000000160609824 */ /* 0x100fe200078e0a00 */
[C---:B------:R-:W-:Y:S01]  /*b420*/  ISETP.GT.U32.AND P2, PT, R0.reuse, R97, PT ;  /* 0x000000610000720c */ /* 0x040fe20003f44070 */
[----:B------:R-:W-:Y:S02]  /*b430*/  @!P5 IMAD.IADD R95, R95, 0x1, -R0 ;  /* 0x000000015f5fd824 */ /* 0x000fe400078e0a00 */
[----:B------:R-:W-:Y:S01]  /*b440*/  IMAD.MOV R5, RZ, RZ, -R5 ;  /* 0x000000ffff057224 */ /* 0x000fe200078e0a05 */
[C---:B------:R-:W-:Y:S01]  /*b450*/  ISETP.GT.U32.AND P1, PT, R0.reuse, R96, PT ;  /* 0x000000600000720c */ /* 0x040fe20003f24070 */
[----:B------:R-:W-:Y:S01]  /*b460*/  @!P6 IMAD.MOV R94, RZ, RZ, -R94 ;  /* 0x000000ffff5ee224 */ /* 0x000fe200078e0a5e */
[C---:B------:R-:W-:Y:S01]  /*b470*/  ISETP.GT.U32.AND P5, PT, R0.reuse, R95, PT ;  /* 0x0000005f0000720c */ /* 0x040fe20003fa4070 */
[----:B------:R-:W-:-:S02]  /*b480*/  IMAD R99, R0, R5, R99 ;  /* 0x0000000500637224 */ /* 0x000fc400078e0263 */
[----:B------:R-:W-:-:S04]  /*b490*/  IMAD.HI.U32 R5, R2, R100, RZ ;  /* 0x0000006402057227 */ /* 0x000fc800078e00ff */
[--C-:B------:R-:W-:Y:S02]  /*b4a0*/  @!P2 IMAD.IADD R97, R97, 0x1, -R0.reuse ;  /* 0x000000016161a824 */ /* 0x100fe400078e0a00 */
[----:B------:R-:W-:Y:S02]  /*b4b0*/  IMAD.MOV R5, RZ, RZ, -R5 ;  /* 0x000000ffff057224 */ /* 0x000fe400078e0a05 */
[--C-:B------:R-:W-:Y:S01]  /*b4c0*/  @!P1 IMAD.IADD R96, R96, 0x1, -R0.reuse ;  /* 0x0000000160609824 */ /* 0x100fe200078e0a00 */
[C---:B------:R-:W-:Y:S01]  /*b4d0*/  ISETP.GT.U32.AND P2, PT, R0.reuse, R97, PT ;  /* 0x000000610000720c */ /* 0x040fe20003f44070 */
[----:B------:R-:W-:Y:S01]  /*b4e0*/  @!P5 IMAD.IADD R95, R95, 0x1, -R0 ;  /* 0x000000015f5fd824 */ /* 0x000fe200078e0a00 */
[C---:B------:R-:W-:Y:S01]  /*b4f0*/  ISETP.GT.U32.AND P1, PT, R0.reuse, R99, PT ;  /* 0x000000630000720c */ /* 0x040fe20003f24070 */
[C---:B------:R-:W-:Y:S01]  /*b500*/  IMAD R100, R0.reuse, R5, R100 ;  /* 0x0000000500647224 */ /* 0x040fe200078e0264 */
[----:B------:R-:W-:Y:S01]  /*b510*/  ISETP.GT.U32.AND P5, PT, R0, R98, PT ;  /* 0x000000620000720c */ /* 0x000fe20003fa4070 */
[----:B------:R-:W-:-:S04]  /*b520*/  IMAD.HI.U32 R5, R2, R101, RZ ;  /* 0x0000006502057227 */ /* 0x000fc800078e00ff */
[----:B------:R-:W-:Y:S02]  /*b530*/  IMAD.MOV R5, RZ, RZ, -R5 ;  /* 0x000000ffff057224 */ /* 0x000fe400078e0a05 */
[----:B----4-:R-:W-:-:S04]  /*b540*/  IMAD.HI.U32 R127, R2, R3, RZ ;  /* 0x00000003027f7227 */ /* 0x010fc800078e00ff */
[--C-:B------:R-:W-:Y:S01]  /*b550*/  @!P2 IMAD.IADD R97, R97, 0x1, -R0.reuse ;  /* 0x000000016161a824 */ /* 0x100fe200078e0a00 */
[----:B------:R-:W-:Y:S01]  /*b560*/  @!P1 IADD3 R99, R99, -R0, RZ ;  /* 0x8000000063639210 */ /* 0x000fe20007ffe0ff */
[----:B------:R-:W-:Y:S01]  /*b570*/  @!P5 IMAD.IADD R98, R98, 0x1, -R0 ;  /* 0x000000016262d824 */ /* 0x000fe200078e0a00 */
[C---:B------:R-:W-:Y:S01]  /*b580*/  ISETP.GT.U32.AND P2, PT, R0.reuse, R100, PT ;  /* 0x000000640000720c */ /* 0x040fe20003f44070 */
[C---:B------:R-:W-:Y:S01]  /*b590*/  IMAD R101, R0.reuse, R5, R101 ;  /* 0x0000000500657224 */ /* 0x040fe200078e0265 */
[----:B------:R-:W-:Y:S01]  /*b5a0*/  ISETP.GT.U32.AND P6, PT, R0, R99, PT ;  /* 0x000000630000720c */ /* 0x000fe20003fc4070 */
[----:B------:R-:W-:Y:S01]  /*b5b0*/  IMAD.HI.U32 R5, R2, R107, RZ ;  /* 0x0000006b02057227 */ /* 0x000fe200078e00ff */
[----:B------:R-:W-:Y:S02]  /*b5c0*/  ISETP.GT.U32.AND P1, PT, R0, R98, PT ;  /* 0x000000620000720c */ /* 0x000fe40003f24070 */
[----:B------:R-:W-:Y:S01]  /*b5d0*/  ISETP.GE.AND P5, PT, R106, RZ, PT ;  /* 0x000000ff6a00720c */ /* 0x000fe20003fa6270 */
[----:B------:R-:W-:Y:S01]  /*b5e0*/  IMAD.MOV R5, RZ, RZ, -R5 ;  /* 0x000000ffff057224 */ /* 0x000fe200078e0a05 */
[----:B------:R-:W-:Y:S01]  /*b5f0*/  IABS R106, R121 ;  /* 0x00000079006a7213 */ /* 0x000fe20000000000 */
[----:B------:R-:W-:-:S02]  /*b600*/  IMAD.MOV R127, RZ, RZ, -R127 ;  /* 0x000000ffff7f7224 */ /* 0x000fc400078e0a7f */
[----:B------:R-:W-:Y:S02]  /*b610*/  IMAD R107, R0, R5, R107 ;  /* 0x00000005006b7224 */ /* 0x000fe400078e026b */
[--C-:B------:R-:W-:Y:S02]  /*b620*/  @!P2 IMAD.IADD R100, R100, 0x1, -R0.reuse ;  /* 0x000000016464a824 */ /* 0x100fe400078e0a00 */
[--C-:B------:R-:W-:Y:S01]  /*b630*/  @!P6 IMAD.IADD R99, R99, 0x1, -R0.reuse ;  /* 0x000000016363e824 */ /* 0x100fe200078e0a00 */
[----:B------:R-:W-:Y:S01]  /*b640*/  ISETP.GT.U32.AND P6, PT, R0, R102, PT ;  /* 0x000000660000720c */ /* 0x000fe20003fc4070 */
[----:B------:R-:W-:Y:S01]  /*b650*/  @!P1 IMAD.IADD R98, R98, 0x1, -R0 ;  /* 0x0000000162629824 */ /* 0x000fe200078e0a00 */
[----:B------:R-:W-:Y:S01]  /*b660*/  ISETP.GT.U32.AND P2, PT, R0, R100, PT ;  /* 0x000000640000720c */ /* 0x000fe20003f44070 */
[----:B------:R-:W-:Y:S01]  /*b670*/  IMAD.HI.U32 R238, R2, R106, RZ ;  /* 0x0000006a02ee7227 */ /* 0x000fe200078e00ff */
[----:B------:R-:W-:-:S03]  /*b680*/  ISETP.GT.U32.AND P1, PT, R0, R101, PT ;  /* 0x000000650000720c */ /* 0x000fc60003f24070 */
[----:B------:R-:W-:-:S04]  /*b690*/  IMAD.MOV R4, RZ, RZ, -R238 ;  /* 0x000000ffff047224 */ /* 0x000fc800078e0aee */
[----:B------:R-:W-:Y:S01]  /*b6a0*/  IMAD R106, R0, R4, R106 ;  /* 0x00000004006a7224 */ /* 0x000fe200078e026a */
[----:B------:R-:W-:Y:S01]  /*b6b0*/  IABS R4, R9 ;  /* 0x0000000900047213 */ /* 0x000fe20000000000 */
[--C-:B------:R-:W-:Y:S01]  /*b6c0*/  @!P6 IMAD.IADD R102, R102, 0x1, -R0.reuse ;  /* 0x000000016666e824 */ /* 0x100fe200078e0a00 */
[----:B------:R-:W-:Y:S01]  /*b6d0*/  ISETP.GT.U32.AND P6, PT, R0, R104, PT ;  /* 0x000000680000720c */ /* 0x000fe20003fc4070 */
[--C-:B------:R-:W-:Y:S01]  /*b6e0*/  @!P2 IMAD.IADD R100, R100, 0x1, -R0.reuse ;  /* 0x000000016464a824 */ /* 0x100fe200078e0a00 */
[----:B------:R-:W-:Y:S01]  /*b6f0*/  ISETP.GT.U32.AND P2, PT, R0, R103, PT ;  /* 0x000000670000720c */ /* 0x000fe20003f44070 */
[----:B------:R-:W-:Y:S01]  /*b700*/  @!P1 IMAD.IADD R101, R101, 0x1, -R0 ;  /* 0x0000000165659824 */ /* 0x000fe200078e0a00 */
[----:B------:R-:W-:Y:S01]  /*b710*/  ISETP.GE.AND P1, PT, R251, RZ, PT ;  /* 0x000000fffb00720c */ /* 0x000fe20003f26270 */
[----:B------:R-:W-:Y:S01]  /*b720*/  IMAD.MOV R251, RZ, RZ, -R252 ;  /* 0x000000fffffb7224 */ /* 0x000fe200078e0afc */
[----:B------:R-:W-:-:S03]  /*b730*/  IABS R252, R119 ;  /* 0x0000007700fc7213 */ /* 0x000fc60000000000 */
[----:B------:R-:W-:Y:S01]  /*b740*/  IMAD R105, R0, R251, R105 ;  /* 0x000000fb00697224 */ /* 0x000fe200078e0269 */
[----:B------:R-:W-:Y:S01]  /*b750*/  IABS R251, R7 ;  /* 0x0000000700fb7213 */ /* 0x000fe20000000000 */
[----:B------:R-:W-:-:S04]  /*b760*/  IMAD.HI.U32 R5, R2, R252, RZ ;  /* 0x000000fc02057227 */ /* 0x000fc800078e00ff */
[--C-:B------:R-:W-:Y:S01]  /*b770*/  @!P6 IMAD.IADD R104, R104, 0x1, -R0.reuse ;  /* 0x000000016868e824 */ /* 0x100fe200078e0a00 */
[----:B------:R-:W-:Y:S01]  /*b780*/  ISETP.GT.U32.AND P6, PT, R0, R105, PT ;  /* 0x000000690000720c */ /* 0x000fe20003fc4070 */
[----:B------:R-:W-:Y:S01]  /*b790*/  @!P2 IMAD.IADD R103, R103, 0x1, -R0 ;  /* 0x000000016767a824 */ /* 0x000fe200078e0a00 */
[----:B------:R-:W-:Y:S01]  /*b7a0*/  ISETP.GE.AND P2, PT, R250, RZ, PT ;  /* 0x000000fffa00720c */ /* 0x000fe20003f46270 */
[----:B------:R-:W-:Y:S01]  /*b7b0*/  IMAD.MOV R5, RZ, RZ, -R5 ;  /* 0x000000ffff057224 */ /* 0x000fe200078e0a05 */
[----:B------:R-:W-:Y:S01]  /*b7c0*/  IABS R250, R249 ;  /* 0x000000f900fa7213 */ /* 0x000fe20000000000 */
[----:B------:R-:W-:Y:S01]  /*b7d0*/  @!P3 IMAD.MOV R95, RZ, RZ, -R95 ;  /* 0x000000ffff5fb224 */ /* 0x000fe200078e0a5f */
[C---:B------:R-:W-:Y:S01]  /*b7e0*/  ISETP.GT.U32.AND P3, PT, R0.reuse, R101, PT ;  /* 0x000000650000720c */ /* 0x040fe20003f64070 */
[----:B------:R-:W-:Y:S02]  /*b7f0*/  IMAD R252, R0, R5, R252 ;  /* 0x0000000500fc7224 */ /* 0x000fe400078e02fc */
[----:B------:R-:W-:-:S04]  /*b800*/  IMAD.HI.U32 R5, R2, R4, RZ ;  /* 0x0000000402057227 */ /* 0x000fc800078e00ff */
[----:B------:R-:W-:Y:S01]  /*b810*/  @!P4 IMAD.MOV R96, RZ, RZ, -R96 ;  /* 0x000000ffff60c224 */ /* 0x000fe200078e0a60 */
[C---:B------:R-:W-:Y:S01]  /*b820*/  ISETP.GT.U32.AND P4, PT, R0.reuse, R102, PT ;  /* 0x000000660000720c */ /* 0x040fe20003f84070 */
[----:B------:R-:W-:Y:S01]  /*b830*/  @!P0 IMAD.MOV R97, RZ, RZ, -R97 ;  /* 0x000000ffff618224 */ /* 0x000fe200078e0a61 */
[----:B------:R-:W-:Y:S01]  /*b840*/  ISETP.GT.U32.AND P0, PT, R0, R103, PT ;  /* 0x000000670000720c */ /* 0x000fe20003f04070 */
[----:B------:R-:W-:Y:S01]  /*b850*/  IMAD.HI.U32 R238, R2, R250, RZ ;  /* 0x000000fa02ee7227 */ /* 0x000fe200078e00ff */
[----:B------:R-:W-:Y:S02]  /*b860*/  @!P6 IADD3 R105, R105, -R0, RZ ;  /* 0x800000006969e210 */ /* 0x000fe40007ffe0ff */
[----:B------:R-:W-:Y:S01]  /*b870*/  ISETP.GT.U32.AND P6, PT, R0, R106, PT ;  /* 0x0000006a0000720c */ /* 0x000fe20003fc4070 */
[----:B------:R-:W-:-:S04]  /*b880*/  IMAD.HI.U32 R128, R2, R251, RZ ;  /* 0x000000fb02807227 */ /* 0x000fc800078e00ff */
[----:B------:R-:W-:Y:S01]  /*b890*/  @!P5 IMAD.MOV R98, RZ, RZ, -R98 ;  /* 0x000000ffff62d224 */ /* 0x000fe200078e0a62 */
[C---:B------:R-:W-:Y:S01]  /*b8a0*/  ISETP.GT.U32.AND P5, PT, R0.reuse, R104, PT ;  /* 0x000000680000720c */ /* 0x040fe20003fa4070 */
[C---:B------:R-:W-:Y:S02]  /*b8b0*/  IMAD R2, R0.reuse, R127, R3 ;  /* 0x0000007f00027224 */ /* 0x040fe400078e0203 */
[----:B------:R-:W-:Y:S02]  /*b8c0*/  IMAD.MOV R3, RZ, RZ, -R5 ;  /* 0x000000ffff037224 */ /* 0x000fe400078e0a05 */
[----:B------:R-:W-:Y:S02]  /*b8d0*/  IMAD.MOV R238, RZ, RZ, -R238 ;  /* 0x000000ffffee7224 */ /* 0x000fe400078e0aee */
[----:B------:R-:W-:Y:S02]  /*b8e0*/  IMAD.MOV R128, RZ, RZ, -R128 ;  /* 0x000000ffff807224 */ /* 0x000fe400078e0a80 */
[----:B------:R-:W-:-:S02]  /*b8f0*/  IMAD R3, R0, R3, R4 ;  /* 0x0000000300037224 */ /* 0x000fc400078e0204 */
[----:B------:R-:W1:Y:S01]  /*b900*/  LDC.64 R4, c[0x0][0x238] ;  /* 0x00008e00ff047b82 */ /* 0x000e620000000a00 */
[C---:B------:R-:W-:Y:S02]  /*b910*/  IMAD R250, R0.reuse, R238, R250 ;  /* 0x000000ee00fa7224 */ /* 0x040fe400078e02fa */
[C---:B------:R-:W-:Y:S02]  /*b920*/  IMAD R251, R0.reuse, R128, R251 ;  /* 0x0000008000fb7224 */ /* 0x040fe400078e02fb */
[----:B------:R-:W-:Y:S01]  /*b930*/  @!P1 IMAD.MOV R99, RZ, RZ, -R99 ;  /* 0x000000ffff639224 */ /* 0x000fe200078e0a63 */
[C---:B------:R-:W-:Y:S01]  /*b940*/  ISETP.GT.U32.AND P1, PT, R0.reuse, R105, PT ;  /* 0x000000690000720c */ /* 0x040fe20003f24070 */
[----:B------:R-:W-:Y:S01]  /*b950*/  @!P2 IMAD.MOV R100, RZ, RZ, -R100 ;  /* 0x000000ffff64a224 */ /* 0x000fe200078e0a64 */
[C---:B------:R-:W-:Y:S01]  /*b960*/  ISETP.GT.U32.AND P2, PT, R0.reuse, R107, PT ;  /* 0x0000006b0000720c */ /* 0x040fe20003f44070 */
[--C-:B------:R-:W-:Y:S01]  /*b970*/  @!P3 IMAD.IADD R101, R101, 0x1, -R0.reuse ;  /* 0x000000016565b824 */ /* 0x100fe200078e0a00 */
[----:B------:R-:W-:Y:S01]  /*b980*/  ISETP.GT.U32.AND P3, PT, R0, R252, PT ;  /* 0x000000fc0000720c */ /* 0x000fe20003f64070 */
[--C-:B------:R-:W-:Y:S01]  /*b990*/  @!P0 IMAD.IADD R103, R103, 0x1, -R0.reuse ;  /* 0x0000000167678824 */ /* 0x100fe200078e0a00 */
[----:B------:R-:W-:Y:S01]  /*b9a0*/  @!P4 IADD3 R102, R102, -R0, RZ ;  /* 0x800000006666c210 */ /* 0x000fe20007ffe0ff */
[----:B------:R-:W-:Y:S01]  /*b9b0*/  @!P5 IMAD.IADD R104, R104, 0x1, -R0 ;  /* 0x000000016868d824 */ /* 0x000fe200078e0a00 */
[C---:B------:R-:W-:Y:S01]  /*b9c0*/  ISETP.GT.U32.AND P4, PT, R0.reuse, R250, PT ;  /* 0x000000fa0000720c */ /* 0x040fe20003f84070 */
[----:B------:R-:W2:Y:S01]  /*b9d0*/  LDL.LU R128, [R1+0x1c8c] ;  /* 0x001c8c0001807983 */ /* 0x000ea20000300800 */
[----:B------:R-:W-:-:S02]  /*b9e0*/  ISETP.GT.U32.AND P0, PT, R0, R251, PT ;  /* 0x000000fb0000720c */ /* 0x000fc40003f04070 */
[----:B------:R-:W-:Y:S01]  /*b9f0*/  ISETP.GT.U32.AND P5, PT, R0, R2, PT ;  /* 0x000000020000720c */ /* 0x000fe20003fa4070 */
[--C-:B------:R-:W-:Y:S01]  /*ba00*/  @!P1 IMAD.IADD R105, R105, 0x1, -R0.reuse ;  /* 0x0000000169699824 */ /* 0x100fe200078e0a00 */
[----:B------:R-:W3:Y:S01]  /*ba10*/  LDL.LU R127, [R1+0x1c88] ;  /* 0x001c8800017f7983 */ /* 0x000ee20000300800 */
[----:B------:R-:W-:Y:S01]  /*ba20*/  ISETP.GE.AND P1, PT, R126, RZ, PT ;  /* 0x000000ff7e00720c */ /* 0x000fe20003f26270 */
[--C-:B------:R-:W-:Y:S01]  /*ba30*/  @!P2 IMAD.IADD R107, R107, 0x1, -R0.reuse ;  /* 0x000000016b6ba824 */ /* 0x100fe200078e0a00 */
[----:B------:R-:W-:Y:S01]  /*ba40*/  ISETP.GE.AND P2, PT, R125, RZ, PT ;  /* 0x000000ff7d00720c */ /* 0x000fe20003f46270 */
[----:B------:R-:W4:Y:S01]  /*ba50*/  LDL.LU R126, [R1+0x1c84] ;  /* 0x001c8400017e7983 */ /* 0x000f220000300800 */
[--C-:B------:R-:W-:Y:S01]  /*ba60*/  @!P3 IMAD.IADD R252, R252, 0x1, -R0.reuse ;  /* 0x00000001fcfcb824 */ /* 0x100fe200078e0a00 */
[----:B------:R-:W-:Y:S01]  /*ba70*/  ISETP.GE.AND P3, PT, R124, RZ, PT ;  /* 0x000000ff7c00720c */ /* 0x000fe20003f66270 */
[--C-:B------:R-:W-:Y:S01]  /*ba80*/  @!P4 IMAD.IADD R250, R250, 0x1, -R0.reuse ;  /* 0x00000001fafac824 */ /* 0x100fe200078e0a00 */
[----:B------:R-:W2:Y:S01]  /*ba90*/  LDL.LU R125, [R1+0x1c80] ;  /* 0x001c8000017d7983 */ /* 0x000ea20000300800 */
[----:B------:R-:W-:Y:S01]  /*baa0*/  ISETP.GE.AND P4, PT, R123, RZ, PT ;  /* 0x000000ff7b00720c */ /* 0x000fe20003f86270 */
[--C-:B------:R-:W-:Y:S01]  /*bab0*/  @!P0 IMAD.IADD R251, R251, 0x1, -R0.reuse ;  /* 0x00000001fbfb8824 */ /* 0x100fe200078e0a00 */
[----:B------:R-:W-:Y:S01]  /*bac0*/  ISETP.GE.AND P0, PT, R122, RZ, PT ;  /* 0x000000ff7a00720c */ /* 0x000fe20003f06270 */
[----:B------:R-:W3:Y:S01]  /*bad0*/  LDL.LU R124, [R1+0x1c7c] ;  /* 0x001c7c00017c7983 */ /* 0x000ee20000300800 */
[--C-:B------:R-:W-:Y:S01]  /*bae0*/  @!P5 IMAD.IADD R2, R2, 0x1, -R0.reuse ;  /* 0x000000010202d824 */ /* 0x100fe200078e0a00 */
[----:B------:R-:W-:Y:S01]  /*baf0*/  ISETP.GE.AND P5, PT, R121, RZ, PT ;  /* 0x000000ff7900720c */ /* 0x000fe20003fa6270 */
[----:B------:R-:W-:Y:S01]  /*bb00*/  @!P6 IMAD.IADD R106, R106, 0x1, -R0 ;  /* 0x000000016a6ae824 */ /* 0x000fe200078e0a00 */
[----:B------:R-:W4:Y:S04]  /*bb10*/  LDL.LU R123, [R1+0x1c78] ;  /* 0x001c7800017b7983 */ /* 0x000f280000300800 */
[----:B------:R-:W2:Y:S01]  /*bb20*/  LDL.LU R122, [R1+0x1c74] ;  /* 0x001c7400017a7983 */ /* 0x000ea20000300800 */
[----:B------:R-:W-:-:S03]  /*bb30*/  ISETP.GT.U32.AND P6, PT, R0, R106, PT ;  /* 0x0000006a0000720c */ /* 0x000fc60003fc4070 */
[----:B------:R-:W2:Y:S04]  /*bb40*/  LDL.LU R121, [R1+0x1c70] ;  /* 0x001c700001797983 */ /* 0x000ea80000300800 */
[----:B-1----:R1:W-:Y:S04]  /*bb50*/  STL [R1+0x1c4c], R4 ;  /* 0x001c4c0401007387 */ /* 0x0023e80000100800 */
[----:B-1----:R-:W3:Y:S01]  /*bb60*/  LDL.LU R4, [R1+0x54] ;  /* 0x0000540001047983 */ /* 0x002ee20000300800 */
[----:B------:R-:W1:Y:S01]  /*bb70*/  S2R R238, SR_TID.X ;  /* 0x0000000000ee7919 */ /* 0x000e620000002100 */
[----:B------:R-:W-:Y:S01]  /*bb80*/  @!P1 IMAD.MOV R101, RZ, RZ, -R101 ;  /* 0x000000ffff659224 */ /* 0x000fe200078e0a65 */
[C---:B------:R-:W-:Y:S01]  /*bb90*/  ISETP.GT.U32.AND P1, PT, R0.reuse, R107, PT ;  /* 0x0000006b0000720c */ /* 0x040fe20003f24070 */
[----:B------:R-:W-:Y:S01]  /*bba0*/  @!P2 IMAD.MOV R102, RZ, RZ, -R102 ;  /* 0x000000ffff66a224 */ /* 0x000fe200078e0a66 */
[----:B------:R-:W-:Y:S01]  /*bbb0*/  ISETP.GT.U32.AND P2, PT, R0, R252, PT ;  /* 0x000000fc0000720c */ /* 0x000fe20003f44070 */
[----:B------:R-:W-:-:S04]  /*bbc0*/  @!P6 IMAD.IADD R106, R106, 0x1, -R0 ;  /* 0x000000016a6ae824 */ /* 0x000fc800078e0a00 */
[----:B------:R-:W-:Y:S01]  /*bbd0*/  @!P5 IMAD.MOV R106, RZ, RZ, -R106 ;  /* 0x000000ffff6ad224 */ /* 0x000fe200078e0a6a */
[----:B------:R-:W-:-:S05]  /*bbe0*/  ISETP.GE.AND P5, PT, R120, RZ, PT ;  /* 0x000000ff7800720c */ /* 0x000fca0003fa6270 */
[--C-:B------:R-:W-:Y:S01]  /*bbf0*/  @!P1 IMAD.IADD R107, R107, 0x1, -R0.reuse ;  /* 0x000000016b6b9824 */ /* 0x100fe200078e0a00 */
[----:B------:R-:W-:Y:S01]  /*bc00*/  ISETP.GE.AND P1, PT, R119, RZ, PT ;  /* 0x000000ff7700720c */ /* 0x000fe20003f26270 */
[----:B------:R-:W-:Y:S01]  /*bc10*/  @!P2 IMAD.IADD R252, R252, 0x1, -R0 ;  /* 0x00000001fcfca824 */ /* 0x000fe200078e0a00 */
[----:B------:R-:W-:Y:S01]  /*bc20*/  ISETP.GE.AND P2, PT, R249, RZ, PT ;  /* 0x000000fff900720c */ /* 0x000fe20003f46270 */
[----:B-1----:R-:W-:Y:S01]  /*bc30*/  IMAD.SHL.U32 R238, R238, 0x400, RZ ;  /* 0x00000400eeee7824 */ /* 0x002fe200078e00ff */
[C---:B------:R-:W-:Y:S01]  /*bc40*/  ISETP.GT.U32.AND P6, PT, R0.reuse, R3, PT ;  /* 0x000000030000720c */ /* 0x040fe20003fc4070 */
[----:B------:R-:W-:Y:S01]  /*bc50*/  @!P4 IMAD.MOV R104, RZ, RZ, -R104 ;  /* 0x000000ffff68c224 */ /* 0x000fe200078e0a68 */
[----:B------:R-:W-:Y:S01]  /*bc60*/  @!P3 IADD3 R103, -R103, RZ, RZ ;  /* 0x000000ff6767b210 */ /* 0x000fe20007ffe1ff */
[----:B------:R-:W-:Y:S01]  /*bc70*/  @!P0 IMAD.MOV R105, RZ, RZ, -R105 ;  /* 0x000000ffff698224 */ /* 0x000fe200078e0a69 */
[C---:B------:R-:W-:Y:S02]  /*bc80*/  ISETP.GT.U32.AND P3, PT, R0.reuse, R250, PT ;  /* 0x000000fa0000720c */ /* 0x040fe40003f64070 */
[----:B------:R-:W-:-:S07]  /*bc90*/  ISETP.GT.U32.AND P4, PT, R0, R251, PT ;  /* 0x000000fb0000720c */ /* 0x000fce0003f84070 */
[----:B------:R-:W-:Y:S01]  /*bca0*/  @!P6 IMAD.IADD R3, R3, 0x1, -R0 ;  /* 0x000000010303e824 */ /* 0x000fe200078e0a00 */
[----:B------:R-:W-:Y:S02]  /*bcb0*/  ISETP.GT.U32.AND P6, PT, R0, R2, PT ;  /* 0x000000020000720c */ /* 0x000fe40003fc4070 */
[----:B---3--:R-:W-:Y:S02]  /*bcc0*/  LOP3.LUT R4, R4, 0x8000, R238, 0xf8, !PT ;  /* 0x0000800004047812 */ /* 0x008fe400078ef8ee */
[----:B------:R-:W3:Y:S04]  /*bcd0*/  LDL R238, [R1+0x18ec] ;  /* 0x0018ec0001ee7983 */ /* 0x000ee80000100800 */
[----:B------:R1:W-:Y:S04]  /*bce0*/  STL [R1+0x18b4], R4 ;  /* 0x0018b40401007387 */ /* 0x0003e80000100800 */
[----:B------:R-:W2:Y:S04]  /*bcf0*/  LDL.LU R120, [R1+0x1c6c] ;  /* 0x001c6c0001787983 */ /* 0x000ea80000300800 */
[----:B------:R-:W2:Y:S04]  /*bd00*/  LDL.LU R119, [R1+0x1c68] ;  /* 0x001c680001777983 */ /* 0x000ea80000300800 */
[----:B------:R-:W2:Y:S01]  /*bd10*/  LDL.LU R249, [R1+0x1c64] ;  /* 0x001c640001f97983 */ /* 0x000ea20000300800 */
[----:B------:R-:W-:Y:S01]  /*bd20*/  ISETP.GT.U32.AND P0, PT, R0, R3, PT ;  /* 0x000000030000720c */ /* 0x000fe20003f04070 */
[----:B------:R-:W-:-:S02]  /*bd30*/  @!P3 IMAD.IADD R250, R250, 0x1, -R0 ;  /* 0x00000001fafab824 */ /* 0x000fc400078e0a00 */
[--C-:B------:R-:W-:Y:S02]  /*bd40*/  @!P4 IMAD.IADD R251, R251, 0x1, -R0.reuse ;  /* 0x00000001fbfbc824 */ /* 0x100fe400078e0a00 */
[----:B------:R-:W-:-:S08]  /*bd50*/  @!P6 IMAD.IADD R2, R2, 0x1, -R0 ;  /* 0x000000010202e824 */ /* 0x000fd000078e0a00 */
[----:B------:R-:W-:Y:S02]  /*bd60*/  @!P0 IMAD.IADD R3, R3, 0x1, -R0 ;  /* 0x0000000103038824 */ /* 0x000fe400078e0a00 */
[----:B------:R-:W4:Y:S01]  /*bd70*/  S2R R0, SR_TID.X ;  /* 0x0000000000007919 */ /* 0x000f220000002100 */
[----:B------:R-:W-:Y:S01]  /*bd80*/  @!P5 IMAD.MOV R107, RZ, RZ, -R107 ;  /* 0x000000ffff6bd224 */ /* 0x000fe200078e0a6b */
[----:B------:R-:W-:Y:S02]  /*bd90*/  ISETP.GE.AND P3, PT, R7, RZ, PT ;  /* 0x000000ff0700720c */ /* 0x000fe40003f66270 */
[----:B------:R-:W-:Y:S01]  /*bda0*/  ISETP.GE.AND P4, PT, R8, RZ, PT ;  /* 0x000000ff0800720c */ /* 0x000fe20003f86270 */
[----:B------:R-:W2:Y:S01]  /*bdb0*/  LDL.LU R7, [R1+0x24] ;  /* 0x0000240001077983 */ /* 0x000ea20000300800 */
[----:B------:R-:W-:-:S03]  /*bdc0*/  ISETP.GE.AND P6, PT, R9, RZ, PT ;  /* 0x000000ff0900720c */ /* 0x000fc60003fc6270 */
[----:B------:R-:W2:Y:S04]  /*bdd0*/  LDL.LU R8, [R1+0x20] ;  /* 0x0000200001087983 */ /* 0x000ea80000300800 */
[----:B------:R-:W2:Y:S04]  /*bde0*/  LDL.LU R9, [R1+0x1c] ;  /* 0x00001c0001097983 */ /* 0x000ea80000300800 */
[----:B-1----:R-:W2:Y:S01]  /*bdf0*/  LDL.LU R4, [R1+0xc] ;  /* 0x00000c0001047983 */ /* 0x002ea20000300800 */
[----:B----4-:R-:W-:-:S05]  /*be00*/  LOP3.LUT R0, R0, 0x3f, RZ, 0xc0, !PT ;  /* 0x0000003f00007812 */ /* 0x010fca00078ec0ff */
[----:B------:R-:W-:-:S05]  /*be10*/  IMAD R5, R0, R5, RZ ;  /* 0x0000000500057224 */ /* 0x000fca00078e02ff */
[----:B------:R1:W-:Y:S01]  /*be20*/  STL [R1+0x2c], R5 ;  /* 0x00002c0501007387 */ /* 0x0003e20000100800 */
[----:B---3--:R-:W-:Y:S02]  /*be30*/  ISETP.NE.AND P5, PT, R238, RZ, PT ;  /* 0x000000ffee00720c */ /* 0x008fe40003fa5270 */
[----:B------:R-:W-:Y:S02]  /*be40*/  LOP3.LUT R0, RZ, R238, RZ, 0x33, !PT ;  /* 0x000000eeff007212 */ /* 0x000fe400078e33ff */
[----:B------:R-:W-:Y:S01]  /*be50*/  LEA R238, P0, R5, UR8, 0x2 ;  /* 0x0000000805ee7c11 */ /* 0x000fe2000f8010ff */
[----:B-1----:R-:W-:Y:S01]  /*be60*/  IMAD.MOV.U32 R5, RZ, RZ, R252 ;  /* 0x000000ffff057224 */ /* 0x002fe200078e00fc */
[C---:B------:R-:W-:Y:S01]  /*be70*/  SEL R11, R0.reuse, R11, !P5 ;  /* 0x0000000b000b7207 */ /* 0x040fe20006800000 */
[----:B------:R-:W-:Y:S01]  /*be80*/  @!P2 IMAD.MOV R250, RZ, RZ, -R250 ;  /* 0x000000fffffaa224 */ /* 0x000fe200078e0afa */
[----:B------:R-:W-:Y:S01]  /*be90*/  @!P3 IADD3 R251, -R251, RZ, RZ ;  /* 0x000000fffbfbb210 */ /* 0x000fe20007ffe1ff */
[----:B------:R1:W-:Y:S01]  /*bea0*/  STL [R1+0x1c50], R238 ;  /* 0x001c50ee01007387 */ /* 0x0003e20000100800 */
[----:B------:R-:W-:Y:S01]  /*beb0*/  @!P4 IMAD.MOV R2, RZ, RZ, -R2 ;  /* 0x000000ffff02c224 */ /* 0x000fe200078e0a02 */
[C---:B------:R-:W-:Y:S01]  /*bec0*/  SEL R124, R0.reuse, R124, !P5 ;  /* 0x0000007c007c7207 */ /* 0x040fe20006800000 */
[----:B------:R-:W-:Y:S01]  /*bed0*/  @!P6 IMAD.MOV R3, RZ, RZ, -R3 ;  /* 0x000000ffff03e224 */ /* 0x000fe200078e0a03 */
[C---:B------:R-:W-:Y:S01]  /*bee0*/  SEL R123, R0.reuse, R123, !P5 ;  /* 0x0000007b007b7207 */ /* 0x040fe20006800000 */
[----:B------:R-:W-:Y:S01]  /*bef0*/  ULDC UR8, c[0x0][0x240] ;  /* 0x0000900000087ab9 */ /* 0x000fe20000000800 */
[C---:B--2---:R-:W-:Y:S01]  /*bf00*/  SEL R249, R0.reuse, R249, !P5 ;  /* 0x000000f900f97207 */ /* 0x044fe20006800000 */
[----:B-1----:R-:W2:Y:S04]  /*bf10*/  LDL.LU R238, [R1+0x10] ;  /* 0x0000100001ee7983 */ /* 0x002ea80000300800 */
[----:B------:R-:W3:Y:S04]  /*bf20*/  LDL.LU R252, [R1+0x14] ;  /* 0x0000140001fc7983 */ /* 0x000ee80000300800 */
[----:B------:R1:W-:Y:S04]  /*bf30*/  STL [R1+0x34], R249 ;  /* 0x000034f901007387 */ /* 0x0003e80000100800 */
[----:B-1----:R-:W4:Y:S01]  /*bf40*/  LDL.LU R249, [R1+0x1c60] ;  /* 0x001c600001f97983 */ /* 0x002f220000300800 */
[----:B------:R-:W-:-:S02]  /*bf50*/  SEL R7, R0, R7, !P5 ;  /* 0x0000000700077207 */ /* 0x000fc40006800000 */
[C---:B------:R-:W-:Y:S02]  /*bf60*/  SEL R8, R0.reuse, R8, !P5 ;  /* 0x0000000800087207 */ /* 0x040fe40006800000 */
[C---:B------:R-:W-:Y:S02]  /*bf70*/  SEL R9, R0.reuse, R9, !P5 ;  /* 0x0000000900097207 */ /* 0x040fe40006800000 */
[----:B----4-:R-:W-:-:S05]  /*bf80*/  SEL R249, R0, R249, !P5 ;  /* 0x000000f900f97207 */ /* 0x010fca0006800000 */
[----:B------:R1:W-:Y:S04]  /*bf90*/  STL [R1+0x5a8], R249 ;  /* 0x0005a8f901007387 */ /* 0x0003e80000100800 */
[----:B-1----:R-:W4:Y:S04]  /*bfa0*/  LDL.LU R249, [R1+0x18] ;  /* 0x0000180001f97983 */ /* 0x002f280000300800 */
[----:B------:R1:W-:Y:S04]  /*bfb0*/  STL [R1+0x30], R7 ;  /* 0x0000300701007387 */ /* 0x0003e80000100800 */
[----:B-1----:R-:W2:Y:S04]  /*bfc0*/  LDL.LU R7, [R1+0x1c5c] ;  /* 0x001c5c0001077983 */ /* 0x002ea80000300800 */
[----:B------:R1:W-:Y:S04]  /*bfd0*/  STL [R1+0x28], R8 ;  /* 0x0000280801007387 */ /* 0x0003e80000100800 */
[----:B-1----:R-:W2:Y:S04]  /*bfe0*/  LDL.LU R8, [R1+0x1c58] ;  /* 0x001c580001087983 */ /* 0x002ea80000300800 */
[----:B------:R1:W-:Y:S04]  /*bff0*/  STL [R1+0x24], R9 ;  /* 0x0000240901007387 */ /* 0x0003e80000100800 */
[----:B-1----:R-:W2:Y:S01]  /*c000*/  LDL.LU R9, [R1+0x1c54] ;  /* 0x001c540001097983 */ /* 0x002ea20000300800 */
[----:B----4-:R-:W-:-:S05]  /*c010*/  SEL R249, R0, R249, !P5 ;  /* 0x000000f900f97207 */ /* 0x010fca0006800000 */
[----:B------:R3:W-:Y:S02]  /*c020*/  STL [R1+0x20], R249 ;  /* 0x000020f901007387 */ /* 0x0007e40000100800 */
[C---:B---3--:R-:W-:Y:S02]  /*c030*/  SEL R249, R0.reuse, R252, !P5 ;  /* 0x000000fc00f97207 */ /* 0x048fe40006800000 */
[----:B--2---:R-:W-:-:S03]  /*c040*/  SEL R252, R0, R238, !P5 ;  /* 0x000000ee00fc7207 */ /* 0x004fc60006800000 */
[----:B------:R1:W-:Y:S02]  /*c050*/  STL [R1+0x1c], R249 ;  /* 0x00001cf901007387 */ /* 0x0003e40000100800 */
[C---:B-1----:R-:W-:Y:S02]  /*c060*/  SEL R249, R0.reuse, R4, !P5 ;  /* 0x0000000400f97207 */ /* 0x042fe40006800000 */
[C---:B------:R-:W-:Y:S02]  /*c070*/  SEL R4, R0.reuse, R8, !P5 ;  /* 0x0000000800047207 */ /* 0x040fe40006800000 */
[C---:B------:R-:W-:Y:S02]  /*c080*/  SEL R8, R0.reuse, R119, !P5 ;  /* 0x0000007700087207 */ /* 0x040fe40006800000 */
[C---:B------:R-:W-:Y:S02]  /*c090*/  SEL R119, R0.reuse, R240, !P5 ;  /* 0x000000f000777207 */ /* 0x040fe40006800000 */
[----:B------:R-:W-:-:S02]  /*c0a0*/  SEL R240, R0, R114, !P5 ;  /* 0x0000007200f07207 */ /* 0x000fc40006800000 */
[C---:B------:R-:W-:Y:S01]  /*c0b0*/  SEL R114, R0.reuse, R6, !P5 ;  /* 0x0000000600727207 */ /* 0x040fe20006800000 */
[----:B------:R-:W-:Y:S01]  /*c0c0*/  STL [R1+0x18], R252 ;  /* 0x000018fc01007387 */ /* 0x000fe20000100800 */
[C---:B------:R-:W-:Y:S02]  /*c0d0*/  SEL R6, R0.reuse, R10, !P5 ;  /* 0x0000000a00067207 */ /* 0x040fe40006800000 */
[C---:B------:R-:W-:Y:S01]  /*c0e0*/  SEL R10, R0.reuse, R12, !P5 ;  /* 0x0000000c000a7207 */ /* 0x040fe20006800000 */
[----:B------:R-:W-:Y:S04]  /*c0f0*/  STL [R1+0x14], R249 ;  /* 0x000014f901007387 */ /* 0x000fe80000100800 */
[----:B------:R-:W-:Y:S04]  /*c100*/  STL [R1+0x5a4], R240 ;  /* 0x0005a4f001007387 */ /* 0x000fe80000100800 */
[----:B------:R-:W-:Y:S04]  /*c110*/  STL [R1+0x520], R114 ;  /* 0x0005207201007387 */ /* 0x000fe80000100800 */
[----:B------:R1:W-:Y:S04]  /*c120*/  STL [R1+0x51c], R6 ;  /* 0x00051c0601007387 */ /* 0x0003e80000100800 */
[----:B------:R2:W-:Y:S04]  /*c130*/  STL [R1+0x518], R11 ;  /* 0x0005180b01007387 */ /* 0x0005e80000100800 */
[----:B------:R3:W-:Y:S01]  /*c140*/  STL [R1+0x514], R10 ;  /* 0x0005140a01007387 */ /* 0x0007e20000100800 */
[----:B-1----:R-:W-:-:S02]  /*c150*/  SEL R6, R0, R13, !P5 ;  /* 0x0000000d00067207 */ /* 0x002fc40006800000 */
[----:B--2---:R-:W-:-:S03]  /*c160*/  SEL R11, R0, R14, !P5 ;  /* 0x0000000e000b7207 */ /* 0x004fc60006800000 */
[----:B------:R1:W-:Y:S01]  /*c170*/  STL [R1+0x510], R6 ;  /* 0x0005100601007387 */ /* 0x0003e20000100800 */
[----:B---3--:R-:W-:-:S03]  /*c180*/  SEL R10, R0, R15, !P5 ;  /* 0x0000000f000a7207 */ /* 0x008fc60006800000 */
[----:B------:R2:W-:Y:S04]  /*c190*/  STL [R1+0x50c], R11 ;  /* 0x00050c0b01007387 */ /* 0x0005e80000100800 */
[----:B------:R3:W-:Y:S01]  /*c1a0*/  STL [R1+0x508], R10 ;  /* 0x0005080a01007387 */ /* 0x0007e20000100800 */
[C---:B-1----:R-:W-:Y:S02]  /*c1b0*/  SEL R6, R0.reuse, R16, !P5 ;  /* 0x0000001000067207 */ /* 0x042fe40006800000 */
        /* <DEDUP_REMOVED lines=75> */
[----:B------:R-:W-:Y:S04]  /*c670*/  STL [R1+0x470], R11 ;  /* 0x0004700b01007387 */ /* 0x000fe80000100800 */
[----:B------:R2:W-:Y:S01]  /*c680*/  STL [R1+0x46c], R10 ;  /* 0x00046c0a01007387 */ /* 0x0005e20000100800 */
[----:B-1----:R-:W-:-:S05]  /*c690*/  SEL R6, R0, R55, !P5 ;  /* 0x0000003700067207 */ /* 0x002fca0006800000 */
[----:B------:R1:W-:Y:S01]  /*c6a0*/  STL [R1+0x468], R6 ;  /* 0x0004680601007387 */ /* 0x0003e20000100800 */
[C---:B--2---:R-:W-:Y:S02]  /*c6b0*/  SEL R10, R0.reuse, R57, !P5 ;  /* 0x00000039000a7207 */ /* 0x044fe40006800000 */
[----:B------:R-:W-:-:S03]  /*c6c0*/  SEL R11, R0, R59, !P5 ;  /* 0x0000003b000b7207 */ /* 0x000fc60006800000 */
[----:B------:R2:W-:Y:S01]  /*c6d0*/  STL [R1+0x5a0], R10 ;  /* 0x0005a00a01007387 */ /* 0x0005e20000100800 */
[----:B-1----:R-:W-:-:S05]  /*c6e0*/  SEL R6, R0, R58, !P5 ;  /* 0x0000003a00067207 */ /* 0x002fca0006800000 */
[----:B------:R1:W-:Y:S01]  /*c6f0*/  STL [R1+0x59c], R6 ;  /* 0x00059c0601007387 */ /* 0x0003e20000100800 */
[----:B--2---:R-:W-:-:S03]  /*c700*/  SEL R10, R0, R60, !P5 ;  /* 0x0000003c000a7207 */ /* 0x004fc60006800000 */
        /* <DEDUP_REMOVED lines=30> */
[----:B------:R2:W-:Y:S01]  /*c8f0*/  STL [R1+0x55c], R11 ;  /* 0x00055c0b01007387 */ /* 0x0005e20000100800 */
[----:B------:R-:W-:-:S03]  /*c900*/  SEL R238, R0, R9, !P5 ;  /* 0x0000000900ee7207 */ /* 0x000fc60006800000 */
[----:B------:R3:W-:Y:S01]  /*c910*/  STL [R1+0x558], R10 ;  /* 0x0005580a01007387 */ /* 0x0007e20000100800 */
[C---:B-1----:R-:W-:Y:S02]  /*c920*/  SEL R6, R0.reuse, R76, !P5 ;  /* 0x0000004c00067207 */ /* 0x042fe40006800000 */
[----:B--2---:R-:W-:-:S03]  /*c930*/  SEL R11, R0, R77, !P5 ;  /* 0x0000004d000b7207 */ /* 0x004fc60006800000 */
[----:B------:R1:W-:Y:S01]  /*c940*/  STL [R1+0x554], R6 ;  /* 0x0005540601007387 */ /* 0x0003e20000100800 */
[C---:B------:R-:W-:Y:S02]  /*c950*/  SEL R9, R0.reuse, R7, !P5 ;  /* 0x0000000700097207 */ /* 0x040fe40006800000 */
[C---:B---3--:R-:W-:Y:S01]  /*c960*/  SEL R10, R0.reuse, R78, !P5 ;  /* 0x0000004e000a7207 */ /* 0x048fe20006800000 */
[----:B------:R2:W-:Y:S01]  /*c970*/  STL [R1+0x550], R11 ;  /* 0x0005500b01007387 */ /* 0x0005e20000100800 */
[C---:B------:R-:W-:Y:S02]  /*c980*/  SEL R7, R0.reuse, R120, !P5 ;  /* 0x0000007800077207 */ /* 0x040fe40006800000 */
[C---:B------:R-:W-:Y:S02]  /*c990*/  SEL R120, R0.reuse, R241, !P5 ;  /* 0x000000f100787207 */ /* 0x040fe40006800000 */
[----:B------:R-:W3:Y:S04]  /*c9a0*/  LDL.LU R241, [R1+0x6c] ;  /* 0x00006c0001f17983 */ /* 0x000ee80000300800 */
[----:B------:R4:W-:Y:S04]  /*c9b0*/  STL [R1+0x54c], R10 ;  /* 0x00054c0a01007387 */ /* 0x0009e80000100800 */
[----:B------:R-:W3:Y:S01]  /*c9c0*/  LDL.LU R240, [R1+0x68] ;  /* 0x0000680001f07983 */ /* 0x000ee20000300800 */
[----:B-1----:R-:W-:-:S02]  /*c9d0*/  SEL R6, R0, R79, !P5 ;  /* 0x0000004f00067207 */ /* 0x002fc40006800000 */
[----:B--2---:R-:W-:-:S03]  /*c9e0*/  SEL R11, R0, R80, !P5 ;  /* 0x00000050000b7207 */ /* 0x004fc60006800000 */
[----:B------:R1:W-:Y:S01]  /*c9f0*/  STL [R1+0x548], R6 ;  /* 0x0005480601007387 */ /* 0x0003e20000100800 */
[----:B----4-:R-:W-:-:S03]  /*ca00*/  SEL R10, R0, R81, !P5 ;  /* 0x00000051000a7207 */ /* 0x010fc60006800000 */
[----:B------:R2:W-:Y:S01]  /*ca10*/  STL [R1+0x544], R11 ;  /* 0x0005440b01007387 */ /* 0x0005e20000100800 */
[----:B-1----:R-:W-:-:S03]  /*ca20*/  SEL R6, R0, R82, !P5 ;  /* 0x0000005200067207 */ /* 0x002fc60006800000 */
[----:B------:R1:W-:Y:S01]  /*ca30*/  STL [R1+0x540], R10 ;  /* 0x0005400a01007387 */ /* 0x0003e20000100800 */
[----:B--2---:R-:W-:-:S03]  /*ca40*/  SEL R11, R0, R83, !P5 ;  /* 0x00000053000b7207 */ /* 0x004fc60006800000 */
[----:B------:R2:W-:Y:S01]  /*ca50*/  STL [R1+0x53c], R6 ;  /* 0x00053c0601007387 */ /* 0x0005e20000100800 */
[----:B-1----:R-:W-:-:S03]  /*ca60*/  SEL R10, R0, R84, !P5 ;  /* 0x00000054000a7207 */ /* 0x002fc60006800000 */
[----:B------:R1:W-:Y:S01]  /*ca70*/  STL [R1+0x538], R11 ;  /* 0x0005380b01007387 */ /* 0x0003e20000100800 */
[----:B--2---:R-:W-:-:S03]  /*ca80*/  SEL R6, R0, R85, !P5 ;  /* 0x0000005500067207 */ /* 0x004fc60006800000 */
[----:B------:R2:W-:Y:S04]  /*ca90*/  STL [R1+0x534], R10 ;  /* 0x0005340a01007387 */ /* 0x0005e80000100800 */
[----:B------:R4:W-:Y:S01]  /*caa0*/  STL [R1+0x530], R6 ;  /* 0x0005300601007387 */ /* 0x0009e20000100800 */
[C---:B-1----:R-:W-:Y:S02]  /*cab0*/  SEL R11, R0.reuse, R86, !P5 ;  /* 0x00000056000b7207 */ /* 0x042fe40006800000 */
[----:B--2---:R-:W-:-:S03]  /*cac0*/  SEL R10, R0, R87, !P5 ;  /* 0x00000057000a7207 */ /* 0x004fc60006800000 */
[----:B------:R1:W-:Y:S01]  /*cad0*/  STL [R1+0x52c], R11 ;  /* 0x00052c0b01007387 */ /* 0x0003e20000100800 */
[----:B----4-:R-:W-:-:S03]  /*cae0*/  SEL R6, R0, R88, !P5 ;  /* 0x0000005800067207 */ /* 0x010fc60006800000 */
[----:B------:R-:W2:Y:S04]  /*caf0*/  LDL.LU R19, [R1+0x2c] ;  /* 0x00002c0001137983 */ /* 0x000ea80000300800 */
[----:B------:R-:W-:Y:S04]  /*cb00*/  STL [R1+0x528], R10 ;  /* 0x0005280a01007387 */ /* 0x000fe80000100800 */
[----:B------:R3:W-:Y:S04]  /*cb10*/  STL [R1+0x524], R6 ;  /* 0x0005240601007387 */ /* 0x0007e80000100800 */
[----:B------:R-:W4:Y:S04]  /*cb20*/  LDL.LU R18, [R1+0x34] ;  /* 0x0000340001127983 */ /* 0x000f280000300800 */
[----:B------:R-:W2:Y:S04]  /*cb30*/  LDL.LU R17, [R1+0x30] ;  /* 0x0000300001117983 */ /* 0x000ea80000300800 */
[----:B------:R-:W2:Y:S04]  /*cb40*/  LDL.LU R16, [R1+0x28] ;  /* 0x0000280001107983 */ /* 0x000ea80000300800 */
[----:B------:R-:W2:Y:S04]  /*cb50*/  LDL.LU R15, [R1+0x24] ;  /* 0x00002400010f7983 */ /* 0x000ea80000300800 */
[----:B------:R-:W2:Y:S04]  /*cb60*/  LDL.LU R14, [R1+0x20] ;  /* 0x00002000010e7983 */ /* 0x000ea80000300800 */
[----:B------:R-:W2:Y:S04]  /*cb70*/  LDL.LU R13, [R1+0x1c] ;  /* 0x00001c00010d7983 */ /* 0x000ea80000300800 */
[----:B------:R-:W2:Y:S04]  /*cb80*/  LDL.LU R12, [R1+0x18] ;  /* 0x00001800010c7983 */ /* 0x000ea80000300800 */
[----:B-1----:R-:W2:Y:S01]  /*cb90*/  LDL.LU R11, [R1+0x14] ;  /* 0x00001400010b7983 */ /* 0x002ea20000300800 */
[----:B---3--:R-:W-:-:S02]  /*cba0*/  IMAD R6, R241, UR4, RZ ;  /* 0x00000004f1067c24 */ /* 0x008fc4000f8e02ff */
[----:B------:R-:W-:Y:S01]  /*cbb0*/  IMAD R10, R240, UR4, RZ ;  /* 0x00000004f00a7c24 */ /* 0x000fe2000f8e02ff */
[----:B------:R-:W-:Y:S02]  /*cbc0*/  ULDC UR4, c[0x0][0x240] ;  /* 0x0000900000047ab9 */ /* 0x000fe40000000800 */
[----:B------:R-:W-:Y:S02]  /*cbd0*/  IMAD R55, R238, UR4, RZ ;  /* 0x00000004ee377c24 */ /* 0x000fe4000f8e02ff */
[----:B------:R-:W3:Y:S01]  /*cbe0*/  LDL.LU R238, [R1+0x1c50] ;  /* 0x001c500001ee7983 */ /* 0x000ee20000300800 */
[----:B------:R-:W-:Y:S01]  /*cbf0*/  @!P1 IMAD.MOV R5, RZ, RZ, -R5 ;  /* 0x000000ffff059224 */ /* 0x000fe200078e0a05 */
[C---:B------:R-:W-:Y:S02]  /*cc00*/  SEL R252, R0.reuse, R121, !P5 ;  /* 0x0000007900fc7207 */ /* 0x040fe40006800000 */
[----:B------:R-:W-:Y:S01]  /*cc10*/  SEL R249, R0, R122, !P5 ;  /* 0x0000007a00f97207 */ /* 0x000fe20006800000 */
[----:B------:R-:W-:Y:S01]  /*cc20*/  IMAD R47, R124, UR4, RZ ;  /* 0x000000047c2f7c24 */ /* 0x000fe2000f8e02ff */
[----:B------:R-:W-:-:S02]  /*cc30*/  SEL R125, R0, R125, !P5 ;  /* 0x0000007d007d7207 */ /* 0x000fc40006800000 */
[C---:B------:R-:W-:Y:S02]  /*cc40*/  SEL R126, R0.reuse, R126, !P5 ;  /* 0x0000007e007e7207 */ /* 0x040fe40006800000 */
[C---:B------:R-:W-:Y:S02]  /*cc50*/  SEL R127, R0.reuse, R127, !P5 ;  /* 0x0000007f007f7207 */ /* 0x040fe40006800000 */
[C---:B------:R-:W-:Y:S02]  /*cc60*/  SEL R128, R0.reuse, R128, !P5 ;  /* 0x0000008000807207 */ /* 0x040fe40006800000 */
[C---:B------:R-:W-:Y:S02]  /*cc70*/  SEL R129, R0.reuse, R129, !P5 ;  /* 0x0000008100817207 */ /* 0x040fe40006800000 */
[C---:B------:R-:W-:Y:S02]  /*cc80*/  SEL R130, R0.reuse, R130, !P5 ;  /* 0x0000008200827207 */ /* 0x040fe40006800000 */
        /* <DEDUP_REMOVED lines=16> */
[----:B------:R-:W-:Y:S01]  /*cd90*/  SEL R147, R0, R147, !P5 ;  /* 0x0000009300937207 */ /* 0x000fe20006800000 */
[----:B----4-:R-:W-:Y:S01]  /*cda0*/  IMAD R63, R18, UR4, RZ ;  /* 0x00000004123f7c24 */ /* 0x010fe2000f8e02ff */
        /* <DEDUP_REMOVED lines=132> */
[----:B------:R-:W-:Y:S02]  /*d5f0*/  SEL R68, R0, R3, !P5 ;  /* 0x0000000300447207 */ /* 0x000fe40006800000 */
[----:B--2---:R-:W-:Y:S01]  /*d600*/  LEA.HI.X.SX32 R0, R19, UR9, 0x2, P0 ;  /* 0x0000000913007c11 */ /* 0x004fe200080f16ff */
[----:B------:R-:W-:Y:S01]  /*d610*/  IMAD R62, R17, UR4, RZ ;  /* 0x00000004113e7c24 */ /* 0x000fe2000f8e02ff */
[----:B---3--:R-:W-:Y:S01]  /*d620*/  LEA R124, P0, R63, R238, 0x2 ;  /* 0x000000ee3f7c7211 */ /* 0x008fe200078010ff */
[----:B------:R-:W-:-:S02]  /*d630*/  IMAD R46, R125, UR4, RZ ;  /* 0x000000047d2e7c24 */ /* 0x000fc4000f8e02ff */
[----:B------:R-:W-:Y:S01]  /*d640*/  IMAD R54, R4, UR4, RZ ;  /* 0x0000000404367c24 */ /* 0x000fe2000f8e02ff */
[----:B------:R-:W-:Y:S01]  /*d650*/  LEA.HI.X.SX32 R125, R63, R0, 0x2, P0 ;  /* 0x000000003f7d7211 */ /* 0x000fe200000f16ff */
[----:B------:R-:W-:Y:S01]  /*d660*/  IMAD R61, R16, UR4, RZ ;  /* 0x00000004103d7c24 */ /* 0x000fe2000f8e02ff */
[----:B------:R-:W2:Y:S01]  /*d670*/  LDL.LU R4, [R1+0x1c4c] ;  /* 0x001c4c0001047983 */ /* 0x000ea20000300800 */
[----:B------:R-:W-:Y:S01]  /*d680*/  IMAD R53, R9, UR4, RZ ;  /* 0x0000000409357c24 */ /* 0x000fe2000f8e02ff */
[----:B------:R-:W-:Y:S01]  /*d690*/  LEA R242, P1, R6, UR6, 0x2 ;  /* 0x0000000606f27c11 */ /* 0x000fe2000f8210ff */
[----:B------:R-:W-:Y:S01]  /*d6a0*/  IMAD R52, R8, UR4, RZ ;  /* 0x0000000408347c24 */ /* 0x000fe2000f8e02ff */
[----:B------:R-:W3:Y:S01]  /*d6b0*/  LDL.LU R9, [R1+0x1c48] ;  /* 0x001c480001097983 */ /* 0x000ee20000300800 */
[----:B------:R-:W-:Y:S01]  /*d6c0*/  IMAD R60, R15, UR4, RZ ;  /* 0x000000040f3c7c24 */ /* 0x000fe2000f8e02ff */
[----:B------:R-:W-:Y:S01]  /*d6d0*/  LEA R240, P2, R10, UR6, 0x2 ;  /* 0x000000060af07c11 */ /* 0x000fe2000f8410ff */
[----:B------:R-:W-:Y:S01]  /*d6e0*/  IMAD R51, R7, UR4, RZ ;  /* 0x0000000407337c24 */ /* 0x000fe2000f8e02ff */
[----:B------:R-:W3:Y:S01]  /*d6f0*/  LDL.LU R8, [R1+0x1c44] ;  /* 0x001c440001087983 */ /* 0x000ee20000300800 */
[----:B------:R-:W-:Y:S01]  /*d700*/  IMAD R45, R126, UR4, RZ ;  /* 0x000000047e2d7c24 */ /* 0x000fe2000f8e02ff */
[----:B------:R-:W-:Y:S01]  /*d710*/  LEA R126, P6, R62, R238, 0x2 ;  /* 0x000000ee3e7e7211 */ /* 0x000fe200078c10ff */
[----:B------:R-:W-:Y:S01]  /*d720*/  IMAD R59, R14, UR4, RZ ;  /* 0x000000040e3b7c24 */ /* 0x000fe2000f8e02ff */
[----:B------:R-:W4:Y:S01]  /*d730*/  LDL.LU R7, [R1+0x1c40] ;  /* 0x001c400001077983 */ /* 0x000f220000300800 */
[----:B------:R-:W-:Y:S01]  /*d740*/  IMAD R58, R13, UR4, RZ ;  /* 0x000000040d3a7c24 */ /* 0x000fe2000f8e02ff */
[----:B------:R-:W-:Y:S01]  /*d750*/  LEA.HI.X.SX32 R243, R6, UR7, 0x2, P1 ;  /* 0x0000000706f37c11 */ /* 0x000fe200088f16ff */
[----:B------:R-:W-:Y:S01]  /*d760*/  IMAD R56, R11, UR4, RZ ;  /* 0x000000040b387c24 */ /* 0x000fe2000f8e02ff */
[----:B------:R1:W-:Y:S01]  /*d770*/  STL.64 [R1+0x460], R124 ;  /* 0x0004607c01007387 */ /* 0x0003e20000100a00 */
[----:B------:R-:W-:Y:S01]  /*d780*/  IMAD R44, R127, UR4, RZ ;  /* 0x000000047f2c7c24 */ /* 0x000fe2000f8e02ff */
[----:B------:R-:W-:Y:S01]  /*d790*/  LEA.HI.X.SX32 R127, R62, R0, 0x2, P6 ;  /* 0x000000003e7f7211 */ /* 0x000fe200030f16ff */
[----:B------:R-:W-:Y:S01]  /*d7a0*/  IMAD R39, R132, UR4, RZ ;  /* 0x0000000484277c24 */ /* 0x000fe2000f8e02ff */
[-C--:B------:R-:W-:Y:S01]  /*d7b0*/  LEA R132, P1, R60, R238.reuse, 0x2 ;  /* 0x000000ee3c847211 */ /* 0x080fe200078210ff */
[----:B------:R-:W-:Y:S01]  /*d7c0*/  IMAD R57, R12, UR4, RZ ;  /* 0x000000040c397c24 */ /* 0x000fe2000f8e02ff */
[----:B------:R-:W-:Y:S01]  /*d7d0*/  LEA.HI.X.SX32 R241, R10, UR7, 0x2, P2 ;  /* 0x000000070af17c11 */ /* 0x000fe200090f16ff */
[----:B------:R-:W-:Y:S01]  /*d7e0*/  IMAD R41, R130, UR4, RZ ;  /* 0x0000000482297c24 */ /* 0x000fe2000f8e02ff */
[-C--:B------:R-:W-:Y:S01]  /*d7f0*/  LEA R130, P2, R59, R238.reuse, 0x2 ;  /* 0x000000ee3b827211 */ /* 0x080fe200078410ff */
[----:B------:R-:W-:Y:S01]  /*d800*/  IMAD R35, R136, UR4, RZ ;  /* 0x0000000488237c24 */ /* 0x000fe2000f8e02ff */
[----:B------:R-:W-:Y:S01]  /*d810*/  ULDC UR6, c[0x0][0x240] ;  /* 0x0000900000067ab9 */ /* 0x000fe20000000800 */
[----:B------:R-:W-:Y:S01]  /*d820*/  IMAD R43, R128, UR4, RZ ;  /* 0x00000004802b7c24 */ /* 0x000fe2000f8e02ff */
[-C--:B-1----:R-:W-:Y:S01]  /*d830*/  LEA R124, P0, R61, R238.reuse, 0x2 ;  /* 0x000000ee3d7c7211 */ /* 0x082fe200078010ff */
[----:B------:R-:W-:Y:S01]  /*d840*/  IMAD R38, R133, UR4, RZ ;  /* 0x0000000485267c24 */ /* 0x000fe2000f8e02ff */
[----:B------:R-:W-:Y:S01]  /*d850*/  LEA R136, P3, R58, R238, 0x2 ;  /* 0x000000ee3a887211 */ /* 0x000fe200078610ff */
[----:B------:R-:W-:Y:S01]  /*d860*/  IMAD R37, R134, UR4, RZ ;  /* 0x0000000486257c24 */ /* 0x000fe2000f8e02ff */
[----:B------:R-:W-:Y:S01]  /*d870*/  LEA.HI.X.SX32 R125, R61, R0, 0x2, P0 ;  /* 0x000000003d7d7211 */ /* 0x000fe200000f16ff */
[----:B------:R-:W-:Y:S01]  /*d880*/  IMAD R40, R131, UR4, RZ ;  /* 0x0000000483287c24 */ /* 0x000fe2000f8e02ff */
[----:B------:R-:W-:Y:S01]  /*d890*/  LEA R128, P5, R56, R238, 0x2 ;  /* 0x000000ee38807211 */ /* 0x000fe200078a10ff */
[----:B------:R1:W-:Y:S01]  /*d8a0*/  STL.64 [R1+0x458], R126 ;  /* 0x0004587e01007387 */ /* 0x0003e20000100a00 */
[----:B------:R-:W-:Y:S01]  /*d8b0*/  LEA.HI.X.SX32 R133, R60, R0, 0x2, P1 ;  /* 0x000000003c857211 */ /* 0x000fe200008f16ff */
[----:B------:R-:W-:Y:S01]  /*d8c0*/  IMAD R34, R137, UR4, RZ ;  /* 0x0000000489227c24 */ /* 0x000fe2000f8e02ff */
[----:B------:R-:W-:Y:S01]  /*d8d0*/  LEA R134, P4, R57, R238, 0x2 ;  /* 0x000000ee39867211 */ /* 0x000fe200078810ff */
[----:B------:R-:W-:Y:S01]  /*d8e0*/  IMAD R42, R129, UR4, RZ ;  /* 0x00000004812a7c24 */ /* 0x000fe2000f8e02ff */
[-C--:B------:R-:W-:Y:S01]  /*d8f0*/  LEA.HI.X.SX32 R131, R59, R0.reuse, 0x2, P2 ;  /* 0x000000003b837211 */ /* 0x080fe200010f16ff */
[----:B------:R1:W-:Y:S01]  /*d900*/  STL.64 [R1+0x450], R124 ;  /* 0x0004507c01007387 */ /* 0x0003e20000100a00 */
[-C--:B------:R-:W-:Y:S01]  /*d910*/  LEA.HI.X.SX32 R137, R58, R0.reuse, 0x2, P3 ;  /* 0x000000003a897211 */ /* 0x080fe200018f16ff */
[----:B------:R-:W-:Y:S01]  /*d920*/  IMAD R50, R252, UR4, RZ ;  /* 0x00000004fc327c24 */ /* 0x000fe2000f8e02ff */
[----:B------:R-:W-:Y:S01]  /*d930*/  LEA.HI.X.SX32 R129, R56, R0, 0x2, P5 ;  /* 0x0000000038817211 */ /* 0x000fe200028f16ff */
[----:B------:R-:W-:Y:S01]  /*d940*/  IMAD R36, R135, UR4, RZ ;  /* 0x0000000487247c24 */ /* 0x000fe2000f8e02ff */
[----:B------:R-:W-:Y:S01]  /*d950*/  ULDC UR9, c[0x0][0x240] ;  /* 0x0000900000097ab9 */ /* 0x000fe20000000800 */
[----:B-1----:R-:W-:Y:S01]  /*d960*/  LEA R126, P6, R55, R238, 0x2 ;  /* 0x000000ee377e7211 */ /* 0x002fe200078c10ff */
[----:B------:R1:W-:Y:S01]  /*d970*/  STL.64 [R1+0x448], R132 ;  /* 0x0004488401007387 */ /* 0x0003e20000100a00 */
[-C--:B------:R-:W-:Y:S01]  /*d980*/  LEA.HI.X.SX32 R135, R57, R0.reuse, 0x2, P4 ;  /* 0x0000000039877211 */ /* 0x080fe200020f16ff */
[----:B------:R-:W-:Y:S01]  /*d990*/  IMAD R49, R249, UR4, RZ ;  /* 0x00000004f9317c24 */ /* 0x000fe2000f8e02ff */
[----:B------:R-:W-:Y:S01]  /*d9a0*/  LEA.HI.X.SX32 R127, R55, R0, 0x2, P6 ;  /* 0x00000000377f7211 */ /* 0x000fe200030f16ff */
[----:B------:R-:W-:Y:S01]  /*d9b0*/  IMAD R48, R123, UR4, RZ ;  /* 0x000000047b307c24 */ /* 0x000fe2000f8e02ff */
[CC--:B------:R-:W-:Y:S01]  /*d9c0*/  LEA R124, P0, R54.reuse, R238.reuse, 0x2 ;  /* 0x000000ee367c7211 */ /* 0x0c0fe200078010ff */
[----:B------:R1:W-:Y:S01]  /*d9d0*/  STL.64 [R1+0x440], R130 ;  /* 0x0004408201007387 */ /* 0x0003e20000100a00 */
[----:B------:R-:W-:Y:S01]  /*d9e0*/  LEA R62, P3, R51, R238, 0x2 ;  /* 0x000000ee333e7211 */ /* 0x000fe200078610ff */
[----:B------:R-:W-:Y:S01]  /*d9f0*/  IMAD R32, R139, UR4, RZ ;  /* 0x000000048b207c24 */ /* 0x000fe2000f8e02ff */
[----:B------:R-:W-:Y:S01]  /*da00*/  LEA.HI.X.SX32 R125, R54, R0, 0x2, P0 ;  /* 0x00000000367d7211 */ /* 0x000fe200000f16ff */
[----:B------:R-:W-:Y:S01]  /*da10*/  STL.64 [R1+0x438], R136 ;  /* 0x0004388801007387 */ /* 0x000fe20000100a00 */
[----:B------:R-:W-:Y:S01]  /*da20*/  IMAD R33, R138, UR4, RZ ;  /* 0x000000048a217c24 */ /* 0x000fe2000f8e02ff */
[CC--:B-1----:R-:W-:Y:S01]  /*da30*/  LEA R132, P1, R53.reuse, R238.reuse, 0x2 ;  /* 0x000000ee35847211 */ /* 0x0c2fe200078210ff */
[----:B------:R-:W-:Y:S01]  /*da40*/  IMAD R31, R140, UR4, RZ ;  /* 0x000000048c1f7c24 */ /* 0x000fe2000f8e02ff */
[----:B------:R-:W-:Y:S01]  /*da50*/  LEA R60, P4, R50, R238, 0x2 ;  /* 0x000000ee323c7211 */ /* 0x000fe200078810ff */
[----:B------:R1:W-:Y:S01]  /*da60*/  STL.64 [R1+0x428], R128 ;  /* 0x0004288001007387 */ /* 0x0003e20000100a00 */
[----:B------:R-:W-:Y:S01]  /*da70*/  LEA.HI.X.SX32 R133, R53, R0, 0x2, P1 ;  /* 0x0000000035857211 */ /* 0x000fe200008f16ff */
[----:B------:R-:W-:Y:S01]  /*da80*/  IMAD R30, R141, UR4, RZ ;  /* 0x000000048d1e7c24 */ /* 0x000fe2000f8e02ff */
[C---:B------:R-:W-:Y:S01]  /*da90*/  LEA R130, P2, R52.reuse, R238, 0x2 ;  /* 0x000000ee34827211 */ /* 0x040fe200078410ff */
[----:B------:R-:W-:Y:S01]  /*daa0*/  STL.64 [R1+0x430], R134 ;  /* 0x0004308601007387 */ /* 0x000fe20000100a00 */
[-C--:B------:R-:W-:Y:S01]  /*dab0*/  LEA.HI.X.SX32 R63, R51, R0.reuse, 0x2, P3 ;  /* 0x00000000333f7211 */ /* 0x080fe200018f16ff */
[----:B------:R-:W-:Y:S01]  /*dac0*/  IMAD R28, R143, UR4, RZ ;  /* 0x000000048f1c7c24 */ /* 0x000fe2000f8e02ff */
[----:B------:R-:W-:Y:S01]  /*dad0*/  LEA.HI.X.SX32 R131, R52, R0, 0x2, P2 ;  /* 0x0000000034837211 */ /* 0x000fe200010f16ff */
[----:B------:R1:W-:Y:S01]  /*dae0*/  STL.64 [R1+0x420], R126 ;  /* 0x0004207e01007387 */ /* 0x0003e20000100a00 */
[-C--:B------:R-:W-:Y:S01]  /*daf0*/  LEA R58, P1, R46, R238.reuse, 0x2 ;  /* 0x000000ee2e3a7211 */ /* 0x080fe200078210ff */
[----:B------:R-:W-:Y:S01]  /*db00*/  IMAD R29, R142, UR4, RZ ;  /* 0x000000048e1d7c24 */ /* 0x000fe2000f8e02ff */
[----:B------:R-:W-:Y:S01]  /*db10*/  ULDC UR7, c[0x0][0x240] ;  /* 0x0000900000077ab9 */ /* 0x000fe20000000800 */
[----:B-1----:R-:W-:Y:S01]  /*db20*/  LEA R128, P5, R49, R238, 0x2 ;  /* 0x000000ee31807211 */ /* 0x002fe200078a10ff */
[----:B------:R1:W-:Y:S01]  /*db30*/  STL.64 [R1+0x418], R124 ;  /* 0x0004187c01007387 */ /* 0x0003e20000100a00 */
[----:B------:R-:W-:-:S02]  /*db40*/  LEA.HI.X.SX32 R61, R50, R0, 0x2, P4 ;  /* 0x00000000323d7211 */ /* 0x000fc400020f16ff */
[-C--:B------:R-:W-:Y:S01]  /*db50*/  LEA R56, P2, R45, R238.reuse, 0x2 ;  /* 0x000000ee2d387211 */ /* 0x080fe200078410ff */
[----:B------:R-:W-:Y:S01]  /*db60*/  STL.64 [R1+0x410], R132 ;  /* 0x0004108401007387 */ /* 0x000fe20000100a00 */
[----:B------:R-:W-:-:S03]  /*db70*/  LEA R126, P6, R48, R238, 0x2 ;  /* 0x000000ee307e7211 */ /* 0x000fc600078c10ff */
[----:B------:R1:W-:Y:S01]  /*db80*/  STL.64 [R1+0x400], R62 ;  /* 0x0004003e01007387 */ /* 0x0003e20000100a00 */
[----:B------:R-:W-:Y:S02]  /*db90*/  LEA.HI.X.SX32 R129, R49, R0, 0x2, P5 ;  /* 0x0000000031817211 */ /* 0x000fe400028f16ff */
[----:B-1----:R-:W-:Y:S01]  /*dba0*/  LEA R124, P0, R47, R238, 0x2 ;  /* 0x000000ee2f7c7211 */ /* 0x002fe200078010ff */
[----:B------:R-:W-:Y:S01]  /*dbb0*/  STL.64 [R1+0x408], R130 ;  /* 0x0004088201007387 */ /* 0x000fe20000100a00 */
[-C--:B------:R-:W-:Y:S02]  /*dbc0*/  LEA.HI.X.SX32 R127, R48, R0.reuse, 0x2, P6 ;  /* 0x00000000307f7211 */ /* 0x080fe400030f16ff */
[----:B------:R-:W-:Y:S01]  /*dbd0*/  LEA.HI.X.SX32 R59, R46, R0, 0x2, P1 ;  /* 0x000000002e3b7211 */ /* 0x000fe200008f16ff */
[----:B------:R1:W-:Y:S01]  /*dbe0*/  STL.64 [R1+0x3f8], R60 ;  /* 0x0003f83c01007387 */ /* 0x0003e20000100a00 */
[-C--:B------:R-:W-:Y:S02]  /*dbf0*/  LEA R54, P5, R42, R238.reuse, 0x2 ;  /* 0x000000ee2a367211 */ /* 0x080fe400078a10ff */
[----:B------:R-:W-:-:S02]  /*dc00*/  LEA R62, P3, R44, R238, 0x2 ;  /* 0x000000ee2c3e7211 */ /* 0x000fc400078610ff */
[-C--:B------:R-:W-:Y:S01]  /*dc10*/  LEA.HI.X.SX32 R125, R47, R0.reuse, 0x2, P0 ;  /* 0x000000002f7d7211 */ /* 0x080fe200000f16ff */
[----:B------:R-:W-:Y:S01]  /*dc20*/  STL.64 [R1+0x3f0], R128 ;  /* 0x0003f08001007387 */ /* 0x000fe20000100a00 */
[----:B------:R-:W-:Y:S02]  /*dc30*/  LEA.HI.X.SX32 R57, R45, R0, 0x2, P2 ;  /* 0x000000002d397211 */ /* 0x000fe400010f16ff */
[-C--:B------:R-:W-:Y:S01]  /*dc40*/  LEA R52, P6, R41, R238.reuse, 0x2 ;  /* 0x000000ee29347211 */ /* 0x080fe200078c10ff */
[----:B------:R-:W-:Y:S01]  /*dc50*/  STL.64 [R1+0x3e8], R126 ;  /* 0x0003e87e01007387 */ /* 0x000fe20000100a00 */
[----:B-1----:R-:W-:Y:S02]  /*dc60*/  LEA R60, P4, R43, R238, 0x2 ;  /* 0x000000ee2b3c7211 */ /* 0x002fe400078810ff */
[----:B------:R-:W-:Y:S01]  /*dc70*/  LEA.HI.X.SX32 R63, R44, R0, 0x2, P3 ;  /* 0x000000002c3f7211 */ /* 0x000fe200018f16ff */
[----:B------:R1:W-:Y:S01]  /*dc80*/  STL.64 [R1+0x3d8], R58 ;  /* 0x0003d83a01007387 */ /* 0x0003e20000100a00 */
[----:B------:R-:W-:-:S02]  /*dc90*/  LEA R50, P0, R40, R238, 0x2 ;  /* 0x000000ee28327211 */ /* 0x000fc400078010ff */
[-C--:B------:R-:W-:Y:S01]  /*dca0*/  LEA.HI.X.SX32 R55, R42, R0.reuse, 0x2, P5 ;  /* 0x000000002a377211 */ /* 0x080fe200028f16ff */
[----:B------:R-:W-:Y:S01]  /*dcb0*/  STL.64 [R1+0x3e0], R124 ;  /* 0x0003e07c01007387 */ /* 0x000fe20000100a00 */
[----:B------:R-:W-:Y:S02]  /*dcc0*/  LEA.HI.X.SX32 R61, R43, R0, 0x2, P4 ;  /* 0x000000002b3d7211 */ /* 0x000fe400020f16ff */
[----:B------:R-:W-:Y:S01]  /*dcd0*/  LEA R48, P3, R37, R238, 0x2 ;  /* 0x000000ee25307211 */ /* 0x000fe200078610ff */
[----:B------:R1:W-:Y:S01]  /*dce0*/  STL.64 [R1+0x3d0], R56 ;  /* 0x0003d03801007387 */ /* 0x0003e20000100a00 */
[----:B------:R-:W-:Y:S02]  /*dcf0*/  LEA.HI.X.SX32 R53, R41, R0, 0x2, P6 ;  /* 0x0000000029357211 */ /* 0x000fe400030f16ff */
[-C--:B-1----:R-:W-:Y:S01]  /*dd00*/  LEA R58, P1, R39, R238.reuse, 0x2 ;  /* 0x000000ee273a7211 */ /* 0x082fe200078210ff */
[----:B------:R-:W-:Y:S01]  /*dd10*/  STL.64 [R1+0x3c8], R62 ;  /* 0x0003c83e01007387 */ /* 0x000fe20000100a00 */
[----:B------:R-:W-:-:S02]  /*dd20*/  LEA R46, P4, R36, R238, 0x2 ;  /* 0x000000ee242e7211 */ /* 0x000fc400078810ff */
[-C--:B------:R-:W-:Y:S01]  /*dd30*/  LEA.HI.X.SX32 R51, R40, R0.reuse, 0x2, P0 ;  /* 0x0000000028337211 */ /* 0x080fe200000f16ff */
[----:B------:R1:W-:Y:S01]  /*dd40*/  STL.64 [R1+0x3b8], R54 ;  /* 0x0003b83601007387 */ /* 0x0003e20000100a00 */
[----:B------:R-:W-:Y:S02]  /*dd50*/  LEA.HI.X.SX32 R59, R39, R0, 0x2, P1 ;  /* 0x00000000273b7211 */ /* 0x000fe400008f16ff */
[C---:B------:R-:W-:Y:S01]  /*dd60*/  LEA R56, P2, R38.reuse, R238, 0x2 ;  /* 0x000000ee26387211 */ /* 0x040fe200078410ff */
[----:B------:R-:W-:Y:S01]  /*dd70*/  STL.64 [R1+0x3c0], R60 ;  /* 0x0003c03c01007387 */ /* 0x000fe20000100a00 */
[-C--:B------:R-:W-:Y:S02]  /*dd80*/  LEA.HI.X.SX32 R49, R37, R0.reuse, 0x2, P3 ;  /* 0x0000000025317211 */ /* 0x080fe400018f16ff */
[-C--:B------:R-:W-:Y:S01]  /*dd90*/  LEA.HI.X.SX32 R57, R38, R0.reuse, 0x2, P2 ;  /* 0x0000000026397211 */ /* 0x080fe200010f16ff */
[----:B------:R1:W-:Y:S01]  /*dda0*/  STL.64 [R1+0x3b0], R52 ;  /* 0x0003b03401007387 */ /* 0x0003e20000100a00 */
[----:B------:R-:W-:-:S02]  /*ddb0*/  LEA.HI.X.SX32 R47, R36, R0, 0x2, P4 ;  /* 0x00000000242f7211 */ /* 0x000fc400020f16ff */
[-C--:B-1----:R-:W-:Y:S01]  /*ddc0*/  LEA R54, P5, R35, R238.reuse, 0x2 ;  /* 0x000000ee23367211 */ /* 0x082fe200078a10ff */
[----:B------:R1:W-:Y:S01]  /*ddd0*/  STL.64 [R1+0x3a8], R50 ;  /* 0x0003a83201007387 */ /* 0x0003e20000100a00 */
[-C--:B------:R-:W-:Y:S01]  /*dde0*/  LEA R44, P1, R32, R238.reuse, 0x2 ;  /* 0x000000ee202c7211 */ /* 0x080fe200078210ff */
[----:B------:R-:W-:Y:S01]  /*ddf0*/  IMAD R27, R144, UR4, RZ ;  /* 0x00000004901b7c24 */ /* 0x000fe2000f8e02ff */
[-C--:B------:R-:W-:Y:S01]  /*de00*/  LEA R42, P2, R31, R238.reuse, 0x2 ;  /* 0x000000ee1f2a7211 */ /* 0x080fe200078410ff */
[----:B------:R-:W-:Y:S01]  /*de10*/  STL.64 [R1+0x3a0], R58 ;  /* 0x0003a03a01007387 */ /* 0x000fe20000100a00 */
[----:B------:R-:W-:-:S03]  /*de20*/  LEA R52, P6, R34, R238, 0x2 ;  /* 0x000000ee22347211 */ /* 0x000fc600078c10ff */
[----:B------:R1:W-:Y:S01]  /*de30*/  STL.64 [R1+0x390], R48 ;  /* 0x0003903001007387 */ /* 0x0003e20000100a00 */
[----:B------:R-:W-:Y:S01]  /*de40*/  LEA.HI.X.SX32 R55, R35, R0, 0x2, P5 ;  /* 0x0000000023377211 */ /* 0x000fe200028f16ff */
[----:B------:R-:W-:Y:S01]  /*de50*/  IMAD R26, R145, UR4, RZ ;  /* 0x00000004911a7c24 */ /* 0x000fe2000f8e02ff */
[C---:B-1----:R-:W-:Y:S01]  /*de60*/  LEA R50, P0, R33.reuse, R238, 0x2 ;  /* 0x000000ee21327211 */ /* 0x042fe200078010ff */
[----:B------:R-:W-:Y:S01]  /*de70*/  STL.64 [R1+0x398], R56 ;  /* 0x0003983801007387 */ /* 0x000fe20000100a00 */
[----:B------:R-:W-:Y:S02]  /*de80*/  LEA.HI.X.SX32 R53, R34, R0, 0x2, P6 ;  /* 0x0000000022357211 */ /* 0x000fe400030f16ff */
[----:B------:R-:W-:Y:S01]  /*de90*/  LEA R40, P5, R28, R238, 0x2 ;  /* 0x000000ee1c287211 */ /* 0x000fe200078a10ff */
[----:B------:R1:W-:Y:S01]  /*dea0*/  STL.64 [R1+0x388], R46 ;  /* 0x0003882e01007387 */ /* 0x0003e20000100a00 */
[----:B------:R-:W-:Y:S02]  /*deb0*/  LEA.HI.X.SX32 R45, R32, R0, 0x2, P1 ;  /* 0x00000000202d7211 */ /* 0x000fe400008f16ff */
[----:B------:R-:W-:Y:S01]  /*dec0*/  LEA R48, P3, R30, R238, 0x2 ;  /* 0x000000ee1e307211 */ /* 0x000fe200078610ff */
[----:B------:R-:W-:Y:S01]  /*ded0*/  IMAD R25, R146, UR4, RZ ;  /* 0x0000000492197c24 */ /* 0x000fe2000f8e02ff */
[----:B------:R-:W-:Y:S01]  /*dee0*/  LEA.HI.X.SX32 R51, R33, R0, 0x2, P0 ;  /* 0x0000000021337211 */ /* 0x000fe200000f16ff */
[----:B------:R-:W-:Y:S01]  /*def0*/  IMAD R23, R148, UR4, RZ ;  /* 0x0000000494177c24 */ /* 0x000fe2000f8e02ff */
[----:B------:R-:W-:Y:S01]  /*df00*/  LEA R38, P6, R27, R238, 0x2 ;  /* 0x000000ee1b267211 */ /* 0x000fe200078c10ff */
[----:B------:R-:W-:Y:S01]  /*df10*/  STL.64 [R1+0x380], R54 ;  /* 0x0003803601007387 */ /* 0x000fe20000100a00 */
[----:B------:R-:W-:-:S02]  /*df20*/  LEA.HI.X.SX32 R43, R31, R0, 0x2, P2 ;  /* 0x000000001f2b7211 */ /* 0x000fc400010f16ff */
[----:B-1----:R-:W-:Y:S01]  /*df30*/  LEA R46, P4, R29, R238, 0x2 ;  /* 0x000000ee1d2e7211 */ /* 0x002fe200078810ff */
[----:B------:R-:W-:Y:S01]  /*df40*/  IMAD R24, R147, UR4, RZ ;  /* 0x0000000493187c24 */ /* 0x000fe2000f8e02ff */
[----:B------:R-:W-:Y:S01]  /*df50*/  LEA.HI.X.SX32 R49, R30, R0, 0x2, P3 ;  /* 0x000000001e317211 */ /* 0x000fe200018f16ff */
[----:B------:R-:W-:Y:S01]  /*df60*/  STL.64 [R1+0x378], R52 ;  /* 0x0003783401007387 */ /* 0x000fe20000100a00 */
[----:B------:R-:W-:Y:S01]  /*df70*/  LEA R36, P0, R26, R238, 0x2 ;  /* 0x000000ee1a247211 */ /* 0x000fe200078010ff */
[----:B------:R-:W-:Y:S01]  /*df80*/  IMAD R22, R149, UR4, RZ ;  /* 0x0000000495167c24 */ /* 0x000fe2000f8e02ff */
[-C--:B------:R-:W-:Y:S01]  /*df90*/  LEA.HI.X.SX32 R41, R28, R0.reuse, 0x2, P5 ;  /* 0x000000001c297211 */ /* 0x080fe200028f16ff */
[----:B------:R1:W-:Y:S01]  /*dfa0*/  STL.64 [R1+0x368], R44 ;  /* 0x0003682c01007387 */ /* 0x0003e20000100a00 */
[-C--:B------:R-:W-:Y:S01]  /*dfb0*/  LEA.HI.X.SX32 R47, R29, R0.reuse, 0x2, P4 ;  /* 0x000000001d2f7211 */ /* 0x080fe200020f16ff */
[----:B------:R-:W-:Y:S01]  /*dfc0*/  IMAD R21, R150, UR4, RZ ;  /* 0x0000000496157c24 */ /* 0x000fe2000f8e02ff */
[----:B------:R-:W-:Y:S01]  /*dfd0*/  LEA.HI.X.SX32 R39, R27, R0, 0x2, P6 ;  /* 0x000000001b277211 */ /* 0x000fe200030f16ff */
[----:B------:R-:W-:Y:S01]  /*dfe0*/  STL.64 [R1+0x370], R50 ;  /* 0x0003703201007387 */ /* 0x000fe20000100a00 */
[----:B------:R-:W-:Y:S01]  /*dff0*/  IMAD R20, R151, UR4, RZ ;  /* 0x0000000497147c24 */ /* 0x000fe2000f8e02ff */
[----:B------:R-:W-:Y:S01]  /*e000*/  LEA R34, P3, R23, R238, 0x2 ;  /* 0x000000ee17227211 */ /* 0x000fe200078610ff */
[----:B------:R-:W-:Y:S01]  /*e010*/  IMAD R18, R153, UR4, RZ ;  /* 0x0000000499127c24 */ /* 0x000fe2000f8e02ff */
[----:B------:R1:W-:Y:S01]  /*e020*/  STL.64 [R1+0x360], R42 ;  /* 0x0003602a01007387 */ /* 0x0003e20000100a00 */
[----:B------:R-:W-:Y:S01]  /*e030*/  LEA.HI.X.SX32 R37, R26, R0, 0x2, P0 ;  /* 0x000000001a257211 */ /* 0x000fe200000f16ff */
[----:B------:R-:W-:Y:S01]  /*e040*/  IMAD R19, R152, UR4, RZ ;  /* 0x0000000498137c24 */ /* 0x000fe2000f8e02ff */
[-C--:B-1----:R-:W-:Y:S01]  /*e050*/  LEA R44, P1, R25, R238.reuse, 0x2 ;  /* 0x000000ee192c7211 */ /* 0x082fe200078210ff */
[----:B------:R-:W-:Y:S01]  /*e060*/  STL.64 [R1+0x358], R48 ;  /* 0x0003583001007387 */ /* 0x000fe20000100a00 */
[----:B------:R-:W-:Y:S01]  /*e070*/  IMAD R17, R154, UR4, RZ ;  /* 0x000000049a117c24 */ /* 0x000fe2000f8e02ff */
[----:B------:R-:W-:-:S02]  /*e080*/  LEA R32, P4, R22, R238, 0x2 ;  /* 0x000000ee16207211 */ /* 0x000fc400078810ff */
[----:B------:R1:W-:Y:S01]  /*e090*/  STL.64 [R1+0x348], R40 ;  /* 0x0003482801007387 */ /* 0x0003e20000100a00 */
[----:B------:R-:W-:Y:S02]  /*e0a0*/  LEA.HI.X.SX32 R45, R25, R0, 0x2, P1 ;  /* 0x00000000192d7211 */ /* 0x000fe400008f16ff */
[----:B------:R-:W-:Y:S01]  /*e0b0*/  LEA R42, P2, R24, R238, 0x2 ;  /* 0x000000ee182a7211 */ /* 0x000fe200078410ff */
[----:B------:R-:W-:Y:S01]  /*e0c0*/  STL.64 [R1+0x350], R46 ;  /* 0x0003502e01007387 */ /* 0x000fe20000100a00 */
[----:B------:R-:W-:Y:S01]  /*e0d0*/  LEA.HI.X.SX32 R35, R23, R0, 0x2, P3 ;  /* 0x0000000017237211 */ /* 0x000fe200018f16ff */
[----:B------:R-:W-:Y:S02]  /*e0e0*/  IMAD R16, R155, UR4, RZ ;  /* 0x000000049b107c24 */ /* 0x000fe4000f8e02ff */
[----:B------:R1:W-:Y:S01]  /*e0f0*/  STL.64 [R1+0x340], R38 ;  /* 0x0003402601007387 */ /* 0x0003e20000100a00 */
[-C--:B------:R-:W-:Y:S02]  /*e100*/  LEA R30, P1, R18, R238.reuse, 0x2 ;  /* 0x000000ee121e7211 */ /* 0x080fe400078210ff */
[----:B-1----:R-:W-:Y:S01]  /*e110*/  LEA R40, P5, R21, R238, 0x2 ;  /* 0x000000ee15287211 */ /* 0x002fe200078a10ff */
[----:B------:R1:W-:Y:S01]  /*e120*/  STL.64 [R1+0x338], R36 ;  /* 0x0003382401007387 */ /* 0x0003e20000100a00 */
[-C--:B------:R-:W-:Y:S01]  /*e130*/  LEA.HI.X.SX32 R43, R24, R0.reuse, 0x2, P2 ;  /* 0x00000000182b7211 */ /* 0x080fe200010f16ff */
[----:B------:R-:W-:Y:S01]  /*e140*/  IMAD R14, R157, UR4, RZ ;  /* 0x000000049d0e7c24 */ /* 0x000fe2000f8e02ff */
[----:B------:R-:W-:Y:S01]  /*e150*/  LEA.HI.X.SX32 R33, R22, R0, 0x2, P4 ;  /* 0x0000000016217211 */ /* 0x000fe200020f16ff */
[----:B------:R-:W-:Y:S01]  /*e160*/  IMAD R15, R156, UR4, RZ ;  /* 0x000000049c0f7c24 */ /* 0x000fe2000f8e02ff */
[-C--:B------:R-:W-:Y:S01]  /*e170*/  LEA R38, P6, R20, R238.reuse, 0x2 ;  /* 0x000000ee14267211 */ /* 0x080fe200078c10ff */
[----:B------:R-:W-:Y:S01]  /*e180*/  IMAD R13, R158, UR4, RZ ;  /* 0x000000049e0d7c24 */ /* 0x000fe2000f8e02ff */
[----:B------:R-:W-:Y:S01]  /*e190*/  LEA R28, P2, R17, R238, 0x2 ;  /* 0x000000ee111c7211 */ /* 0x000fe200078410ff */
[----:B------:R-:W-:Y:S01]  /*e1a0*/  STL.64 [R1+0x330], R44 ;  /* 0x0003302c01007387 */ /* 0x000fe20000100a00 */
[----:B------:R-:W-:-:S02]  /*e1b0*/  LEA.HI.X.SX32 R41, R21, R0, 0x2, P5 ;  /* 0x0000000015297211 */ /* 0x000fc400028f16ff */
[----:B-1----:R-:W-:Y:S01]  /*e1c0*/  LEA R36, P0, R19, R238, 0x2 ;  /* 0x000000ee13247211 */ /* 0x002fe200078010ff */
        /* <DEDUP_REMOVED lines=11> */
[----:B------:R-:W-:-:S02]  /*e280*/  LEA.HI.X.SX32 R29, R17, R0, 0x2, P2 ;  /* 0x00000000111d7211 */ /* 0x000fc400010f16ff */
[-C--:B-1----:R-:W-:Y:S01]  /*e290*/  LEA R34, P3, R16, R238.reuse, 0x2 ;  /* 0x000000ee10227211 */ /* 0x082fe200078610ff */
[----:B------:R-:W-:Y:S01]  /*e2a0*/  STL.64 [R1+0x310], R40 ;  /* 0x0003102801007387 */ /* 0x000fe20000100a00 */
[----:B------:R-:W-:Y:S01]  /*e2b0*/  IMAD R5, R163, UR4, RZ ;  /* 0x00000004a3057c24 */ /* 0x000fe2000f8e02ff */
[-C--:B------:R-:W-:Y:S02]  /*e2c0*/  LEA R26, P6, R13, R238.reuse, 0x2 ;  /* 0x000000ee0d1a7211 */ /* 0x080fe400078c10ff */
[----:B------:R-:W-:Y:S01]  /*e2d0*/  STL.64 [R1+0x308], R38 ;  /* 0x0003082601007387 */ /* 0x000fe20000100a00 */
[-C--:B------:R-:W-:Y:S02]  /*e2e0*/  LEA R24, P0, R12, R238.reuse, 0x2 ;  /* 0x000000ee0c187211 */ /* 0x080fe400078010ff */
[----:B------:R-:W-:Y:S01]  /*e2f0*/  LEA R32, P4, R15, R238, 0x2 ;  /* 0x000000ee0f207211 */ /* 0x000fe200078810ff */
[----:B------:R1:W-:Y:S01]  /*e300*/  STL.64 [R1+0x2f8], R30 ;  /* 0x0002f81e01007387 */ /* 0x0003e20000100a00 */
[----:B------:R-:W-:-:S02]  /*e310*/  LEA.HI.X.SX32 R35, R16, R0, 0x2, P3 ;  /* 0x0000000010237211 */ /* 0x000fc400018f16ff */
[----:B------:R-:W-:Y:S01]  /*e320*/  LEA.HI.X.SX32 R23, R14, R0, 0x2, P5 ;  /* 0x000000000e177211 */ /* 0x000fe200028f16ff */
[----:B------:R-:W-:Y:S01]  /*e330*/  STL.64 [R1+0x300], R36 ;  /* 0x0003002401007387 */ /* 0x000fe20000100a00 */
[----:B------:R-:W-:Y:S01]  /*e340*/  LEA R18, P3, R6, R238, 0x2 ;  /* 0x000000ee06127211 */ /* 0x000fe200078610ff */
[----:B------:R-:W-:Y:S01]  /*e350*/  IMAD R3, R164, UR4, RZ ;  /* 0x00000004a4037c24 */ /* 0x000fe2000f8e02ff */
[-C--:B------:R-:W-:Y:S01]  /*e360*/  LEA.HI.X.SX32 R33, R15, R0.reuse, 0x2, P4 ;  /* 0x000000000f217211 */ /* 0x080fe200020f16ff */
[----:B------:R1:W-:Y:S01]  /*e370*/  STL.64 [R1+0x2f0], R28 ;  /* 0x0002f01c01007387 */ /* 0x0003e20000100a00 */
[----:B------:R-:W-:Y:S02]  /*e380*/  LEA.HI.X.SX32 R27, R13, R0, 0x2, P6 ;  /* 0x000000000d1b7211 */ /* 0x000fe400030f16ff */
[-C--:B-1----:R-:W-:Y:S01]  /*e390*/  LEA R30, P1, R11, R238.reuse, 0x2 ;  /* 0x000000ee0b1e7211 */ /* 0x082fe200078210ff */
[----:B------:R-:W-:Y:S01]  /*e3a0*/  IMAD R2, R165, UR4, RZ ;  /* 0x00000004a5027c24 */ /* 0x000fe2000f8e02ff */
[----:B------:R-:W-:Y:S01]  /*e3b0*/  LEA R20, P4, R5, R238, 0x2 ;  /* 0x000000ee05147211 */ /* 0x000fe200078810ff */
[----:B------:R-:W-:Y:S01]  /*e3c0*/  IMAD R167, R167, UR4, RZ ;  /* 0x00000004a7a77c24 */ /* 0x000fe2000f8e02ff */
[-C--:B------:R-:W-:Y:S01]  /*e3d0*/  LEA.HI.X.SX32 R25, R12, R0.reuse, 0x2, P0 ;  /* 0x000000000c197211 */ /* 0x080fe200000f16ff */
[----:B------:R-:W-:Y:S01]  /*e3e0*/  STL.64 [R1+0x2e8], R34 ;  /* 0x0002e82201007387 */ /* 0x000fe20000100a00 */
[----:B------:R-:W-:-:S02]  /*e3f0*/  LEA.HI.X.SX32 R31, R11, R0, 0x2, P1 ;  /* 0x000000000b1f7211 */ /* 0x000fc400008f16ff */
[----:B------:R-:W-:Y:S01]  /*e400*/  LEA R28, P2, R10, R238, 0x2 ;  /* 0x000000ee0a1c7211 */ /* 0x000fe200078410ff */
[----:B------:R-:W-:Y:S01]  /*e410*/  IMAD R166, R166, UR4, RZ ;  /* 0x00000004a6a67c24 */ /* 0x000fe2000f8e02ff */
[----:B------:R1:W-:Y:S01]  /*e420*/  STL.64 [R1+0x2d8], R22 ;  /* 0x0002d81601007387 */ /* 0x0003e20000100a00 */
[-C--:B------:R-:W-:Y:S01]  /*e430*/  LEA.HI.X.SX32 R19, R6, R0.reuse, 0x2, P3 ;  /* 0x0000000006137211 */ /* 0x080fe200018f16ff */
[----:B------:R-:W-:Y:S01]  /*e440*/  IMAD R168, R168, UR4, RZ ;  /* 0x00000004a8a87c24 */ /* 0x000fe2000f8e02ff */
[-C--:B------:R-:W-:Y:S01]  /*e450*/  LEA.HI.X.SX32 R29, R10, R0.reuse, 0x2, P2 ;  /* 0x000000000a1d7211 */ /* 0x080fe200010f16ff */
[----:B------:R-:W-:Y:S01]  /*e460*/  STL.64 [R1+0x2e0], R32 ;  /* 0x0002e02001007387 */ /* 0x000fe20000100a00 */
[----:B------:R-:W-:Y:S01]  /*e470*/  IMAD R169, R169, UR4, RZ ;  /* 0x00000004a9a97c24 */ /* 0x000fe2000f8e02ff */
[----:B------:R-:W-:Y:S01]  /*e480*/  LEA.HI.X.SX32 R21, R5, R0, 0x2, P4 ;  /* 0x0000000005157211 */ /* 0x000fe200020f16ff */
[----:B------:R-:W-:Y:S01]  /*e490*/  IMAD R170, R170, UR4, RZ ;  /* 0x00000004aaaa7c24 */ /* 0x000fe2000f8e02ff */
[----:B------:R1:W-:Y:S01]  /*e4a0*/  STL.64 [R1+0x2d0], R26 ;  /* 0x0002d01a01007387 */ /* 0x0003e20000100a00 */
[----:B------:R-:W-:-:S02]  /*e4b0*/  LEA R14, P1, R167, R238, 0x2 ;  /* 0x000000eea70e7211 */ /* 0x000fc400078210ff */
[-C--:B-1----:R-:W-:Y:S01]  /*e4c0*/  LEA R22, P5, R3, R238.reuse, 0x2 ;  /* 0x000000ee03167211 */ /* 0x082fe200078a10ff */
[----:B------:R1:W-:Y:S01]  /*e4d0*/  STL.64 [R1+0x2c8], R24 ;  /* 0x0002c81801007387 */ /* 0x0003e20000100a00 */
[----:B------:R-:W-:-:S03]  /*e4e0*/  LEA R16, P2, R168, R238, 0x2 ;  /* 0x000000eea8107211 */ /* 0x000fc600078410ff */
[----:B------:R-:W-:Y:S01]  /*e4f0*/  STL.64 [R1+0x2c0], R30 ;  /* 0x0002c01e01007387 */ /* 0x000fe20000100a00 */
[----:B------:R-:W-:-:S03]  /*e500*/  LEA R26, P6, R2, R238, 0x2 ;  /* 0x000000ee021a7211 */ /* 0x000fc600078c10ff */
[----:B------:R2:W-:Y:S01]  /*e510*/  STL.64 [R1+0x2b0], R18 ;  /* 0x0002b01201007387 */ /* 0x0005e20000100a00 */
[----:B------:R-:W-:Y:S01]  /*e520*/  LEA.HI.X.SX32 R23, R3, R0, 0x2, P5 ;  /* 0x0000000003177211 */ /* 0x000fe200028f16ff */
[----:B------:R-:W-:Y:S01]  /*e530*/  IMAD R172, R172, UR4, RZ ;  /* 0x00000004acac7c24 */ /* 0x000fe2000f8e02ff */
[----:B-1----:R-:W-:Y:S01]  /*e540*/  LEA R24, P0, R166, R238, 0x2 ;  /* 0x000000eea6187211 */ /* 0x002fe200078010ff */
[----:B------:R-:W-:Y:S01]  /*e550*/  STL.64 [R1+0x2b8], R28 ;  /* 0x0002b81c01007387 */ /* 0x000fe20000100a00 */
[-C--:B------:R-:W-:Y:S01]  /*e560*/  LEA.HI.X.SX32 R27, R2, R0.reuse, 0x2, P6 ;  /* 0x00000000021b7211 */ /* 0x080fe200030f16ff */
[----:B------:R-:W-:Y:S01]  /*e570*/  IMAD R171, R171, UR4, RZ ;  /* 0x00000004abab7c24 */ /* 0x000fe2000f8e02ff */
[----:B------:R-:W-:Y:S01]  /*e580*/  LEA.HI.X.SX32 R15, R167, R0, 0x2, P1 ;  /* 0x00000000a70f7211 */ /* 0x000fe200008f16ff */
[----:B------:R1:W-:Y:S01]  /*e590*/  STL.64 [R1+0x2a8], R20 ;  /* 0x0002a81401007387 */ /* 0x0003e20000100a00 */
[----:B------:R-:W-:Y:S01]  /*e5a0*/  IMAD R173, R173, UR4, RZ ;  /* 0x00000004adad7c24 */ /* 0x000fe2000f8e02ff */
[----:B--2---:R-:W-:Y:S01]  /*e5b0*/  LEA R18, P3, R169, R238, 0x2 ;  /* 0x000000eea9127211 */ /* 0x004fe200078610ff */
[----:B------:R-:W-:Y:S01]  /*e5c0*/  IMAD R174, R174, UR4, RZ ;  /* 0x00000004aeae7c24 */ /* 0x000fe2000f8e02ff */
[-C--:B------:R-:W-:Y:S01]  /*e5d0*/  LEA.HI.X.SX32 R25, R166, R0.reuse, 0x2, P0 ;  /* 0x00000000a6197211 */ /* 0x080fe200000f16ff */
[----:B------:R-:W-:Y:S01]  /*e5e0*/  IMAD R175, R175, UR4, RZ ;  /* 0x00000004afaf7c24 */ /* 0x000fe2000f8e02ff */
[-C--:B------:R-:W-:Y:S01]  /*e5f0*/  LEA.HI.X.SX32 R17, R168, R0.reuse, 0x2, P2 ;  /* 0x00000000a8117211 */ /* 0x080fe200010f16ff */
[----:B------:R2:W-:Y:S01]  /*e600*/  STL.64 [R1+0x2a0], R22 ;  /* 0x0002a01601007387 */ /* 0x0005e20000100a00 */
[----:B------:R-:W-:-:S02]  /*e610*/  LEA.HI.X.SX32 R19, R169, R0, 0x2, P3 ;  /* 0x00000000a9137211 */ /* 0x000fc400018f16ff */
[-C--:B-1----:R-:W-:Y:S01]  /*e620*/  LEA R20, P4, R170, R238.reuse, 0x2 ;  /* 0x000000eeaa147211 */ /* 0x082fe200078810ff */
[----:B------:R-:W-:Y:S01]  /*e630*/  IMAD R176, R176, UR4, RZ ;  /* 0x00000004b0b07c24 */ /* 0x000fe2000f8e02ff */
[----:B------:R-:W-:Y:S01]  /*e640*/  LEA R10, P6, R172, R238, 0x2 ;  /* 0x000000eeac0a7211 */ /* 0x000fe200078c10ff */
[----:B------:R-:W-:Y:S01]  /*e650*/  STL.64 [R1+0x298], R26 ;  /* 0x0002981a01007387 */ /* 0x000fe20000100a00 */
[----:B------:R-:W-:Y:S01]  /*e660*/  LEA.HI.X.SX32 R21, R170, R0, 0x2, P4 ;  /* 0x00000000aa157211 */ /* 0x000fe200020f16ff */
[----:B------:R-:W-:Y:S01]  /*e670*/  IMAD R177, R177, UR4, RZ ;  /* 0x00000004b1b17c24 */ /* 0x000fe2000f8e02ff */
[-C--:B------:R-:W-:Y:S01]  /*e680*/  LEA R12, P0, R173, R238.reuse, 0x2 ;  /* 0x000000eead0c7211 */ /* 0x080fe200078010ff */
[----:B------:R1:W-:Y:S01]  /*e690*/  STL.64 [R1+0x288], R14 ;  /* 0x0002880e01007387 */ /* 0x0003e20000100a00 */
[----:B--2---:R-:W-:Y:S01]  /*e6a0*/  LEA R22, P5, R171, R238, 0x2 ;  /* 0x000000eeab167211 */ /* 0x004fe200078a10ff */
[----:B------:R-:W-:Y:S02]  /*e6b0*/  IMAD R178, R178, UR4, RZ ;  /* 0x00000004b2b27c24 */ /* 0x000fe4000f8e02ff */
[----:B------:R-:W-:Y:S01]  /*e6c0*/  STL.64 [R1+0x290], R24 ;  /* 0x0002901801007387 */ /* 0x000fe20000100a00 */
[----:B------:R-:W-:-:S03]  /*e6d0*/  LEA.HI.X.SX32 R11, R172, R0, 0x2, P6 ;  /* 0x00000000ac0b7211 */ /* 0x000fc600030f16ff */
[----:B------:R2:W-:Y:S01]  /*e6e0*/  STL.64 [R1+0x280], R16 ;  /* 0x0002801001007387 */ /* 0x0005e20000100a00 */
[----:B------:R-:W-:Y:S02]  /*e6f0*/  LEA.HI.X.SX32 R23, R171, R0, 0x2, P5 ;  /* 0x00000000ab177211 */ /* 0x000fe400028f16ff */
[----:B-1----:R-:W-:Y:S01]  /*e700*/  LEA R14, P1, R174, R238, 0x2 ;  /* 0x000000eeae0e7211 */ /* 0x002fe200078210ff */
[----:B------:R1:W-:Y:S01]  /*e710*/  STL.64 [R1+0x278], R18 ;  /* 0x0002781201007387 */ /* 0x0003e20000100a00 */
[----:B------:R-:W-:Y:S01]  /*e720*/  IMAD R179, R179, UR4, RZ ;  /* 0x00000004b3b37c24 */ /* 0x000fe2000f8e02ff */
[----:B------:R-:W-:Y:S02]  /*e730*/  LEA.HI.X.SX32 R13, R173, R0, 0x2, P0 ;  /* 0x00000000ad0d7211 */ /* 0x000fe400000f16ff */
[----:B------:R3:W-:Y:S01]  /*e740*/  STL.64 [R1+0x270], R20 ;  /* 0x0002701401007387 */ /* 0x0007e20000100a00 */
[-C--:B--2---:R-:W-:Y:S01]  /*e750*/  LEA R16, P2, R175, R238.reuse, 0x2 ;  /* 0x000000eeaf107211 */ /* 0x084fe200078410ff */
[----:B------:R-:W-:Y:S01]  /*e760*/  IMAD R180, R180, UR4, RZ ;  /* 0x00000004b4b47c24 */ /* 0x000fe2000f8e02ff */
[----:B------:R-:W-:-:S02]  /*e770*/  LEA R2, P5, R178, R238, 0x2 ;  /* 0x000000eeb2027211 */ /* 0x000fc400078a10ff */
[----:B-1----:R-:W-:Y:S01]  /*e780*/  LEA R18, P3, R176, R238, 0x2 ;  /* 0x000000eeb0127211 */ /* 0x002fe200078610ff */
[----:B------:R-:W-:Y:S01]  /*e790*/  IMAD R181, R181, UR4, RZ ;  /* 0x00000004b5b57c24 */ /* 0x000fe2000f8e02ff */
[----:B------:R-:W-:Y:S02]  /*e7a0*/  LEA.HI.X.SX32 R15, R174, R0, 0x2, P1 ;  /* 0x00000000ae0f7211 */ /* 0x000fe400008f16ff */
[----:B---3--:R-:W-:Y:S01]  /*e7b0*/  LEA R20, P4, R177, R238, 0x2 ;  /* 0x000000eeb1147211 */ /* 0x008fe200078810ff */
[----:B------:R-:W-:Y:S01]  /*e7c0*/  IMAD R182, R182, UR4, RZ ;  /* 0x00000004b6b67c24 */ /* 0x000fe2000f8e02ff */
[-C--:B------:R-:W-:Y:S01]  /*e7d0*/  LEA.HI.X.SX32 R17, R175, R0.reuse, 0x2, P2 ;  /* 0x00000000af117211 */ /* 0x080fe200010f16ff */
        /* <DEDUP_REMOVED lines=9> */
[----:B-1----:R-:W-:-:S03]  /*e870*/  LEA R10, P6, R179, R238, 0x2 ;  /* 0x000000eeb30a7211 */ /* 0x002fc600078c10ff */
[----:B------:R1:W-:Y:S01]  /*e880*/  STL.64 [R1+0x250], R14 ;  /* 0x0002500e01007387 */ /* 0x0003e20000100a00 */
[----:B------:R-:W-:-:S03]  /*e890*/  IMAD R186, R186, UR4, RZ ;  /* 0x00000004baba7c24 */ /* 0x000fc6000f8e02ff */
[----:B------:R3:W-:Y:S01]  /*e8a0*/  STL.64 [R1+0x248], R16 ;  /* 0x0002481001007387 */ /* 0x0007e20000100a00 */
[----:B--2---:R-:W-:-:S03]  /*e8b0*/  LEA R12, P0, R180, R238, 0x2 ;  /* 0x000000eeb40c7211 */ /* 0x004fc600078010ff */
[----:B------:R2:W-:Y:S01]  /*e8c0*/  STL.64 [R1+0x240], R18 ;  /* 0x0002401201007387 */ /* 0x0005e20000100a00 */
[----:B------:R-:W-:Y:S02]  /*e8d0*/  LEA.HI.X.SX32 R11, R179, R0, 0x2, P6 ;  /* 0x00000000b30b7211 */ /* 0x000fe400030f16ff */
[----:B-1----:R-:W-:Y:S01]  /*e8e0*/  LEA R14, P1, R181, R238, 0x2 ;  /* 0x000000eeb50e7211 */ /* 0x002fe200078210ff */
[----:B------:R1:W-:Y:S01]  /*e8f0*/  STL.64 [R1+0x238], R20 ;  /* 0x0002381401007387 */ /* 0x0003e20000100a00 */
[----:B------:R-:W-:Y:S02]  /*e900*/  LEA.HI.X.SX32 R13, R180, R0, 0x2, P0 ;  /* 0x00000000b40d7211 */ /* 0x000fe400000f16ff */
[-C--:B---3--:R-:W-:Y:S01]  /*e910*/  LEA R16, P2, R182, R238.reuse, 0x2 ;  /* 0x000000eeb6107211 */ /* 0x088fe200078410ff */
[----:B------:R3:W-:Y:S01]  /*e920*/  STL.64 [R1+0x230], R2 ;  /* 0x0002300201007387 */ /* 0x0007e20000100a00 */
[----:B------:R-:W-:Y:S01]  /*e930*/  IMAD R187, R187, UR4, RZ ;  /* 0x00000004bbbb7c24 */ /* 0x000fe2000f8e02ff */
[----:B--2---:R-:W-:Y:S01]  /*e940*/  LEA R18, P3, R183, R238, 0x2 ;  /* 0x000000eeb7127211 */ /* 0x004fe200078610ff */
[----:B------:R-:W-:Y:S01]  /*e950*/  IMAD R188, R188, UR4, RZ ;  /* 0x00000004bcbc7c24 */ /* 0x000fe2000f8e02ff */
[----:B------:R-:W-:-:S02]  /*e960*/  LEA.HI.X.SX32 R15, R181, R0, 0x2, P1 ;  /* 0x00000000b50f7211 */ /* 0x000fc400008f16ff */
        /* <DEDUP_REMOVED lines=9> */
[----:B------:R-:W-:Y:S01]  /*ea00*/  LEA.HI.X.SX32 R3, R185, R0, 0x2, P5 ;  /* 0x00000000b9037211 */ /* 0x000fe200028f16ff */
[----:B------:R2:W-:Y:S01]  /*ea10*/  STL.64 [R1+0x220], R12 ;  /* 0x0002200c01007387 */ /* 0x0005e20000100a00 */
[----:B------:R-:W-:-:S03]  /*ea20*/  IMAD R192, R192, UR4, RZ ;  /* 0x00000004c0c07c24 */ /* 0x000fc6000f8e02ff */
[----:B------:R3:W-:Y:S01]  /*ea30*/  STL.64 [R1+0x218], R14 ;  /* 0x0002180e01007387 */ /* 0x0007e20000100a00 */
[----:B-1----:R-:W-:-:S03]  /*ea40*/  LEA R10, P6, R186, R238, 0x2 ;  /* 0x000000eeba0a7211 */ /* 0x002fc600078c10ff */
[----:B------:R1:W-:Y:S01]  /*ea50*/  STL.64 [R1+0x210], R16 ;  /* 0x0002101001007387 */ /* 0x0003e20000100a00 */
[----:B--2---:R-:W-:-:S03]  /*ea60*/  LEA R12, P0, R187, R238, 0x2 ;  /* 0x000000eebb0c7211 */ /* 0x004fc600078010ff */
[----:B------:R2:W-:Y:S01]  /*ea70*/  STL.64 [R1+0x208], R18 ;  /* 0x0002081201007387 */ /* 0x0005e20000100a00 */
[----:B------:R-:W-:Y:S02]  /*ea80*/  LEA.HI.X.SX32 R11, R186, R0, 0x2, P6 ;  /* 0x00000000ba0b7211 */ /* 0x000fe400030f16ff */
[----:B---3--:R-:W-:Y:S01]  /*ea90*/  LEA R14, P1, R188, R238, 0x2 ;  /* 0x000000eebc0e7211 */ /* 0x008fe200078210ff */
[----:B------:R3:W-:Y:S01]  /*eaa0*/  STL.64 [R1+0x200], R20 ;  /* 0x0002001401007387 */ /* 0x0007e20000100a00 */
[----:B------:R-:W-:Y:S01]  /*eab0*/  IMAD R193, R193, UR4, RZ ;  /* 0x00000004c1c17c24 */ /* 0x000fe2000f8e02ff */
[----:B------:R-:W-:Y:S02]  /*eac0*/  LEA.HI.X.SX32 R13, R187, R0, 0x2, P0 ;  /* 0x00000000bb0d7211 */ /* 0x000fe400000f16ff */
[-C--:B-1----:R-:W-:Y:S01]  /*ead0*/  LEA R16, P2, R189, R238.reuse, 0x2 ;  /* 0x000000eebd107211 */ /* 0x082fe200078410ff */
[----:B------:R1:W-:Y:S01]  /*eae0*/  STL.64 [R1+0x1f8], R2 ;  /* 0x0001f80201007387 */ /* 0x0003e20000100a00 */
[----:B------:R-:W-:Y:S01]  /*eaf0*/  IMAD R194, R194, UR4, RZ ;  /* 0x00000004c2c27c24 */ /* 0x000fe2000f8e02ff */
[----:B--2---:R-:W-:Y:S01]  /*eb00*/  LEA R18, P3, R190, R238, 0x2 ;  /* 0x000000eebe127211 */ /* 0x004fe200078610ff */
[----:B------:R-:W-:Y:S01]  /*eb10*/  IMAD R195, R195, UR4, RZ ;  /* 0x00000004c3c37c24 */ /* 0x000fe2000f8e02ff */
[----:B------:R-:W-:-:S02]  /*eb20*/  LEA.HI.X.SX32 R15, R188, R0, 0x2, P1 ;  /* 0x00000000bc0f7211 */ /* 0x000fc400008f16ff */
[----:B---3--:R-:W-:Y:S01]  /*eb30*/  LEA R20, P4, R191, R238, 0x2 ;  /* 0x000000eebf147211 */ /* 0x008fe200078810ff */
[----:B------:R-:W-:Y:S01]  /*eb40*/  IMAD R196, R196, UR4, RZ ;  /* 0x00000004c4c47c24 */ /* 0x000fe2000f8e02ff */
[----:B------:R-:W-:Y:S02]  /*eb50*/  LEA.HI.X.SX32 R17, R189, R0, 0x2, P2 ;  /* 0x00000000bd117211 */ /* 0x000fe400010f16ff */
[----:B-1----:R-:W-:Y:S01]  /*eb60*/  LEA R2, P5, R192, R238, 0x2 ;  /* 0x000000eec0027211 */ /* 0x002fe200078a10ff */
        /* <DEDUP_REMOVED lines=210> */
[C---:B---3--:R-:W-:Y:S01]  /*f890*/  LEA R14, P1, R245.reuse, R238, 0x2 ;  /* 0x000000eef50e7211 */ /* 0x048fe200078210ff */
[----:B------:R3:W-:Y:S01]  /*f8a0*/  STL.64 [R1+0x40], R20 ;  /* 0x0000401401007387 */ /* 0x0007e20000100a00 */
[----:B------:R-:W-:Y:S02]  /*f8b0*/  LEA.HI.X.SX32 R13, R244, R0, 0x2, P0 ;  /* 0x00000000f40d7211 */ /* 0x000fe400000f16ff */
[----:B-1----:R-:W-:Y:S01]  /*f8c0*/  LEA R16, P2, R246, R238, 0x2 ;  /* 0x000000eef6107211 */ /* 0x002fe200078410ff */
[----:B------:R1:W-:Y:S01]  /*f8d0*/  STL.64 [R1+0x38], R2 ;  /* 0x0000380201007387 */ /* 0x0003e20000100a00 */
[----:B------:R-:W-:Y:S02]  /*f8e0*/  LEA.HI.X.SX32 R15, R245, R0, 0x2, P1 ;  /* 0x00000000f50f7211 */ /* 0x000fe400008f16ff */
[----:B--2---:R-:W-:-:S02]  /*f8f0*/  LEA R18, P3, R247, R238, 0x2 ;  /* 0x000000eef7127211 */ /* 0x004fc400078610ff */
[----:B------:R-:W-:Y:S02]  /*f900*/  LEA.HI.X.SX32 R17, R246, R0, 0x2, P2 ;  /* 0x00000000f6117211 */ /* 0x000fe400010f16ff */
[----:B---3--:R-:W-:Y:S01]  /*f910*/  LEA R20, P4, R248, R238, 0x2 ;  /* 0x000000eef8147211 */ /* 0x008fe200078810ff */
[----:B------:R2:W-:Y:S01]  /*f920*/  STL.64 [R1+0x30], R10 ;  /* 0x0000300a01007387 */ /* 0x0005e20000100a00 */
[----:B------:R-:W-:Y:S02]  /*f930*/  LEA.HI.X.SX32 R19, R247, R0, 0x2, P3 ;  /* 0x00000000f7137211 */ /* 0x000fe400018f16ff */
[----:B-1----:R-:W-:Y:S01]  /*f940*/  LEA R2, P5, R108, R238, 0x2 ;  /* 0x000000ee6c027211 */ /* 0x002fe200078a10ff */
[----:B------:R1:W-:Y:S01]  /*f950*/  STL.64 [R1+0x28], R12 ;  /* 0x0000280c01007387 */ /* 0x0003e20000100a00 */
[-C--:B------:R-:W-:Y:S02]  /*f960*/  LEA.HI.X.SX32 R21, R248, R0.reuse, 0x2, P4 ;  /* 0x00000000f8157211 */ /* 0x080fe400020f16ff */
[----:B------:R-:W-:Y:S01]  /*f970*/  LEA.HI.X.SX32 R3, R108, R0, 0x2, P5 ;  /* 0x000000006c037211 */ /* 0x000fe200028f16ff */
[----:B------:R3:W-:Y:S04]  /*f980*/  STL.64 [R1+0x20], R14 ;  /* 0x0000200e01007387 */ /* 0x0007e80000100a00 */
[----:B------:R4:W-:Y:S04]  /*f990*/  STL.64 [R1+0x18], R16 ;  /* 0x0000181001007387 */ /* 0x0009e80000100a00 */
[----:B------:R4:W-:Y:S04]  /*f9a0*/  STL.64 [R1+0x10], R18 ;  /* 0x0000101201007387 */ /* 0x0009e80000100a00 */
[----:B------:R4:W-:Y:S04]  /*f9b0*/  STL.64 [R1+0x8], R20 ;  /* 0x0000081401007387 */ /* 0x0009e80000100a00 */
[----:B------:R4:W-:Y:S01]  /*f9c0*/  STL.64 [R1], R2 ;  /* 0x0000000201007387 */ /* 0x0009e20000100a00 */
[----:B------:R-:W-:-:S02]  /*f9d0*/  IMAD R109, R109, UR5, RZ ;  /* 0x000000056d6d7c24 */ /* 0x000fc4000f8e02ff */
[----:B------:R-:W-:Y:S02]  /*f9e0*/  IMAD R110, R110, UR6, RZ ;  /* 0x000000066e6e7c24 */ /* 0x000fe4000f8e02ff */
[----:B------:R-:W-:Y:S01]  /*f9f0*/  IMAD R111, R111, UR8, RZ ;  /* 0x000000086f6f7c24 */ /* 0x000fe2000f8e02ff */
[-C--:B--2---:R-:W-:Y:S01]  /*fa00*/  LEA R10, P6, R109, R238.reuse, 0x2 ;  /* 0x000000ee6d0a7211 */ /* 0x084fe200078c10ff */
[----:B------:R-:W-:Y:S01]  /*fa10*/  IMAD R112, R112, UR9, RZ ;  /* 0x0000000970707c24 */ /* 0x000fe2000f8e02ff */
[----:B-1----:R-:W-:Y:S01]  /*fa20*/  LEA R12, P0, R110, R238, 0x2 ;  /* 0x000000ee6e0c7211 */ /* 0x002fe200078010ff */
[----:B------:R-:W-:Y:S02]  /*fa30*/  IMAD R116, R116, UR10, RZ ;  /* 0x0000000a74747c24 */ /* 0x000fe4000f8e02ff */
[----:B------:R-:W-:Y:S02]  /*fa40*/  IMAD R118, R118, UR11, RZ ;  /* 0x0000000b76767c24 */ /* 0x000fe4000f8e02ff */
[----:B------:R-:W-:-:S02]  /*fa50*/  IMAD R117, R117, UR12, RZ ;  /* 0x0000000c75757c24 */ /* 0x000fc4000f8e02ff */
[----:B------:R-:W-:Y:S02]  /*fa60*/  IMAD R113, R113, UR13, RZ ;  /* 0x0000000d71717c24 */ /* 0x000fe4000f8e02ff */
[----:B------:R-:W-:Y:S01]  /*fa70*/  IMAD R115, R115, UR14, RZ ;  /* 0x0000000e73737c24 */ /* 0x000fe2000f8e02ff */
[-C--:B------:R-:W-:Y:S02]  /*fa80*/  LEA.HI.X.SX32 R11, R109, R0.reuse, 0x2, P6 ;  /* 0x000000006d0b7211 */ /* 0x080fe400030f16ff */
[----:B------:R-:W-:Y:S02]  /*fa90*/  LEA.HI.X.SX32 R13, R110, R0, 0x2, P0 ;  /* 0x000000006e0d7211 */ /* 0x000fe400000f16ff */
[-C--:B---3--:R-:W-:Y:S02]  /*faa0*/  LEA R14, P1, R111, R238.reuse, 0x2 ;  /* 0x000000ee6f0e7211 */ /* 0x088fe400078210ff */
[-C--:B----4-:R-:W-:Y:S02]  /*fab0*/  LEA R16, P2, R112, R238.reuse, 0x2 ;  /* 0x000000ee70107211 */ /* 0x090fe400078410ff */
[----:B------:R-:W-:-:S02]  /*fac0*/  LEA R18, P3, R116, R238, 0x2 ;  /* 0x000000ee74127211 */ /* 0x000fc400078610ff */
[-C--:B------:R-:W-:Y:S02]  /*fad0*/  LEA R20, P4, R118, R238.reuse, 0x2 ;  /* 0x000000ee76147211 */ /* 0x080fe400078810ff */
[-C--:B------:R-:W-:Y:S02]  /*fae0*/  LEA R22, P5, R117, R238.reuse, 0x2 ;  /* 0x000000ee75167211 */ /* 0x080fe400078a10ff */
[-C--:B------:R-:W-:Y:S02]  /*faf0*/  LEA R24, P6, R113, R238.reuse, 0x2 ;  /* 0x000000ee71187211 */ /* 0x080fe400078c10ff */
[----:B------:R-:W-:Y:S02]  /*fb00*/  LEA R26, P0, R115, R238, 0x2 ;  /* 0x000000ee731a7211 */ /* 0x000fe400078010ff */
[-C--:B------:R-:W-:Y:S02]  /*fb10*/  LEA.HI.X.SX32 R15, R111, R0.reuse, 0x2, P1 ;  /* 0x000000006f0f7211 */ /* 0x080fe400008f16ff */
[----:B------:R-:W-:-:S02]  /*fb20*/  LEA.HI.X.SX32 R17, R112, R0, 0x2, P2 ;  /* 0x0000000070117211 */ /* 0x000fc400010f16ff */
[-C--:B------:R-:W-:Y:S02]  /*fb30*/  LEA.HI.X.SX32 R19, R116, R0.reuse, 0x2, P3 ;  /* 0x0000000074137211 */ /* 0x080fe400018f16ff */
[-C--:B------:R-:W-:Y:S02]  /*fb40*/  LEA.HI.X.SX32 R21, R118, R0.reuse, 0x2, P4 ;  /* 0x0000000076157211 */ /* 0x080fe400020f16ff */
[-C--:B------:R-:W-:Y:S02]  /*fb50*/  LEA.HI.X.SX32 R23, R117, R0.reuse, 0x2, P5 ;  /* 0x0000000075177211 */ /* 0x080fe400028f16ff */
[-C--:B------:R-:W-:Y:S02]  /*fb60*/  LEA.HI.X.SX32 R25, R113, R0.reuse, 0x2, P6 ;  /* 0x0000000071197211 */ /* 0x080fe400030f16ff */
[----:B------:R-:W-:Y:S01]  /*fb70*/  LEA.HI.X.SX32 R27, R115, R0, 0x2, P0 ;  /* 0x00000000731b7211 */ /* 0x000fe200000f16ff */
[----:B------:R-:W2:Y:S01]  /*fb80*/  LDL.LU R93, [R1+0x4e8] ;  /* 0x0004e800015d7983 */ /* 0x000ea20000300800 */
[----:B------:R-:W-:Y:S01]  /*fb90*/  ULDC UR12, c[0x0][0x240] ;  /* 0x00009000000c7ab9 */ /* 0x000fe20000000800 */
[----:B------:R-:W-:Y:S01]  /*fba0*/  ULDC UR13, c[0x0][0x240] ;  /* 0x00009000000d7ab9 */ /* 0x000fe20000000800 */
[----:B------:R-:W-:Y:S01]  /*fbb0*/  ULDC UR14, c[0x0][0x240] ;  /* 0x00009000000e7ab9 */ /* 0x000fe20000000800 */
[----:B------:R-:W3:Y:S01]  /*fbc0*/  LDL.LU R91, [R1+0x4ac] ;  /* 0x0004ac00015b7983 */ /* 0x000ee20000300800 */
[----:B------:R-:W-:Y:S01]  /*fbd0*/  ULDC UR15, c[0x0][0x240] ;  /* 0x00009000000f7ab9 */ /* 0x000fe20000000800 */
[----:B------:R-:W-:Y:S01]  /*fbe0*/  ULDC UR16, c[0x0][0x240] ;  /* 0x0000900000107ab9 */ /* 0x000fe20000000800 */
[----:B------:R-:W-:Y:S01]  /*fbf0*/  ULDC UR17, c[0x0][0x240] ;  /* 0x0000900000117ab9 */ /* 0x000fe20000000800 */
[----:B------:R-:W4:Y:S01]  /*fc00*/  LDL.LU R97, [R1+0x4ec] ;  /* 0x0004ec0001617983 */ /* 0x000f220000300800 */
[----:B------:R-:W-:Y:S01]  /*fc10*/  ULDC UR18, c[0x0][0x240] ;  /* 0x0000900000127ab9 */ /* 0x000fe20000000800 */
[----:B------:R-:W-:Y:S01]  /*fc20*/  ULDC UR19, c[0x0][0x240] ;  /* 0x0000900000137ab9 */ /* 0x000fe20000000800 */
[----:B------:R-:W-:Y:S01]  /*fc30*/  ULDC UR20, c[0x0][0x240] ;  /* 0x0000900000147ab9 */ /* 0x000fe20000000800 */
[----:B------:R-:W2:Y:S01]  /*fc40*/  LDL.LU R89, [R1+0x4b0] ;  /* 0x0004b00001597983 */ /* 0x000ea20000300800 */
        /* <DEDUP_REMOVED lines=62> */
[----:B------:R-:W1:Y:S01]  /*10030*/  LDC R244, c[0x0][0x230] ;  /* 0x00008c00fff47b82 */ /* 0x000e620000000800 */
[----:B------:R-:W2:Y:S04]  /*10040*/  LDL.LU R73, [R1+0x4d0] ;  /* 0x0004d00001497983 */ /* 0x000ea80000300800 */
[----:B------:R-:W4:Y:S03]  /*10050*/  LDL.LU R124, [R1+0x510] ;  /* 0x00051000017c7983 */ /* 0x000f260000300800 */
[----:B------:R-:W1:Y:S01]  /*10060*/  LDC R245, c[0x0][0x230] ;  /* 0x00008c00fff57b82 */ /* 0x000e620000000800 */
[----:B------:R-:W2:Y:S04]  /*10070*/  LDL.LU R71, [R1+0x4d4] ;  /* 0x0004d40001477983 */ /* 0x000ea80000300800 */
[----:B------:R-:W3:Y:S03]  /*10080*/  LDL.LU R125, [R1+0x514] ;  /* 0x00051400017d7983 */ /* 0x000ee60000300800 */
        /* <DEDUP_REMOVED lines=8> */
[----:B------:R-:W4:Y:S04]  /*10110*/  LDL.LU R128, [R1+0x520] ;  /* 0x0005200001807983 */ /* 0x000f280000300800 */
[----:B------:R-:W2:Y:S04]  /*10120*/  LDL.LU R95, [R1+0x4e4] ;  /* 0x0004e400015f7983 */ /* 0x000ea80000300800 */
[----:B------:R-:W3:Y:S04]  /*10130*/  LDL.LU R129, [R1+0x5a8] ;  /* 0x0005a80001817983 */ /* 0x000ee80000300800 */
[----:B------:R-:W-:Y:S04]  /*10140*/  STL.64 [R1+0x1e18], R10 ;  /* 0x001e180a01007387 */ /* 0x000fe80000100a00 */
[----:B------:R-:W-:Y:S04]  /*10150*/  STL.64 [R1+0x1e10], R18 ;  /* 0x001e101201007387 */ /* 0x000fe80000100a00 */
[----:B------:R-:W-:Y:S04]  /*10160*/  STL.64 [R1+0x1e08], R26 ;  /* 0x001e081a01007387 */ /* 0x000fe80000100a00 */
[----:B------:R1:W-:Y:S04]  /*10170*/  STL.64 [R1+0x1e00], R12 ;  /* 0x001e000c01007387 */ /* 0x0003e80000100a00 */
[----:B------:R-:W-:Y:S04]  /*10180*/  STL.64 [R1+0x1df8], R20 ;  /* 0x001df81401007387 */ /* 0x000fe80000100a00 */
[----:B------:R-:W-:Y:S04]  /*10190*/  STL.64 [R1+0x1df0], R14 ;  /* 0x001df00e01007387 */ /* 0x000fe80000100a00 */
[----:B------:R-:W-:Y:S04]  /*101a0*/  STL.64 [R1+0x1de8], R22 ;  /* 0x001de81601007387 */ /* 0x000fe80000100a00 */
[----:B------:R-:W-:Y:S04]  /*101b0*/  STL [R1+0x1de0], R7 ;  /* 0x001de00701007387 */ /* 0x000fe80000100800 */
[----:B------:R1:W-:Y:S01]  /*101c0*/  STL.64 [R1+0x1c40], R8 ;  /* 0x001c400801007387 */ /* 0x0003e20000100a00 */
[----:B---3--:R-:W-:Y:S01]  /*101d0*/  IMAD R3, R129, UR12, RZ ;  /* 0x0000000c81037c24 */ /* 0x008fe2000f8e02ff */
[----:B------:R-:W-:Y:S01]  /*101e0*/  ULDC UR12, c[0x0][0x240] ;  /* 0x00009000000c7ab9 */ /* 0x000fe20000000800 */
[----:B----4-:R-:W-:-:S02]  /*101f0*/  IMAD.MOV.U32 R129, RZ, RZ, R128 ;  /* 0x000000ffff817224 */ /* 0x010fc400078e0080 */
[----:B------:R-:W-:Y:S02]  /*10200*/  IMAD.MOV.U32 R128, RZ, RZ, R127 ;  /* 0x000000ffff807224 */ /* 0x000fe400078e007f */
[----:B------:R-:W-:Y:S02]  /*10210*/  IMAD.MOV.U32 R127, RZ, RZ, R126 ;  /* 0x000000ffff7f7224 */ /* 0x000fe400078e007e */
[----:B------:R-:W-:Y:S02]  /*10220*/  IMAD.MOV.U32 R126, RZ, RZ, R125 ;  /* 0x000000ffff7e7224 */ /* 0x000fe400078e007d */
[----:B------:R-:W-:Y:S02]  /*10230*/  IMAD.MOV.U32 R125, RZ, RZ, R124 ;  /* 0x000000ffff7d7224 */ /* 0x000fe400078e007c */
[----:B------:R-:W-:Y:S01]  /*10240*/  IMAD R5, R129, UR13, RZ ;  /* 0x0000000d81057c24 */ /* 0x000fe2000f8e02ff */
[----:B------:R-:W-:Y:S01]  /*10250*/  LEA R30, P4, R3, R238, 0x2 ;  /* 0x000000ee031e7211 */ /* 0x000fe200078810ff */
[----:B------:R-:W-:Y:S01]  /*10260*/  IMAD.MOV.U32 R124, RZ, RZ, R123 ;  /* 0x000000ffff7c7224 */ /* 0x000fe200078e007b */
[----:B------:R-:W-:Y:S01]  /*10270*/  ULDC UR13, c[0x0][0x240] ;  /* 0x00009000000d7ab9 */ /* 0x000fe20000000800 */
[----:B------:R-:W-:-:S02]  /*10280*/  IMAD.MOV.U32 R129, RZ, RZ, R128 ;  /* 0x000000ffff817224 */ /* 0x000fc400078e0080 */
[----:B------:R-:W-:Y:S02]  /*10290*/  IMAD.MOV.U32 R123, RZ, RZ, R249 ;  /* 0x000000ffff7b7224 */ /* 0x000fe400078e00f9 */
[----:B------:R-:W-:Y:S02]  /*102a0*/  IMAD.MOV.U32 R128, RZ, RZ, R127 ;  /* 0x000000ffff807224 */ /* 0x000fe400078e007f */
[----:B------:R-:W-:Y:S02]  /*102b0*/  IMAD.MOV.U32 R249, RZ, RZ, R252 ;  /* 0x000000fffff97224 */ /* 0x000fe400078e00fc */
[----:B------:R-:W-:Y:S02]  /*102c0*/  IMAD.MOV.U32 R127, RZ, RZ, R126 ;  /* 0x000000ffff7f7224 */ /* 0x000fe400078e007e */
[----:B------:R-:W-:Y:S02]  /*102d0*/  IMAD.MOV.U32 R252, RZ, RZ, R107 ;  /* 0x000000fffffc7224 */ /* 0x000fe400078e006b */
[----:B------:R-:W-:-:S02]  /*102e0*/  IMAD.MOV.U32 R126, RZ, RZ, R125 ;  /* 0x000000ffff7e7224 */ /* 0x000fc400078e007d */
[----:B------:R-:W-:Y:S02]  /*102f0*/  IMAD.MOV.U32 R107, RZ, RZ, R105 ;  /* 0x000000ffff6b7224 */ /* 0x000fe400078e0069 */
[----:B------:R-:W-:Y:S02]  /*10300*/  IMAD.MOV.U32 R125, RZ, RZ, R124 ;  /* 0x000000ffff7d7224 */ /* 0x000fe400078e007c */
[----:B------:R-:W-:Y:S02]  /*10310*/  IMAD R6, R129, UR14, RZ ;  /* 0x0000000e81067c24 */ /* 0x000fe4000f8e02ff */
[----:B--2---:R-:W-:Y:S01]  /*10320*/  IMAD R67, R67, UR30, RZ ;  /* 0x0000001e43437c24 */ /* 0x004fe2000f8e02ff */
[----:B------:R-:W-:Y:S01]  /*10330*/  LEA.HI.X.SX32 R31, R3, R0, 0x2, P4 ;  /* 0x00000000031f7211 */ /* 0x000fe200020f16ff */
[----:B------:R-:W-:Y:S01]  /*10340*/  IMAD.MOV.U32 R105, RZ, RZ, R103 ;  /* 0x000000ffff697224 */ /* 0x000fe200078e0067 */
[----:B------:R-:W-:Y:S01]  /*10350*/  MOV R103, R101 ;  /* 0x0000006500677202 */ /* 0x000fe20000000f00 */
[----:B------:R-:W-:-:S02]  /*10360*/  IMAD.MOV.U32 R124, RZ, RZ, R123 ;  /* 0x000000ffff7c7224 */ /* 0x000fc400078e007b */
[----:B------:R-:W-:Y:S02]  /*10370*/  IMAD R79, R79, UR36, RZ ;  /* 0x000000244f4f7c24 */ /* 0x000fe4000f8e02ff */
[----:B------:R-:W-:Y:S02]  /*10380*/  IMAD R91, R91, UR42, RZ ;  /* 0x0000002a5b5b7c24 */ /* 0x000fe4000f8e02ff */
[----:B------:R-:W-:Y:S02]  /*10390*/  IMAD R65, R65, UR29, RZ ;  /* 0x0000001d41417c24 */ /* 0x000fe4000f8e02ff */
[----:B------:R-:W-:Y:S01]  /*103a0*/  IMAD R83, R83, UR38, RZ ;  /* 0x0000002653537c24 */ /* 0x000fe2000f8e02ff */
[----:B------:R-:W-:Y:S01]  /*103b0*/  ULDC UR38, c[0x0][0x240] ;  /* 0x0000900000267ab9 */ /* 0x000fe20000000800 */
[----:B------:R-:W-:Y:S01]  /*103c0*/  IMAD.MOV.U32 R129, RZ, RZ, R128 ;  /* 0x000000ffff817224 */ /* 0x000fe200078e0080 */
[----:B------:R-:W-:Y:S01]  /*103d0*/  LEA R32, P6, R5, R238, 0x2 ;  /* 0x000000ee05207211 */ /* 0x000fe200078c10ff */
[----:B------:R-:W-:Y:S01]  /*103e0*/  IMAD.MOV.U32 R123, RZ, RZ, R249 ;  /* 0x000000ffff7b7224 */ /* 0x000fe200078e00f9 */
[----:B------:R-:W-:Y:S01]  /*103f0*/  ULDC UR42, c[0x0][0x240] ;  /* 0x00009000002a7ab9 */ /* 0x000fe20000000800 */
        /* <DEDUP_REMOVED lines=8> */
[----:B------:R-:W-:-:S02]  /*10480*/  IMAD.MOV.U32 R252, RZ, RZ, R107 ;  /* 0x000000fffffc7224 */ /* 0x000fc400078e006b */
[----:B------:R-:W-:Y:S02]  /*10490*/  IMAD.MOV.U32 R126, RZ, RZ, R125 ;  /* 0x000000ffff7e7224 */ /* 0x000fe400078e007d */
[----:B------:R-:W-:Y:S02]  /*104a0*/  IMAD.MOV.U32 R99, RZ, RZ, R97 ;  /* 0x000000ffff637224 */ /* 0x000fe400078e0061 */
[----:B------:R-:W-:Y:S01]  /*104b0*/  IMAD.MOV.U32 R107, RZ, RZ, R105 ;  /* 0x000000ffff6b7224 */ /* 0x000fe200078e0069 */
[----:B------:R-:W-:Y:S01]  /*104c0*/  MOV R105, R103 ;  /* 0x0000006700697202 */ /* 0x000fe20000000f00 */
[----:B------:R-:W-:Y:S02]  /*104d0*/  IMAD.MOV.U32 R125, RZ, RZ, R124 ;  /* 0x000000ffff7d7224 */ /* 0x000fe400078e007c */
[----:B------:R-:W-:Y:S02]  /*104e0*/  IMAD.MOV.U32 R97, RZ, RZ, R93 ;  /* 0x000000ffff617224 */ /* 0x000fe400078e005d */
[----:B------:R-:W-:Y:S01]  /*104f0*/  IMAD.MOV.U32 R124, RZ, RZ, R123 ;  /* 0x000000ffff7c7224 */ /* 0x000fe200078e007b */
[----:B------:R-:W2:Y:S01]  /*10500*/  LDL.LU R93, [R1+0x4a8] ;  /* 0x0004a800015d7983 */ /* 0x000ea20000300800 */
[----:B------:R-:W-:-:S02]  /*10510*/  IMAD R37, R129, UR15, RZ ;  /* 0x0000000f81257c24 */ /* 0x000fc4000f8e02ff */
[----:B------:R-:W-:Y:S02]  /*10520*/  IMAD R195, R90, UR38, RZ ;  /* 0x000000265ac37c24 */ /* 0x000fe4000f8e02ff */
[----:B------:R-:W-:Y:S02]  /*10530*/  IMAD R77, R77, UR35, RZ ;  /* 0x000000234d4d7c24 */ /* 0x000fe4000f8e02ff */
[----:B------:R-:W-:Y:S02]  /*10540*/  IMAD.MOV.U32 R103, RZ, RZ, R101 ;  /* 0x000000ffff677224 */ /* 0x000fe400078e0065 */
[----:B------:R-:W-:Y:S02]  /*10550*/  IMAD.MOV.U32 R123, RZ, RZ, R249 ;  /* 0x000000ffff7b7224 */ /* 0x000fe400078e00f9 */
[----:B------:R-:W-:Y:S01]  /*10560*/  IMAD.MOV.U32 R129, RZ, RZ, R128 ;  /* 0x000000ffff817224 */ /* 0x000fe200078e0080 */
[----:B------:R-:W-:Y:S01]  /*10570*/  LEA.HI.X.SX32 R33, R5, R0, 0x2, P6 ;  /* 0x0000000005217211 */ /* 0x000fe200030f16ff */
[----:B------:R-:W-:Y:S01]  /*10580*/  IMAD.MOV.U32 R249, RZ, RZ, R252 ;  /* 0x000000fffff97224 */ /* 0x000fe200078e00fc */
[----:B------:R-:W-:Y:S01]  /*10590*/  LEA R36, P2, R37, R238, 0x2 ;  /* 0x000000ee25247211 */ /* 0x000fe200078410ff */
[----:B------:R-:W-:Y:S01]  /*105a0*/  IMAD.MOV.U32 R128, RZ, RZ, R127 ;  /* 0x000000ffff807224 */ /* 0x000fe200078e007f */
[----:B------:R-:W-:Y:S01]  /*105b0*/  ULDC UR15, c[0x0][0x240] ;  /* 0x00009000000f7ab9 */ /* 0x000fe20000000800 */
[----:B------:R-:W-:Y:S01]  /*105c0*/  IMAD.MOV.U32 R101, RZ, RZ, R99 ;  /* 0x000000ffff657224 */ /* 0x000fe200078e0063 */
[----:B------:R-:W-:Y:S01]  /*105d0*/  ULDC UR35, c[0x0][0x240] ;  /* 0x0000900000237ab9 */ /* 0x000fe20000000800 */
[----:B------:R-:W-:Y:S01]  /*105e0*/  IMAD.MOV.U32 R252, RZ, RZ, R107 ;  /* 0x000000fffffc7224 */ /* 0x000fe200078e006b */
[----:B------:R-:W-:Y:S01]  /*105f0*/  MOV R107, R105 ;  /* 0x00000069006b7202 */ /* 0x000fe20000000f00 */
[----:B------:R-:W-:Y:S01]  /*10600*/  IMAD.MOV.U32 R127, RZ, RZ, R126 ;  /* 0x000000ffff7f7224 */ /* 0x000fe200078e007e */
[----:B------:R-:W3:Y:S01]  /*10610*/  LDC R5, c[0x0][0x230] ;  /* 0x00008c00ff057b82 */ /* 0x000ee20000000800 */
[----:B------:R-:W-:-:S02]  /*10620*/  IMAD.MOV.U32 R99, RZ, RZ, R97 ;  /* 0x000000ffff637224 */ /* 0x000fc400078e0061 */
[----:B------:R-:W-:Y:S02]  /*10630*/  IMAD.MOV.U32 R126, RZ, RZ, R125 ;  /* 0x000000ffff7e7224 */ /* 0x000fe400078e007d */
[----:B------:R-:W-:Y:S02]  /*10640*/  IMAD.MOV.U32 R105, RZ, RZ, R103 ;  /* 0x000000ffff697224 */ /* 0x000fe400078e0067 */
[----:B------:R-:W-:Y:S02]  /*10650*/  IMAD.MOV.U32 R125, RZ, RZ, R124 ;  /* 0x000000ffff7d7224 */ /* 0x000fe400078e007c */
[----:B------:R-:W-:Y:S02]  /*10660*/  IMAD R39, R129, UR16, RZ ;  /* 0x0000001081277c24 */ /* 0x000fe4000f8e02ff */
[----:B------:R-:W-:Y:S01]  /*10670*/  IMAD R89, R89, UR41, RZ ;  /* 0x0000002959597c24 */ /* 0x000fe2000f8e02ff */
[----:B------:R-:W-:Y:S01]  /*10680*/  LEA.HI.X.SX32 R37, R37, R0, 0x2, P2 ;  /* 0x0000000025257211 */ /* 0x000fe200010f16ff */
[----:B------:R-:W-:-:S02]  /*10690*/  IMAD.MOV.U32 R124, RZ, RZ, R123 ;  /* 0x000000ffff7c7224 */ /* 0x000fc400078e007b */
[----:B------:R-:W-:Y:S02]  /*106a0*/  IMAD.MOV.U32 R129, RZ, RZ, R128 ;  /* 0x000000ffff817224 */ /* 0x000fe400078e0080 */
[----:B------:R-:W-:Y:S02]  /*106b0*/  IMAD.MOV.U32 R97, RZ, RZ, R95 ;  /* 0x000000ffff617224 */ /* 0x000fe400078e005f */
[----:B------:R-:W-:Y:S01]  /*106c0*/  IMAD.MOV.U32 R103, RZ, RZ, R101 ;  /* 0x000000ffff677224 */ /* 0x000fe200078e0065 */
[----:B------:R-:W4:Y:S01]  /*106d0*/  LDL.LU R95, [R1+0x4a4] ;  /* 0x0004a400015f7983 */ /* 0x000f220000300800 */
[----:B------:R-:W-:Y:S01]  /*106e0*/  IMAD.MOV.U32 R123, RZ, RZ, R249 ;  /* 0x000000ffff7b7224 */ /* 0x000fe200078e00f9 */
[----:B------:R-:W-:Y:S01]  /*106f0*/  LEA R38, P3, R39, R238, 0x2 ;  /* 0x000000ee27267211 */ /* 0x000fe200078610ff */
[----:B------:R-:W-:Y:S01]  /*10700*/  IMAD.MOV.U32 R128, RZ, RZ, R127 ;  /* 0x000000ffff807224 */ /* 0x000fe200078e007f */
[----:B------:R-:W-:Y:S01]  /*10710*/  ULDC UR16, c[0x0][0x240] ;  /* 0x0000900000107ab9 */ /* 0x000fe20000000800 */
[----:B------:R-:W-:Y:S01]  /*10720*/  IMAD.MOV.U32 R101, RZ, RZ, R99 ;  /* 0x000000ffff657224 */ /* 0x000fe200078e0063 */
[----:B------:R-:W-:Y:S01]  /*10730*/  ULDC UR41, c[0x0][0x240] ;  /* 0x0000900000297ab9 */ /* 0x000fe20000000800 */
[----:B------:R-:W-:-:S02]  /*10740*/  IMAD.MOV.U32 R249, RZ, RZ, R252 ;  /* 0x000000fffff97224 */ /* 0x000fc400078e00fc */
[----:B------:R-:W-:Y:S02]  /*10750*/  IMAD.MOV.U32 R127, RZ, RZ, R126 ;  /* 0x000000ffff7f7224 */ /* 0x000fe400078e007e */
[----:B------:R-:W-:Y:S01]  /*10760*/  IMAD.MOV.U32 R252, RZ, RZ, R107 ;  /* 0x000000fffffc7224 */ /* 0x000fe200078e006b */
[----:B------:R-:W-:Y:S01]  /*10770*/  MOV R107, R105 ;  /* 0x00000069006b7202 */ /* 0x000fe20000000f00 */
[----:B------:R-:W-:Y:S02]  /*10780*/  IMAD.MOV.U32 R126, RZ, RZ, R125 ;  /* 0x000000ffff7e7224 */ /* 0x000fe400078e007d */
[----:B------:R-:W-:Y:S01]  /*10790*/  IMAD R41, R129, UR17, RZ ;  /* 0x0000001181297c24 */ /* 0x000fe2000f8e02ff */
[----:B------:R-:W-:Y:S01]  /*107a0*/  LEA.HI.X.SX32 R39, R39, R0, 0x2, P3 ;  /* 0x0000000027277211 */ /* 0x000fe200018f16ff */
[----:B------:R-:W-:Y:S01]  /*107b0*/  IMAD.MOV.U32 R99, RZ, RZ, R97 ;  /* 0x000000ffff637224 */ /* 0x000fe200078e0061 */
[----:B------:R-:W-:Y:S01]  /*107c0*/  ULDC UR17, c[0x0][0x240] ;  /* 0x0000900000117ab9 */ /* 0x000fe20000000800 */
[----:B------:R-:W-:Y:S01]  /*107d0*/  IMAD.MOV.U32 R105, RZ, RZ, R103 ;  /* 0x000000ffff697224 */ /* 0x000fe200078e0067 */
[----:B------:R-:W3:Y:S01]  /*107e0*/  LDL.LU R97, [R1+0x4a0] ;  /* 0x0004a00001617983 */ /* 0x000ee20000300800 */
        /* <DEDUP_REMOVED lines=9> */
[----:B------:R-:W-:Y:S01]  /*10880*/  IMAD.MOV.U32 R252, RZ, RZ, R107 ;  /* 0x000000fffffc7224 */ /* 0x000fe200078e006b */
[----:B------:R-:W4:Y:S01]  /*10890*/  LDL.LU R99, [R1+0x49c] ;  /* 0x00049c0001637983 */ /* 0x000f220000300800 */
[----:B------:R-:W-:Y:S02]  /*108a0*/  IMAD.MOV.U32 R126, RZ, RZ, R125 ;  /* 0x000000ffff7e7224 */ /* 0x000fe400078e007d */
[----:B------:R-:W-:Y:S01]  /*108b0*/  IMAD.MOV.U32 R107, RZ, RZ, R105 ;  /* 0x000000ffff6b7224 */ /* 0x000fe200078e0069 */
[----:B------:R-:W-:Y:S01]  /*108c0*/  MOV R105, R103 ;  /* 0x0000006700697202 */ /* 0x000fe20000000f00 */
[----:B------:R-:W-:-:S02]  /*108d0*/  IMAD.MOV.U32 R125, RZ, RZ, R124 ;  /* 0x000000ffff7d7224 */ /* 0x000fc400078e007c */
[----:B------:R-:W-:Y:S01]  /*108e0*/  IMAD R43, R129, UR18, RZ ;  /* 0x00000012812b7c24 */ /* 0x000fe2000f8e02ff */
[----:B------:R-:W-:Y:S01]  /*108f0*/  LEA R40, P4, R41, R238, 0x2 ;  /* 0x000000ee29287211 */ /* 0x000fe200078810ff */
[----:B------:R-:W-:Y:S01]  /*10900*/  IMAD.MOV.U32 R124, RZ, RZ, R123 ;  /* 0x000000ffff7c7224 */ /* 0x000fe200078e007b */
[----:B------:R-:W-:Y:S01]  /*10910*/  ULDC UR18, c[0x0][0x240] ;  /* 0x0000900000127ab9 */ /* 0x000fe20000000800 */
[----:B------:R-:W-:Y:S01]  /*10920*/  IMAD.MOV.U32 R129, RZ, RZ, R128 ;  /* 0x000000ffff817224 */ /* 0x000fe200078e0080 */
[----:B------:R-:W-:Y:S01]  /*10930*/  MOV R128, R127 ;  /* 0x0000007f00807202 */ /* 0x000fe20000000f00 */
[----:B------:R-:W-:Y:S02]  /*10940*/  IMAD.MOV.U32 R123, RZ, RZ, R249 ;  /* 0x000000ffff7b7224 */ /* 0x000fe400078e00f9 */
[----:B------:R-:W-:Y:S02]  /*10950*/  IMAD.MOV.U32 R103, RZ, RZ, R101 ;  /* 0x000000ffff677224 */ /* 0x000fe400078e0065 */
[----:B------:R-:W-:Y:S01]  /*10960*/  IMAD.MOV.U32 R249, RZ, RZ, R252 ;  /* 0x000000fffff97224 */ /* 0x000fe200078e00fc */
[----:B------:R-:W2:Y:S01]  /*10970*/  LDL.LU R101, [R1+0x498] ;  /* 0x0004980001657983 */ /* 0x000ea20000300800 */
[----:B------:R-:W-:-:S02]  /*10980*/  IMAD.MOV.U32 R127, RZ, RZ, R126 ;  /* 0x000000ffff7f7224 */ /* 0x000fc400078e007e */
[----:B------:R-:W-:Y:S02]  /*10990*/  IMAD.MOV.U32 R126, RZ, RZ, R125 ;  /* 0x000000ffff7e7224 */ /* 0x000fe400078e007d */
[----:B------:R-:W-:Y:S02]  /*109a0*/  IMAD.MOV.U32 R252, RZ, RZ, R107 ;  /* 0x000000fffffc7224 */ /* 0x000fe400078e006b */
[----:B------:R-:W-:Y:S02]  /*109b0*/  IMAD.MOV.U32 R125, RZ, RZ, R124 ;  /* 0x000000ffff7d7224 */ /* 0x000fe400078e007c */
[----:B------:R-:W-:Y:S02]  /*109c0*/  IMAD.MOV.U32 R107, RZ, RZ, R105 ;  /* 0x000000ffff6b7224 */ /* 0x000fe400078e0069 */
[----:B------:R-:W-:Y:S02]  /*109d0*/  IMAD.MOV.U32 R124, RZ, RZ, R123 ;  /* 0x000000ffff7c7224 */ /* 0x000fe400078e007b */
[----:B------:R-:W-:Y:S01]  /*109e0*/  IMAD R45, R129, UR19, RZ ;  /* 0x00000013812d7c24 */ /* 0x000fe2000f8e02ff */
[----:B------:R-:W-:Y:S01]  /*109f0*/  LEA R42, P5, R43, R238, 0x2 ;  /* 0x000000ee2b2a7211 */ /* 0x000fe200078a10ff */
[----:B------:R-:W-:Y:S01]  /*10a00*/  IMAD.MOV.U32 R105, RZ, RZ, R103 ;  /* 0x000000ffff697224 */ /* 0x000fe200078e0067 */
[----:B------:R-:W-:Y:S01]  /*10a10*/  LEA.HI.X.SX32 R41, R41, R0, 0x2, P4 ;  /* 0x0000000029297211 */ /* 0x000fe200020f16ff */
[----:B------:R-:W-:Y:S01]  /*10a20*/  IMAD.MOV.U32 R123, RZ, RZ, R249 ;  /* 0x000000ffff7b7224 */ /* 0x000fe200078e00f9 */
[----:B------:R-:W3:Y:S01]  /*10a30*/  LDL.LU R103, [R1+0x494] ;  /* 0x0004940001677983 */ /* 0x000ee20000300800 */
        /* <DEDUP_REMOVED lines=8> */
[----:B------:R-:W-:Y:S01]  /*10ac0*/  IMAD.MOV.U32 R125, RZ, RZ, R124 ;  /* 0x000000ffff7d7224 */ /* 0x000fe200078e007c */
[----:B------:R-:W-:Y:S01]  /*10ad0*/  MOV R124, R123 ;  /* 0x0000007b007c7202 */ /* 0x000fe20000000f00 */
[----:B------:R-:W-:Y:S01]  /*10ae0*/  IMAD R47, R129, UR20, RZ ;  /* 0x00000014812f7c24 */ /* 0x000fe2000f8e02ff */
[----:B------:R-:W4:Y:S01]  /*10af0*/  LDL.LU R105, [R1+0x490] ;  /* 0x0004900001697983 */ /* 0x000f220000300800 */
[----:B------:R-:W-:Y:S01]  /*10b00*/  IMAD.MOV.U32 R123, RZ, RZ, R249 ;  /* 0x000000ffff7b7224 */ /* 0x000fe200078e00f9 */
[----:B------:R-:W-:Y:S01]  /*10b10*/  LEA.HI.X.SX32 R43, R43, R0, 0x2, P5 ;  /* 0x000000002b2b7211 */ /* 0x000fe200028f16ff */
[----:B------:R-:W-:Y:S01]  /*10b20*/  IMAD.MOV.U32 R129, RZ, RZ, R128 ;  /* 0x000000ffff817224 */ /* 0x000fe200078e0080 */
[----:B------:R-:W-:Y:S01]  /*10b30*/  LEA R44, P6, R45, R238, 0x2 ;  /* 0x000000ee2d2c7211 */ /* 0x000fe200078c10ff */
[----:B------:R-:W-:Y:S01]  /*10b40*/  IMAD.MOV.U32 R249, RZ, RZ, R252 ;  /* 0x000000fffff97224 */ /* 0x000fe200078e00fc */
[----:B------:R-:W-:Y:S01]  /*10b50*/  ULDC UR20, c[0x0][0x240] ;  /* 0x0000900000147ab9 */ /* 0x000fe20000000800 */
[----:B------:R-:W-:-:S02]  /*10b60*/  IMAD.MOV.U32 R128, RZ, RZ, R127 ;  /* 0x000000ffff807224 */ /* 0x000fc400078e007f */
[----:B------:R-:W-:Y:S02]  /*10b70*/  IMAD.MOV.U32 R252, RZ, RZ, R107 ;  /* 0x000000fffffc7224 */ /* 0x000fe400078e006b */
[----:B------:R-:W-:Y:S01]  /*10b80*/  IMAD.MOV.U32 R127, RZ, RZ, R126 ;  /* 0x000000ffff7f7224 */ /* 0x000fe200078e007e */
[----:B------:R-:W4:Y:S01]  /*10b90*/  LDL.LU R107, [R1+0x48c] ;  /* 0x00048c00016b7983 */ /* 0x000f220000300800 */
[----:B------:R-:W-:Y:S02]  /*10ba0*/  IMAD.MOV.U32 R126, RZ, RZ, R125 ;  /* 0x000000ffff7e7224 */ /* 0x000fe400078e007d */
[----:B------:R-:W-:Y:S02]  /*10bb0*/  IMAD.MOV.U32 R125, RZ, RZ, R124 ;  /* 0x000000ffff7d7224 */ /* 0x000fe400078e007c */
[----:B------:R-:W-:Y:S02]  /*10bc0*/  IMAD.MOV.U32 R124, RZ, RZ, R123 ;  /* 0x000000ffff7c7224 */ /* 0x000fe400078e007b */
[----:B------:R-:W-:-:S02]  /*10bd0*/  IMAD.MOV.U32 R123, RZ, RZ, R249 ;  /* 0x000000ffff7b7224 */ /* 0x000fc400078e00f9 */
[----:B------:R-:W-:Y:S02]  /*10be0*/  IMAD.MOV.U32 R249, RZ, RZ, R252 ;  /* 0x000000fffff97224 */ /* 0x000fe400078e00fc */
[----:B------:R-:W2:Y:S01]  /*10bf0*/  LDL.LU R252, [R1+0x488] ;  /* 0x0004880001fc7983 */ /* 0x000ea20000300800 */
[----:B------:R-:W-:Y:S01]  /*10c00*/  IMAD R49, R129, UR21, RZ ;  /* 0x0000001581317c24 */ /* 0x000fe2000f8e02ff */
[----:B------:R-:W-:Y:S01]  /*10c10*/  LEA.HI.X.SX32 R45, R45, R0, 0x2, P6 ;  /* 0x000000002d2d7211 */ /* 0x000fe200030f16ff */
[----:B------:R-:W-:Y:S01]  /*10c20*/  IMAD.MOV.U32 R129, RZ, RZ, R128 ;  /* 0x000000ffff817224 */ /* 0x000fe200078e0080 */
[----:B------:R-:W-:Y:S01]  /*10c30*/  ULDC UR21, c[0x0][0x240] ;  /* 0x0000900000157ab9 */ /* 0x000fe20000000800 */
[----:B------:R-:W-:Y:S01]  /*10c40*/  IMAD.MOV.U32 R128, RZ, RZ, R127 ;  /* 0x000000ffff807224 */ /* 0x000fe200078e007f */
[----:B------:R-:W-:Y:S01]  /*10c50*/  MOV R127, R126 ;  /* 0x0000007e007f7202 */ /* 0x000fe20000000f00 */
[----:B------:R-:W-:Y:S02]  /*10c60*/  IMAD.MOV.U32 R126, RZ, RZ, R125 ;  /* 0x000000ffff7e7224 */ /* 0x000fe400078e007d */
[----:B------:R-:W-:-:S02]  /*10c70*/  IMAD.MOV.U32 R125, RZ, RZ, R124 ;  /* 0x000000ffff7d7224 */ /* 0x000fc400078e007c */
[----:B------:R-:W-:Y:S02]  /*10c80*/  IMAD.MOV.U32 R124, RZ, RZ, R123 ;  /* 0x000000ffff7c7224 */ /* 0x000fe400078e007b */
[----:B------:R-:W-:Y:S02]  /*10c90*/  IMAD.MOV.U32 R123, RZ, RZ, R249 ;  /* 0x000000ffff7b7224 */ /* 0x000fe400078e00f9 */
[----:B--2---:R-:W-:Y:S02]  /*10ca0*/  IMAD.MOV.U32 R249, RZ, RZ, R252 ;  /* 0x000000fffff97224 */ /* 0x004fe400078e00fc */
[----:B------:R-:W2:Y:S01]  /*10cb0*/  LDL.LU R252, [R1+0x484] ;  /* 0x0004840001fc7983 */ /* 0x000ea20000300800 */
[----:B------:R-:W-:Y:S02]  /*10cc0*/  IMAD R51, R129, UR22, RZ ;  /* 0x0000001681337c24 */ /* 0x000fe4000f8e02ff */
[----:B------:R-:W-:Y:S01]  /*10cd0*/  IMAD R101, R101, UR47, RZ ;  /* 0x0000002f65657c24 */ /* 0x000fe2000f8e02ff */
[----:B------:R-:W-:Y:S01]  /*10ce0*/  ULDC UR47, c[0x0][0x240] ;  /* 0x00009000002f7ab9 */ /* 0x000fe20000000800 */
[----:B------:R-:W-:-:S02]  /*10cf0*/  IMAD.MOV.U32 R129, RZ, RZ, R128 ;  /* 0x000000ffff817224 */ /* 0x000fc400078e0080 */
[----:B---3--:R-:W-:Y:S02]  /*10d00*/  IMAD R103, R103, UR48, RZ ;  /* 0x0000003067677c24 */ /* 0x008fe4000f8e02ff */
[----:B----4-:R-:W-:Y:S01]  /*10d10*/  IMAD R107, R107, UR50, RZ ;  /* 0x000000326b6b7c24 */ /* 0x010fe2000f8e02ff */
[----:B------:R-:W-:Y:S01]  /*10d20*/  ULDC UR50, c[0x0][0x240] ;  /* 0x0000900000327ab9 */ /* 0x000fe20000000800 */
[----:B------:R-:W-:Y:S02]  /*10d30*/  IMAD.MOV.U32 R128, RZ, RZ, R127 ;  /* 0x000000ffff807224 */ /* 0x000fe400078e007f */
[----:B------:R-:W-:Y:S01]  /*10d40*/  IMAD R105, R105, UR49, RZ ;  /* 0x0000003169697c24 */ /* 0x000fe2000f8e02ff */
[----:B------:R-:W-:Y:S01]  /*10d50*/  ULDC UR49, c[0x0][0x240] ;  /* 0x0000900000317ab9 */ /* 0x000fe20000000800 */
[----:B------:R-:W-:Y:S02]  /*10d60*/  IMAD.MOV.U32 R127, RZ, RZ, R126 ;  /* 0x000000ffff7f7224 */ /* 0x000fe400078e007e */
[----:B------:R-:W-:Y:S01]  /*10d70*/  IMAD R81, R81, UR37, RZ ;  /* 0x0000002551517c24 */ /* 0x000fe2000f8e02ff */
[----:B------:R-:W-:Y:S01]  /*10d80*/  ULDC UR37, c[0x0][0x240] ;  /* 0x0000900000257ab9 */ /* 0x000fe20000000800 */
[----:B------:R-:W-:Y:S01]  /*10d90*/  IMAD.MOV.U32 R126, RZ, RZ, R125 ;  /* 0x000000ffff7e7224 */ /* 0x000fe200078e007d */
[-C--:B------:R-:W-:Y:S01]  /*10da0*/  LEA R48, P2, R49, R238.reuse, 0x2 ;  /* 0x000000ee31307211 */ /* 0x080fe200078410ff */
[----:B------:R-:W-:Y:S01]  /*10db0*/  IMAD.MOV.U32 R125, RZ, RZ, R124 ;  /* 0x000000ffff7d7224 */ /* 0x000fe200078e007c */
[----:B------:R-:W-:Y:S01]  /*10dc0*/  LEA R50, P3, R51, R238, 0x2 ;  /* 0x000000ee33327211 */ /* 0x000fe200078610ff */
[----:B------:R-:W-:Y:S01]  /*10dd0*/  IMAD.MOV.U32 R124, RZ, RZ, R123 ;  /* 0x000000ffff7c7224 */ /* 0x000fe200078e007b */
[----:B------:R-:W-:Y:S01]  /*10de0*/  ULDC UR48, c[0x0][0x240] ;  /* 0x0000900000307ab9 */ /* 0x000fe20000000800 */
[----:B------:R-:W-:Y:S01]  /*10df0*/  IMAD.MOV.U32 R123, RZ, RZ, R249 ;  /* 0x000000ffff7b7224 */ /* 0x000fe200078e00f9 */
[----:B------:R-:W-:Y:S01]  /*10e00*/  ULDC UR22, c[0x0][0x240] ;  /* 0x0000900000167ab9 */ /* 0x000fe20000000800 */
[----:B--2---:R-:W-:-:S02]  /*10e10*/  IMAD.MOV.U32 R249, RZ, RZ, R252 ;  /* 0x000000fffff97224 */ /* 0x004fc400078e00fc */
[----:B------:R-:W2:Y:S01]  /*10e20*/  LDL.LU R252, [R1+0x480] ;  /* 0x0004800001fc7983 */ /* 0x000ea20000300800 */
[----:B------:R-:W-:Y:S01]  /*10e30*/  IMAD R53, R129, UR23, RZ ;  /* 0x0000001781357c24 */ /* 0x000fe2000f8e02ff */
[----:B------:R-:W-:Y:S01]  /*10e40*/  MOV R129, R128 ;  /* 0x0000008000817202 */ /* 0x000fe20000000f00 */
[----:B------:R-:W-:Y:S02]  /*10e50*/  IMAD.MOV.U32 R128, RZ, RZ, R127 ;  /* 0x000000ffff807224 */ /* 0x000fe400078e007f */
[----:B------:R-:W-:Y:S02]  /*10e60*/  IMAD R213, R78, UR47, RZ ;  /* 0x0000002f4ed57c24 */ /* 0x000fe4000f8e02ff */
[----:B------:R-:W-:Y:S02]  /*10e70*/  IMAD R219, R102, UR50, RZ ;  /* 0x0000003266db7c24 */ /* 0x000fe4000f8e02ff */
[----:B------:R-:W-:Y:S02]  /*10e80*/  IMAD R217, R76, UR49, RZ ;  /* 0x000000314cd97c24 */ /* 0x000fe4000f8e02ff */
[----:B------:R-:W-:Y:S01]  /*10e90*/  IMAD R69, R69, UR31, RZ ;  /* 0x0000001f45457c24 */ /* 0x000fe2000f8e02ff */
[----:B------:R-:W-:Y:S01]  /*10ea0*/  LEA R52, P4, R53, R238, 0x2 ;  /* 0x000000ee35347211 */ /* 0x000fe200078810ff */
[----:B------:R-:W-:-:S02]  /*10eb0*/  IMAD.MOV.U32 R127, RZ, RZ, R126 ;  /* 0x000000ffff7f7224 */ /* 0x000fc400078e007e */
[----:B------:R-:W-:Y:S02]  /*10ec0*/  IMAD R71, R71, UR32, RZ ;  /* 0x0000002047477c24 */ /* 0x000fe4000f8e02ff */
[----:B------:R-:W-:Y:S02]  /*10ed0*/  IMAD R193, R88, UR37, RZ ;  /* 0x0000002558c17c24 */ /* 0x000fe4000f8e02ff */
[----:B------:R-:W-:Y:S01]  /*10ee0*/  IMAD R73, R73, UR33, RZ ;  /* 0x0000002149497c24 */ /* 0x000fe2000f8e02ff */
[-C--:B------:R-:W-:Y:S01]  /*10ef0*/  LEA.HI.X.SX32 R49, R49, R0.reuse, 0x2, P2 ;  /* 0x0000000031317211 */ /* 0x080fe200010f16ff */
[----:B------:R-:W-:Y:S01]  /*10f00*/  IMAD.MOV.U32 R126, RZ, RZ, R125 ;  /* 0x000000ffff7e7224 */ /* 0x000fe200078e007d */
[----:B------:R-:W-:Y:S01]  /*10f10*/  LEA.HI.X.SX32 R51, R51, R0, 0x2, P3 ;  /* 0x0000000033337211 */ /* 0x000fe200018f16ff */
[----:B------:R-:W-:Y:S01]  /*10f20*/  IMAD.MOV.U32 R125, RZ, RZ, R124 ;  /* 0x000000ffff7d7224 */ /* 0x000fe200078e007c */
[----:B------:R-:W-:Y:S01]  /*10f30*/  ULDC UR23, c[0x0][0x240] ;  /* 0x0000900000177ab9 */ /* 0x000fe20000000800 */
[----:B------:R-:W-:-:S02]  /*10f40*/  IMAD.MOV.U32 R124, RZ, RZ, R123 ;  /* 0x000000ffff7c7224 */ /* 0x000fc400078e007b */
[----:B------:R-:W-:Y:S01]  /*10f50*/  IMAD R55, R129, UR24, RZ ;  /* 0x0000001881377c24 */ /* 0x000fe2000f8e02ff */
[----:B------:R-:W-:Y:S01]  /*10f60*/  LEA.HI.X.SX32 R53, R53, R0, 0x2, P4 ;  /* 0x0000000035357211 */ /* 0x000fe200020f16ff */
[----:B------:R-:W-:Y:S01]  /*10f70*/  IMAD.MOV.U32 R123, RZ, RZ, R249 ;  /* 0x000000ffff7b7224 */ /* 0x000fe200078e00f9 */
[----:B------:R-:W-:Y:S01]  /*10f80*/  ULDC UR33, c[0x0][0x240] ;  /* 0x0000900000217ab9 */ /* 0x000fe20000000800 */
[----:B------:R-:W-:Y:S01]  /*10f90*/  IMAD.MOV.U32 R129, RZ, RZ, R128 ;  /* 0x000000ffff817224 */ /* 0x000fe200078e0080 */
[----:B------:R-:W-:Y:S01]  /*10fa0*/  ULDC UR32, c[0x0][0x240] ;  /* 0x0000900000207ab9 */ /* 0x000fe20000000800 */
[----:B------:R-:W-:Y:S01]  /*10fb0*/  IMAD R75, R75, UR34, RZ ;  /* 0x000000224b4b7c24 */ /* 0x000fe2000f8e02ff */
[----:B------:R-:W-:Y:S01]  /*10fc0*/  LEA R54, P5, R55, R238, 0x2 ;  /* 0x000000ee37367211 */ /* 0x000fe200078a10ff */
[----:B------:R-:W-:Y:S01]  /*10fd0*/  IMAD R97, R97, UR45, RZ ;  /* 0x0000002d61617c24 */ /* 0x000fe2000f8e02ff */
[----:B------:R-:W-:Y:S01]  /*10fe0*/  ULDC UR45, c[0x0][0x240] ;  /* 0x00009000002d7ab9 */ /* 0x000fe20000000800 */
[----:B------:R-:W-:Y:S01]  /*10ff0*/  IMAD R215, R100, UR48, RZ ;  /* 0x0000003064d77c24 */ /* 0x000fe2000f8e02ff */
[----:B------:R-:W-:Y:S01]  /*11000*/  ULDC UR31, c[0x0][0x240] ;  /* 0x00009000001f7ab9 */ /* 0x000fe20000000800 */
[----:B------:R-:W-:Y:S01]  /*11010*/  IMAD R93, R93, UR43, RZ ;  /* 0x0000002b5d5d7c24 */ /* 0x000fe2000f8e02ff */
[----:B------:R-:W-:Y:S01]  /*11020*/  ULDC UR24, c[0x0][0x240] ;  /* 0x0000900000187ab9 */ /* 0x000fe20000000800 */
[----:B--2---:R-:W-:-:S02]  /*11030*/  IMAD.MOV.U32 R249, RZ, RZ, R252 ;  /* 0x000000fffff97224 */ /* 0x004fc400078e00fc */
[----:B------:R-:W-:Y:S01]  /*11040*/  IMAD.MOV.U32 R128, RZ, RZ, R127 ;  /* 0x000000ffff807224 */ /* 0x000fe200078e007f */
[----:B------:R-:W2:Y:S01]  /*11050*/  LDL.LU R252, [R1+0x47c] ;  /* 0x00047c0001fc7983 */ /* 0x000ea20000300800 */
[----:B------:R-:W-:Y:S02]  /*11060*/  IMAD.MOV.U32 R127, RZ, RZ, R126 ;  /* 0x000000ffff7f7224 */ /* 0x000fe400078e007e */
[----:B------:R-:W-:Y:S01]  /*11070*/  IMAD R57, R129, UR25, RZ ;  /* 0x0000001981397c24 */ /* 0x000fe2000f8e02ff */
[----:B------:R-:W-:Y:S01]  /*11080*/  LEA.HI.X.SX32 R55, R55, R0, 0x2, P5 ;  /* 0x0000000037377211 */ /* 0x000fe200028f16ff */
[----:B------:R-:W-:Y:S01]  /*11090*/  IMAD.MOV.U32 R126, RZ, RZ, R125 ;  /* 0x000000ffff7e7224 */ /* 0x000fe200078e007d */
[----:B------:R-:W-:Y:S01]  /*110a0*/  ULDC UR43, c[0x0][0x240] ;  /* 0x00009000002b7ab9 */ /* 0x000fe20000000800 */
[----:B------:R-:W-:Y:S01]  /*110b0*/  IMAD.MOV.U32 R125, RZ, RZ, R124 ;  /* 0x000000ffff7d7224 */ /* 0x000fe200078e007c */
[----:B------:R-:W-:Y:S01]  /*110c0*/  ULDC UR34, c[0x0][0x240] ;  /* 0x0000900000227ab9 */ /* 0x000fe20000000800 */
[----:B------:R-:W-:Y:S01]  /*110d0*/  IMAD.MOV.U32 R124, RZ, RZ, R123 ;  /* 0x000000ffff7c7224 */ /* 0x000fe200078e007b */
[----:B------:R-:W-:Y:S01]  /*110e0*/  MOV R123, R249 ;  /* 0x000000f9007b7202 */ /* 0x000fe20000000f00 */
[----:B------:R-:W-:Y:S01]  /*110f0*/  IMAD.MOV.U32 R129, RZ, RZ, R128 ;  /* 0x000000ffff817224 */ /* 0x000fe200078e0080 */
[----:B------:R-:W-:Y:S01]  /*11100*/  ULDC UR25, c[0x0][0x240] ;  /* 0x0000900000197ab9 */ /* 0x000fe20000000800 */
[----:B--2---:R-:W-:-:S02]  /*11110*/  IMAD.MOV.U32 R249, RZ, RZ, R252 ;  /* 0x000000fffff97224 */ /* 0x004fc400078e00fc */
[----:B------:R-:W2:Y:S01]  /*11120*/  LDL.LU R252, [R1+0x478] ;  /* 0x0004780001fc7983 */ /* 0x000ea20000300800 */
[----:B------:R-:W-:Y:S02]  /*11130*/  IMAD.MOV.U32 R128, RZ, RZ, R127 ;  /* 0x000000ffff807224 */ /* 0x000fe400078e007f */
[----:B------:R-:W-:Y:S02]  /*11140*/  IMAD.MOV.U32 R127, RZ, RZ, R126 ;  /* 0x000000ffff7f7224 */ /* 0x000fe400078e007e */
[----:B------:R-:W-:Y:S02]  /*11150*/  IMAD.MOV.U32 R126, RZ, RZ, R125 ;  /* 0x000000ffff7e7224 */ /* 0x000fe400078e007d */
[----:B------:R-:W-:Y:S02]  /*11160*/  IMAD.MOV.U32 R125, RZ, RZ, R124 ;  /* 0x000000ffff7d7224 */ /* 0x000fe400078e007c */
[----:B------:R-:W-:Y:S02]  /*11170*/  IMAD.MOV.U32 R124, RZ, RZ, R123 ;  /* 0x000000ffff7c7224 */ /* 0x000fe400078e007b */
[----:B------:R-:W-:-:S02]  /*11180*/  IMAD.MOV.U32 R123, RZ, RZ, R249 ;  /* 0x000000ffff7b7224 */ /* 0x000fc400078e00f9 */
[----:B--2---:R-:W-:Y:S02]  /*11190*/  IMAD.MOV.U32 R249, RZ, RZ, R252 ;  /* 0x000000fffff97224 */ /* 0x004fe400078e00fc */
[----:B------:R-:W2:Y:S01]  /*111a0*/  LDL.LU R252, [R1+0x474] ;  /* 0x0004740001fc7983 */ /* 0x000ea20000300800 */
[----:B------:R-:W-:Y:S01]  /*111b0*/  IMAD R59, R129, UR26, RZ ;  /* 0x0000001a813b7c24 */ /* 0x000fe2000f8e02ff */
[----:B------:R-:W-:Y:S01]  /*111c0*/  LEA R56, P6, R57, R238, 0x2 ;  /* 0x000000ee39387211 */ /* 0x000fe200078c10ff */
[----:B------:R-:W-:Y:S01]  /*111d0*/  IMAD.MOV.U32 R129, RZ, RZ, R128 ;  /* 0x000000ffff817224 */ /* 0x000fe200078e0080 */
[----:B------:R-:W-:Y:S01]  /*111e0*/  ULDC UR26, c[0x0][0x240] ;  /* 0x00009000001a7ab9 */ /* 0x000fe20000000800 */
[----:B------:R-:W-:Y:S02]  /*111f0*/  IMAD.MOV.U32 R128, RZ, RZ, R127 ;  /* 0x000000ffff807224 */ /* 0x000fe400078e007f */
[----:B------:R-:W-:Y:S02]  /*11200*/  IMAD.MOV.U32 R127, RZ, RZ, R126 ;  /* 0x000000ffff7f7224 */ /* 0x000fe400078e007e */
[----:B------:R-:W-:Y:S01]  /*11210*/  IMAD.MOV.U32 R126, RZ, RZ, R125 ;  /* 0x000000ffff7e7224 */ /* 0x000fe200078e007d */
[----:B------:R-:W-:Y:S01]  /*11220*/  MOV R125, R124 ;  /* 0x0000007c007d7202 */ /* 0x000fe20000000f00 */
[----:B------:R-:W-:-:S02]  /*11230*/  IMAD.MOV.U32 R124, RZ, RZ, R123 ;  /* 0x000000ffff7c7224 */ /* 0x000fc400078e007b */
[----:B------:R-:W-:Y:S02]  /*11240*/  IMAD.MOV.U32 R123, RZ, RZ, R249 ;  /* 0x000000ffff7b7224 */ /* 0x000fe400078e00f9 */
[----:B--2---:R-:W-:Y:S02]  /*11250*/  IMAD.MOV.U32 R249, RZ, RZ, R252 ;  /* 0x000000fffff97224 */ /* 0x004fe400078e00fc */
[----:B------:R-:W2:Y:S01]  /*11260*/  LDL.LU R252, [R1+0x470] ;  /* 0x0004700001fc7983 */ /* 0x000ea20000300800 */
[----:B------:R-:W-:Y:S01]  /*11270*/  IMAD R61, R129, UR27, RZ ;  /* 0x0000001b813d7c24 */ /* 0x000fe2000f8e02ff */
[----:B------:R-:W-:Y:S01]  /*11280*/  LEA.HI.X.SX32 R57, R57, R0, 0x2, P6 ;  /* 0x0000000039397211 */ /* 0x000fe200030f16ff */
[----:B------:R-:W-:Y:S01]  /*11290*/  IMAD.MOV.U32 R129, RZ, RZ, R128 ;  /* 0x000000ffff817224 */ /* 0x000fe200078e0080 */
[----:B------:R-:W-:Y:S01]  /*112a0*/  ULDC UR27, c[0x0][0x240] ;  /* 0x00009000001b7ab9 */ /* 0x000fe20000000800 */
[----:B------:R-:W-:Y:S02]  /*112b0*/  IMAD.MOV.U32 R128, RZ, RZ, R127 ;  /* 0x000000ffff807224 */ /* 0x000fe400078e007f */
[----:B------:R-:W-:-:S02]  /*112c0*/  IMAD.MOV.U32 R127, RZ, RZ, R126 ;  /* 0x000000ffff7f7224 */ /* 0x000fc400078e007e */
[----:B------:R-:W-:Y:S02]  /*112d0*/  IMAD.MOV.U32 R126, RZ, RZ, R125 ;  /* 0x000000ffff7e7224 */ /* 0x000fe400078e007d */
[----:B------:R-:W-:Y:S02]  /*112e0*/  IMAD.MOV.U32 R125, RZ, RZ, R124 ;  /* 0x000000ffff7d7224 */ /* 0x000fe400078e007c */
[----:B------:R-:W-:Y:S02]  /*112f0*/  IMAD.MOV.U32 R124, RZ, RZ, R123 ;  /* 0x000000ffff7c7224 */ /* 0x000fe400078e007b */
[----:B------:R-:W-:Y:S02]  /*11300*/  IMAD.MOV.U32 R123, RZ, RZ, R249 ;  /* 0x000000ffff7b7224 */ /* 0x000fe400078e00f9 */
[----:B--2---:R-:W-:Y:S02]  /*11310*/  IMAD.MOV.U32 R249, RZ, RZ, R252 ;  /* 0x000000fffff97224 */ /* 0x004fe400078e00fc */
[----:B------:R-:W2:Y:S01]  /*11320*/  LDL.LU R252, [R1+0x46c] ;  /* 0x00046c0001fc7983 */ /* 0x000ea20000300800 */
[----:B------:R-:W-:Y:S01]  /*11330*/  IMAD R63, R129, UR28, RZ ;  /* 0x0000001c813f7c24 */ /* 0x000fe2000f8e02ff */
[----:B------:R-:W-:Y:S01]  /*11340*/  LEA R60, P2, R61, R238, 0x2 ;  /* 0x000000ee3d3c7211 */ /* 0x000fe200078410ff */
[----:B------:R-:W-:Y:S01]  /*11350*/  IMAD.MOV.U32 R129, RZ, RZ, R128 ;  /* 0x000000ffff817224 */ /* 0x000fe200078e0080 */
[----:B------:R-:W-:Y:S01]  /*11360*/  ULDC UR28, c[0x0][0x240] ;  /* 0x00009000001c7ab9 */ /* 0x000fe20000000800 */
[----:B------:R-:W-:Y:S01]  /*11370*/  IMAD.MOV.U32 R128, RZ, RZ, R127 ;  /* 0x000000ffff807224 */ /* 0x000fe200078e007f */
[----:B------:R-:W-:Y:S01]  /*11380*/  MOV R127, R126 ;  /* 0x0000007e007f7202 */ /* 0x000fe20000000f00 */
[----:B------:R-:W-:-:S02]  /*11390*/  IMAD.MOV.U32 R126, RZ, RZ, R125 ;  /* 0x000000ffff7e7224 */ /* 0x000fc400078e007d */
[----:B------:R-:W-:Y:S02]  /*113a0*/  IMAD.MOV.U32 R125, RZ, RZ, R124 ;  /* 0x000000ffff7d7224 */ /* 0x000fe400078e007c */
[----:B------:R-:W-:Y:S02]  /*113b0*/  IMAD.MOV.U32 R124, RZ, RZ, R123 ;  /* 0x000000ffff7c7224 */ /* 0x000fe400078e007b */
[----:B------:R-:W-:Y:S02]  /*113c0*/  IMAD.MOV.U32 R123, RZ, RZ, R249 ;  /* 0x000000ffff7b7224 */ /* 0x000fe400078e00f9 */
[----:B--2---:R-:W-:Y:S02]  /*113d0*/  IMAD.MOV.U32 R249, RZ, RZ, R252 ;  /* 0x000000fffff97224 */ /* 0x004fe400078e00fc */
[----:B------:R-:W2:Y:S01]  /*113e0*/  LDL.LU R252, [R1+0x468] ;  /* 0x0004680001fc7983 */ /* 0x000ea20000300800 */
[----:B------:R-:W-:Y:S02]  /*113f0*/  IMAD.MOV.U32 R130, RZ, RZ, R129 ;  /* 0x000000ffff827224 */ /* 0x000fe400078e0081 */
[----:B------:R-:W-:-:S02]  /*11400*/  IMAD.MOV.U32 R129, RZ, RZ, R128 ;  /* 0x000000ffff817224 */ /* 0x000fc400078e0080 */
[----:B------:R-:W-:Y:S02]  /*11410*/  IMAD.MOV.U32 R128, RZ, RZ, R127 ;  /* 0x000000ffff807224 */ /* 0x000fe400078e007f */
[----:B------:R-:W-:Y:S02]  /*11420*/  IMAD.MOV.U32 R127, RZ, RZ, R126 ;  /* 0x000000ffff7f7224 */ /* 0x000fe400078e007e */
[----:B------:R-:W-:Y:S02]  /*11430*/  IMAD.MOV.U32 R126, RZ, RZ, R125 ;  /* 0x000000ffff7e7224 */ /* 0x000fe400078e007d */
[----:B------:R-:W-:Y:S02]  /*11440*/  IMAD.MOV.U32 R125, RZ, RZ, R124 ;  /* 0x000000ffff7d7224 */ /* 0x000fe400078e007c */
[----:B------:R-:W-:Y:S02]  /*11450*/  IMAD.MOV.U32 R124, RZ, RZ, R123 ;  /* 0x000000ffff7c7224 */ /* 0x000fe400078e007b */
[----:B------:R-:W-:Y:S01]  /*11460*/  IMAD.MOV.U32 R123, RZ, RZ, R249 ;  /* 0x000000ffff7b7224 */ /* 0x000fe200078e00f9 */
[----:B--2---:R-:W-:-:S02]  /*11470*/  MOV R249, R252 ;  /* 0x000000fc00f97202 */ /* 0x004fc40000000f00 */
[----:B------:R-:W2:Y:S01]  /*11480*/  LDL.LU R252, [R1+0x530] ;  /* 0x0005300001fc7983 */ /* 0x000ea20000300800 */
        /* <DEDUP_REMOVED lines=8> */
[----:B--2---:R-:W-:Y:S02]  /*11510*/  IMAD.MOV.U32 R124, RZ, RZ, R252 ;  /* 0x000000ffff7c7224 */ /* 0x004fe400078e00fc */
[----:B------:R-:W2:Y:S04]  /*11520*/  LDL.LU R252, [R1+0x5a4] ;  /* 0x0005a40001fc7983 */ /* 0x000ea80000300800 */
[----:B------:R-:W3:Y:S04]  /*11530*/  LDL.LU R131, [R1+0x59c] ;  /* 0x00059c0001837983 */ /* 0x000ee80000300800 */
[----:B------:R-:W4:Y:S02]  /*11540*/  LDL.LU R133, [R1+0x594] ;  /* 0x0005940001857983 */ /* 0x000f240000300800 */
[----:B----4-:R-:W-:-:S02]  /*11550*/  IMAD.MOV.U32 R134, RZ, RZ, R133 ;  /* 0x000000ffff867224 */ /* 0x010fc400078e0085 */
[----:B------:R-:W4:Y:S02]  /*11560*/  LDL.LU R133, [R1+0x58c] ;  /* 0x00058c0001857983 */ /* 0x000f240000300800 */
[----:B------:R-:W-:Y:S02]  /*11570*/  IMAD.MOV.U32 R135, RZ, RZ, R134 ;  /* 0x000000ffff877224 */ /* 0x000fe400078e0086 */
[----:B----4-:R-:W-:Y:S02]  /*11580*/  IMAD.MOV.U32 R134, RZ, RZ, R133 ;  /* 0x000000ffff867224 */ /* 0x010fe400078e0085 */
[----:B------:R-:W4:Y:S02]  /*11590*/  LDL.LU R133, [R1+0x584] ;  /* 0x0005840001857983 */ /* 0x000f240000300800 */
[----:B------:R-:W-:Y:S01]  /*115a0*/  IMAD.MOV.U32 R136, RZ, RZ, R134 ;  /* 0x000000ffff887224 */ /* 0x000fe200078e0086 */
[----:B----4-:R-:W-:Y:S02]  /*115b0*/  MOV R134, R133 ;  /* 0x0000008500867202 */ /* 0x010fe40000000f00 */
[----:B------:R-:W4:Y:S01]  /*115c0*/  LDL.LU R133, [R1+0x57c] ;  /* 0x00057c0001857983 */ /* 0x000f220000300800 */
[----:B------:R-:W-:-:S02]  /*115d0*/  IMAD.MOV.U32 R137, RZ, RZ, R136 ;  /* 0x000000ffff897224 */ /* 0x000fc400078e0088 */
[----:B------:R-:W-:Y:S02]  /*115e0*/  IMAD.MOV.U32 R136, RZ, RZ, R134 ;  /* 0x000000ffff887224 */ /* 0x000fe400078e0086 */
[----:B----4-:R-:W-:Y:S02]  /*115f0*/  IMAD.MOV.U32 R134, RZ, RZ, R133 ;  /* 0x000000ffff867224 */ /* 0x010fe400078e0085 */
[----:B------:R-:W-:Y:S02]  /*11600*/  IMAD.MOV.U32 R133, RZ, RZ, R132 ;  /* 0x000000ffff857224 */ /* 0x000fe400078e0084 */
[----:B------:R-:W4:Y:S01]  /*11610*/  LDL.LU R132, [R1+0x574] ;  /* 0x0005740001847983 */ /* 0x000f220000300800 */
[----:B------:R-:W-:Y:S02]  /*11620*/  IMAD.MOV.U32 R138, RZ, RZ, R137 ;  /* 0x000000ffff8a7224 */ /* 0x000fe400078e0089 */
[----:B------:R-:W-:Y:S02]  /*11630*/  IMAD.MOV.U32 R137, RZ, RZ, R136 ;  /* 0x000000ffff897224 */ /* 0x000fe400078e0088 */
[----:B------:R-:W-:-:S02]  /*11640*/  IMAD.MOV.U32 R136, RZ, RZ, R134 ;  /* 0x000000ffff887224 */ /* 0x000fc400078e0086 */
[----:B------:R-:W-:Y:S02]  /*11650*/  IMAD.MOV.U32 R134, RZ, RZ, R133 ;  /* 0x000000ffff867224 */ /* 0x000fe400078e0085 */
[----:B----4-:R-:W-:Y:S02]  /*11660*/  IMAD.MOV.U32 R133, RZ, RZ, R132 ;  /* 0x000000ffff857224 */ /* 0x010fe400078e0084 */
[----:B------:R-:W-:Y:S02]  /*11670*/  IMAD.MOV.U32 R132, RZ, RZ, R130 ;  /* 0x000000ffff847224 */ /* 0x000fe400078e0082 */
[----:B------:R-:W4:Y:S01]  /*11680*/  LDL.LU R130, [R1+0x56c] ;  /* 0x00056c0001827983 */ /* 0x000f220000300800 */
[----:B------:R-:W-:Y:S02]  /*11690*/  IMAD.MOV.U32 R139, RZ, RZ, R138 ;  /* 0x000000ffff8b7224 */ /* 0x000fe400078e008a */
[----:B------:R-:W-:Y:S02]  /*116a0*/  IMAD.MOV.U32 R138, RZ, RZ, R137 ;  /* 0x000000ffff8a7224 */ /* 0x000fe400078e0089 */
[----:B------:R-:W-:Y:S01]  /*116b0*/  IMAD.MOV.U32 R137, RZ, RZ, R136 ;  /* 0x000000ffff897224 */ /* 0x000fe200078e0088 */
[----:B------:R-:W-:Y:S01]  /*116c0*/  MOV R136, R134 ;  /* 0x0000008600887202 */ /* 0x000fe20000000f00 */
        /* <DEDUP_REMOVED lines=9> */
[----:B------:R-:W-:Y:S02]  /*11760*/  IMAD.MOV.U32 R134, RZ, RZ, R133 ;  /* 0x000000ffff867224 */ /* 0x000fe400078e0085 */
[----:B------:R-:W-:Y:S02]  /*11770*/  IMAD.MOV.U32 R133, RZ, RZ, R132 ;  /* 0x000000ffff857224 */ /* 0x000fe400078e0084 */
[----:B------:R-:W-:Y:S02]  /*11780*/  IMAD.MOV.U32 R132, RZ, RZ, R130 ;  /* 0x000000ffff847224 */ /* 0x000fe400078e0082 */
[----:B------:R-:W-:Y:S01]  /*11790*/  IMAD R85, R85, UR39, RZ ;  /* 0x0000002755557c24 */ /* 0x000fe2000f8e02ff */
[----:B------:R-:W-:Y:S01]  /*117a0*/  MOV R141, R140 ;  /* 0x0000008c008d7202 */ /* 0x000fe20000000f00 */
[----:B----4-:R-:W-:Y:S01]  /*117b0*/  IMAD.MOV.U32 R130, RZ, RZ, R129 ;  /* 0x000000ffff827224 */ /* 0x010fe200078e0081 */
[----:B------:R-:W-:Y:S01]  /*117c0*/  LEA R62, P3, R63, R238, 0x2 ;  /* 0x000000ee3f3e7211 */ /* 0x000fe200078610ff */
[----:B------:R-:W-:Y:S01]  /*117d0*/  IMAD.MOV.U32 R129, RZ, RZ, R128 ;  /* 0x000000ffff817224 */ /* 0x000fe200078e0080 */
[----:B------:R-:W-:Y:S01]  /*117e0*/  LEA.HI.X.SX32 R61, R61, R0, 0x2, P2 ;  /* 0x000000003d3d7211 */ /* 0x000fe200010f16ff */
[----:B------:R-:W4:Y:S01]  /*117f0*/  LDL.LU R128, [R1+0x55c] ;  /* 0x00055c0001807983 */ /* 0x000f220000300800 */
        /* <DEDUP_REMOVED lines=9> */
[----:B------:R-:W-:Y:S02]  /*11890*/  IMAD R87, R87, UR40, RZ ;  /* 0x0000002857577c24 */ /* 0x000fe4000f8e02ff */
[----:B------:R-:W-:Y:S02]  /*118a0*/  IMAD.MOV.U32 R142, RZ, RZ, R141 ;  /* 0x000000ffff8e7224 */ /* 0x000fe400078e008d */
[----:B------:R-:W-:Y:S01]  /*118b0*/  IMAD R139, R139, UR10, RZ ;  /* 0x0000000a8b8b7c24 */ /* 0x000fe2000f8e02ff */
[----:B------:R-:W-:Y:S01]  /*118c0*/  LEA.HI.X.SX32 R63, R63, R0, 0x2, P3 ;  /* 0x000000003f3f7211 */ /* 0x000fe200018f16ff */
[----:B----4-:R-:W-:Y:S01]  /*118d0*/  IMAD.MOV.U32 R129, RZ, RZ, R128 ;  /* 0x000000ffff817224 */ /* 0x010fe200078e0080 */
[----:B------:R-:W-:Y:S01]  /*118e0*/  ULDC UR40, c[0x0][0x240] ;  /* 0x0000900000287ab9 */ /* 0x000fe20000000800 */
[----:B------:R-:W-:Y:S02]  /*118f0*/  IMAD.MOV.U32 R128, RZ, RZ, R127 ;  /* 0x000000ffff807224 */ /* 0x000fe400078e007f */
[----:B------:R-:W4:Y:S01]  /*11900*/  LDL.LU R127, [R1+0x554] ;  /* 0x00055400017f7983 */ /* 0x000f220000300800 */
[----:B------:R-:W-:-:S02]  /*11910*/  IMAD.MOV.U32 R141, RZ, RZ, R138 ;  /* 0x000000ffff8d7224 */ /* 0x000fc400078e008a */
[----:B------:R-:W-:Y:S01]  /*11920*/  IMAD.MOV.U32 R138, RZ, RZ, R137 ;  /* 0x000000ffff8a7224 */ /* 0x000fe200078e0089 */
[----:B------:R-:W-:Y:S01]  /*11930*/  MOV R137, R136 ;  /* 0x0000008800897202 */ /* 0x000fe20000000f00 */
[----:B------:R-:W-:Y:S02]  /*11940*/  IMAD.MOV.U32 R136, RZ, RZ, R134 ;  /* 0x000000ffff887224 */ /* 0x000fe400078e0086 */
[----:B------:R-:W-:Y:S02]  /*11950*/  IMAD.MOV.U32 R134, RZ, RZ, R133 ;  /* 0x000000ffff867224 */ /* 0x000fe400078e0085 */
        /* <DEDUP_REMOVED lines=11> */
[----:B------:R-:W-:Y:S01]  /*11a10*/  IMAD.MOV.U32 R133, RZ, RZ, R132 ;  /* 0x000000ffff857224 */ /* 0x000fe200078e0084 */
[----:B------:R-:W-:Y:S01]  /*11a20*/  MOV R132, R130 ;  /* 0x0000008200847202 */ /* 0x000fe20000000f00 */
[----:B------:R-:W-:Y:S02]  /*11a30*/  IMAD.MOV.U32 R130, RZ, RZ, R129 ;  /* 0x000000ffff827224 */ /* 0x000fe400078e0081 */
[----:B------:R-:W-:Y:S02]  /*11a40*/  IMAD.MOV.U32 R129, RZ, RZ, R128 ;  /* 0x000000ffff817224 */ /* 0x000fe400078e0080 */
[----:B------:R-:W-:Y:S02]  /*11a50*/  IMAD.MOV.U32 R128, RZ, RZ, R127 ;  /* 0x000000ffff807224 */ /* 0x000fe400078e007f */
[----:B----4-:R-:W-:-:S02]  /*11a60*/  IMAD.MOV.U32 R127, RZ, RZ, R126 ;  /* 0x000000ffff7f7224 */ /* 0x010fc400078e007e */
[----:B------:R-:W-:Y:S02]  /*11a70*/  IMAD.MOV.U32 R126, RZ, RZ, R125 ;  /* 0x000000ffff7e7224 */ /* 0x000fe400078e007d */
[----:B------:R-:W4:Y:S01]  /*11a80*/  LDL.LU R125, [R1+0x544] ;  /* 0x00054400017d7983 */ /* 0x000f220000300800 */
        /* <DEDUP_REMOVED lines=8> */
[----:B------:R-:W-:Y:S01]  /*11b10*/  MOV R127, R126 ;  /* 0x0000007e007f7202 */ /* 0x000fe20000000f00 */
[----:B------:R-:W-:Y:S02]  /*11b20*/  IMAD.MOV.U32 R145, RZ, RZ, R144 ;  /* 0x000000ffff917224 */ /* 0x000fe400078e0090 */
[----:B------:R-:W-:Y:S02]  /*11b30*/  IMAD.MOV.U32 R144, RZ, RZ, R143 ;  /* 0x000000ffff907224 */ /* 0x000fe400078e008f */
[----:B------:R-:W-:-:S02]  /*11b40*/  IMAD.MOV.U32 R143, RZ, RZ, R141 ;  /* 0x000000ffff8f7224 */ /* 0x000fc400078e008d */
[----:B----4-:R-:W-:Y:S02]  /*11b50*/  IMAD.MOV.U32 R126, RZ, RZ, R125 ;  /* 0x000000ffff7e7224 */ /* 0x010fe400078e007d */
[----:B------:R-:W4:Y:S01]  /*11b60*/  LDL.LU R125, [R1+0x53c] ;  /* 0x00053c00017d7983 */ /* 0x000f220000300800 */
[----:B------:R-:W-:Y:S02]  /*11b70*/  IMAD.MOV.U32 R141, RZ, RZ, R137 ;  /* 0x000000ffff8d7224 */ /* 0x000fe400078e0089 */
[----:B------:R-:W-:Y:S02]  /*11b80*/  IMAD.MOV.U32 R137, RZ, RZ, R133 ;  /* 0x000000ffff897224 */ /* 0x000fe400078e0085 */
[----:B------:R-:W-:Y:S01]  /*11b90*/  IMAD.MOV.U32 R146, RZ, RZ, R145 ;  /* 0x000000ffff927224 */ /* 0x000fe200078e0091 */
[----:B------:R-:W-:Y:S01]  /*11ba0*/  MOV R145, R144 ;  /* 0x0000009000917202 */ /* 0x000fe20000000f00 */
[----:B------:R-:W-:Y:S02]  /*11bb0*/  IMAD.MOV.U32 R133, RZ, RZ, R129 ;  /* 0x000000ffff857224 */ /* 0x000fe400078e0081 */
        /* <DEDUP_REMOVED lines=19> */
[----:B--2---:R-:W-:-:S02]  /*11cf0*/  IMAD.MOV.U32 R133, RZ, RZ, R252 ;  /* 0x000000ffff857224 */ /* 0x004fc400078e00fc */
[----:B------:R-:W-:Y:S02]  /*11d00*/  IMAD.MOV.U32 R149, RZ, RZ, R148 ;  /* 0x000000ffff957224 */ /* 0x000fe400078e0094 */
[----:B------:R-:W-:Y:S02]  /*11d10*/  IMAD.MOV.U32 R148, RZ, RZ, R147 ;  /* 0x000000ffff947224 */ /* 0x000fe400078e0093 */
[----:B------:R-:W-:Y:S02]  /*11d20*/  IMAD.MOV.U32 R143, RZ, RZ, R141 ;  /* 0x000000ffff8f7224 */ /* 0x000fe400078e008d */
[----:B------:R-:W-:Y:S02]  /*11d30*/  IMAD.MOV.U32 R147, RZ, RZ, R146 ;  /* 0x000000ffff937224 */ /* 0x000fe400078e0092 */
[----:B------:R-:W-:Y:S02]  /*11d40*/  IMAD.MOV.U32 R141, RZ, RZ, R137 ;  /* 0x000000ffff8d7224 */ /* 0x000fe400078e0089 */
[----:B------:R-:W-:Y:S01]  /*11d50*/  IMAD.MOV.U32 R146, RZ, RZ, R145 ;  /* 0x000000ffff927224 */ /* 0x000fe200078e0091 */
[----:B------:R-:W-:Y:S01]  /*11d60*/  MOV R145, R144 ;  /* 0x0000009000917202 */ /* 0x000fe20000000f00 */
        /* <DEDUP_REMOVED lines=23> */
[----:B------:R-:W-:Y:S01]  /*11ee0*/  IMAD R95, R95, UR44, RZ ;  /* 0x0000002c5f5f7c24 */ /* 0x000fe2000f8e02ff */
[----:B------:R-:W-:Y:S01]  /*11ef0*/  ULDC UR44, c[0x0][0x240] ;  /* 0x00009000002c7ab9 */ /* 0x000fe20000000800 */
[----:B----4-:R-:W-:Y:S02]  /*11f00*/  IMAD.MOV.U32 R126, RZ, RZ, R125 ;  /* 0x000000ffff7e7224 */ /* 0x010fe400078e007d */
[----:B------:R-:W-:Y:S02]  /*11f10*/  IMAD.MOV.U32 R125, RZ, RZ, R249 ;  /* 0x000000ffff7d7224 */ /* 0x000fe400078e00f9 */
[----:B------:R-:W2:Y:S01]  /*11f20*/  LDL.LU R249, [R1+0x52c] ;  /* 0x00052c0001f97983 */ /* 0x000ea20000300800 */
[----:B------:R-:W-:-:S03]  /*11f30*/  IMAD.MOV.U32 R127, RZ, RZ, R126 ;  /* 0x000000ffff7f7224 */ /* 0x000fc600078e007e */
[----:B------:R-:W4:Y:S01]  /*11f40*/  LDL.LU R126, [R1+0x534] ;  /* 0x00053400017e7983 */ /* 0x000f220000300800 */
[----:B------:R-:W-:Y:S02]  /*11f50*/  IMAD R201, R84, UR41, RZ ;  /* 0x0000002954c97c24 */ /* 0x000fe4000f8e02ff */
[----:B------:R-:W-:Y:S01]  /*11f60*/  IMAD R99, R99, UR46, RZ ;  /* 0x0000002e63637c24 */ /* 0x000fe2000f8e02ff */
[----:B------:R-:W3:Y:S01]  /*11f70*/  LDL.LU R252, [R1+0x524] ;  /* 0x0005240001fc7983 */ /* 0x000ee20000300800 */
[----:B------:R-:W-:Y:S01]  /*11f80*/  IMAD R109, R151, UR51, RZ ;  /* 0x00000033976d7c24 */ /* 0x000fe2000f8e02ff */
[----:B------:R-:W-:Y:S01]  /*11f90*/  ULDC UR51, c[0x0][0x240] ;  /* 0x0000900000337ab9 */ /* 0x000fe20000000800 */
[----:B------:R-:W-:Y:S01]  /*11fa0*/  IMAD R125, R125, UR59, RZ ;  /* 0x0000003b7d7d7c24 */ /* 0x000fe2000f8e02ff */
[----:B------:R-:W3:Y:S01]  /*11fb0*/  LDL.LU R133, [R1+0x598] ;  /* 0x0005980001857983 */ /* 0x000ee20000300800 */
[----:B------:R-:W-:Y:S01]  /*11fc0*/  IMAD.MOV.U32 R151, RZ, RZ, R150 ;  /* 0x000000ffff977224 */ /* 0x000fe200078e0096 */
[----:B------:R-:W-:Y:S01]  /*11fd0*/  ULDC UR59, c[0x0][0x240] ;  /* 0x00009000003b7ab9 */ /* 0x000fe20000000800 */
[----:B------:R-:W-:Y:S01]  /*11fe0*/  IMAD R209, R80, UR45, RZ ;  /* 0x0000002d50d17c24 */ /* 0x000fe2000f8e02ff */
[----:B------:R-:W3:Y:S01]  /*11ff0*/  LDL.LU R137, [R1+0x590] ;  /* 0x0005900001897983 */ /* 0x000ee20000300800 */
[----:B------:R-:W-:Y:S01]  /*12000*/  IMAD R205, R82, UR43, RZ ;  /* 0x0000002b52cd7c24 */ /* 0x000fe2000f8e02ff */
[----:B------:R-:W-:-:S02]  /*12010*/  ULDC UR46, c[0x0][0x240] ;  /* 0x00009000002e7ab9 */ /* 0x000fc40000000800 */
[----:B------:R-:W3:Y:S04]  /*12020*/  LDL.LU R141, [R1+0x588] ;  /* 0x00058800018d7983 */ /* 0x000ee80000300800 */
[----:B------:R-:W2:Y:S01]  /*12030*/  LDL.LU R142, [R1+0x580] ;  /* 0x00058000018e7983 */ /* 0x000ea20000300800 */
[----:B------:R-:W-:Y:S02]  /*12040*/  IMAD.MOV.U32 R150, RZ, RZ, R149 ;  /* 0x000000ffff967224 */ /* 0x000fe400078e0095 */
[----:B------:R-:W-:Y:S02]  /*12050*/  IMAD.MOV.U32 R149, RZ, RZ, R148 ;  /* 0x000000ffff957224 */ /* 0x000fe400078e0094 */
[----:B------:R-:W-:Y:S02]  /*12060*/  IMAD.MOV.U32 R148, RZ, RZ, R147 ;  /* 0x000000ffff947224 */ /* 0x000fe400078e0093 */
[----:B------:R-:W-:-:S02]  /*12070*/  IMAD.MOV.U32 R147, RZ, RZ, R146 ;  /* 0x000000ffff937224 */ /* 0x000fc400078e0092 */
[----:B------:R-:W-:Y:S02]  /*12080*/  IMAD.MOV.U32 R146, RZ, RZ, R145 ;  /* 0x000000ffff927224 */ /* 0x000fe400078e0091 */
[----:B------:R-:W-:Y:S01]  /*12090*/  IMAD.MOV.U32 R145, RZ, RZ, R144 ;  /* 0x000000ffff917224 */ /* 0x000fe200078e0090 */
[----:B--2---:R-:W-:Y:S01]  /*120a0*/  MOV R144, R142 ;  /* 0x0000008e00907202 */ /* 0x004fe20000000f00 */
[----:B------:R-:W-:Y:S02]  /*120b0*/  IMAD.MOV.U32 R142, RZ, RZ, R140 ;  /* 0x000000ffff8e7224 */ /* 0x000fe400078e008c */
[----:B------:R-:W2:Y:S01]  /*120c0*/  LDL.LU R140, [R1+0x578] ;  /* 0x00057800018c7983 */ /* 0x000ea20000300800 */
[----:B------:R-:W-:Y:S01]  /*120d0*/  IMAD R111, R151, UR52, RZ ;  /* 0x00000034976f7c24 */ /* 0x000fe2000f8e02ff */
[----:B------:R-:W-:Y:S01]  /*120e0*/  ULDC UR52, c[0x0][0x240] ;  /* 0x0000900000347ab9 */ /* 0x000fe20000000800 */
        /* <DEDUP_REMOVED lines=8> */
[----:B--2---:R-:W-:Y:S02]  /*12170*/  IMAD.MOV.U32 R142, RZ, RZ, R140 ;  /* 0x000000ffff8e7224 */ /* 0x004fe400078e008c */
[----:B------:R-:W-:Y:S02]  /*12180*/  IMAD.MOV.U32 R140, RZ, RZ, R138 ;  /* 0x000000ffff8c7224 */ /* 0x000fe400078e008a */
[----:B------:R-:W2:Y:S01]  /*12190*/  LDL.LU R138, [R1+0x570] ;  /* 0x00057000018a7983 */ /* 0x000ea20000300800 */
[----:B------:R-:W-:Y:S01]  /*121a0*/  IMAD R113, R151, UR53, RZ ;  /* 0x0000003597717c24 */ /* 0x000fe2000f8e02ff */
[----:B------:R-:W-:Y:S01]  /*121b0*/  ULDC UR53, c[0x0][0x240] ;  /* 0x0000900000357ab9 */ /* 0x000fe20000000800 */
        /* <DEDUP_REMOVED lines=8> */
[----:B--2---:R-:W-:Y:S02]  /*12240*/  IMAD.MOV.U32 R140, RZ, RZ, R138 ;  /* 0x000000ffff8c7224 */ /* 0x004fe400078e008a */
[----:B------:R-:W-:-:S02]  /*12250*/  IMAD.MOV.U32 R138, RZ, RZ, R136 ;  /* 0x000000ffff8a7224 */ /* 0x000fc400078e0088 */
[----:B------:R-:W2:Y:S01]  /*12260*/  LDL.LU R136, [R1+0x568] ;  /* 0x0005680001887983 */ /* 0x000ea20000300800 */
[----:B------:R-:W-:Y:S01]  /*12270*/  IMAD R115, R151, UR54, RZ ;  /* 0x0000003697737c24 */ /* 0x000fe2000f8e02ff */
[----:B------:R-:W-:Y:S01]  /*12280*/  ULDC UR54, c[0x0][0x240] ;  /* 0x0000900000367ab9 */ /* 0x000fe20000000800 */
[----:B------:R-:W-:Y:S02]  /*12290*/  IMAD.MOV.U32 R151, RZ, RZ, R150 ;  /* 0x000000ffff977224 */ /* 0x000fe400078e0096 */
[----:B------:R-:W-:Y:S02]  /*122a0*/  IMAD.MOV.U32 R150, RZ, RZ, R149 ;  /* 0x000000ffff967224 */ /* 0x000fe400078e0095 */
[----:B------:R-:W-:Y:S02]  /*122b0*/  IMAD.MOV.U32 R149, RZ, RZ, R148 ;  /* 0x000000ffff957224 */ /* 0x000fe400078e0094 */
[----:B------:R-:W-:Y:S02]  /*122c0*/  IMAD.MOV.U32 R148, RZ, RZ, R147 ;  /* 0x000000ffff947224 */ /* 0x000fe400078e0093 */
[----:B------:R-:W-:-:S02]  /*122d0*/  IMAD.MOV.U32 R147, RZ, RZ, R146 ;  /* 0x000000ffff937224 */ /* 0x000fc400078e0092 */
[----:B------:R-:W-:Y:S01]  /*122e0*/  IMAD.MOV.U32 R146, RZ, RZ, R144 ;  /* 0x000000ffff927224 */ /* 0x000fe200078e0090 */
[----:B------:R-:W-:Y:S01]  /*122f0*/  MOV R144, R142 ;  /* 0x0000008e00907202 */ /* 0x000fe20000000f00 */
[----:B------:R-:W-:Y:S02]  /*12300*/  IMAD.MOV.U32 R142, RZ, RZ, R140 ;  /* 0x000000ffff8e7224 */ /* 0x000fe400078e008c */
[----:B------:R-:W-:Y:S02]  /*12310*/  IMAD.MOV.U32 R140, RZ, RZ, R138 ;  /* 0x000000ffff8c7224 */ /* 0x000fe400078e008a */
[----:B--2---:R-:W-:Y:S02]  /*12320*/  IMAD.MOV.U32 R138, RZ, RZ, R136 ;  /* 0x000000ffff8a7224 */ /* 0x004fe400078e0088 */
[----:B------:R-:W-:Y:S02]  /*12330*/  IMAD.MOV.U32 R136, RZ, RZ, R134 ;  /* 0x000000ffff887224 */ /* 0x000fe400078e0086 */
[----:B------:R-:W2:Y:S01]  /*12340*/  LDL.LU R134, [R1+0x560] ;  /* 0x0005600001867983 */ /* 0x000ea20000300800 */
[----:B------:R-:W-:Y:S01]  /*12350*/  IMAD R117, R151, UR55, RZ ;  /* 0x0000003797757c24 */ /* 0x000fe2000f8e02ff */
        /* <DEDUP_REMOVED lines=26> */
[----:B------:R-:W-:Y:S02]  /*12500*/  IMAD.MOV.U32 R132, RZ, RZ, R130 ;  /* 0x000000ffff847224 */ /* 0x000fe400078e0082 */
[----:B------:R-:W2:Y:S01]  /*12510*/  LDL.LU R130, [R1+0x550] ;  /* 0x0005500001827983 */ /* 0x000ea20000300800 */
[----:B------:R-:W-:Y:S01]  /*12520*/  IMAD R121, R151, UR57, RZ ;  /* 0x0000003997797c24 */ /* 0x000fe2000f8e02ff */
[----:B------:R-:W-:Y:S01]  /*12530*/  MOV R151, R150 ;  /* 0x0000009600977202 */ /* 0x000fe20000000f00 */
        /* <DEDUP_REMOVED lines=10> */
[----:B--2---:R-:W-:Y:S02]  /*125e0*/  IMAD.MOV.U32 R132, RZ, RZ, R130 ;  /* 0x000000ffff847224 */ /* 0x004fe400078e0082 */
[----:B------:R-:W-:Y:S02]  /*125f0*/  IMAD.MOV.U32 R130, RZ, RZ, R129 ;  /* 0x000000ffff827224 */ /* 0x000fe400078e0081 */
[----:B------:R-:W2:Y:S01]  /*12600*/  LDL.LU R129, [R1+0x548] ;  /* 0x0005480001817983 */ /* 0x000ea20000300800 */
        /* <DEDUP_REMOVED lines=15> */
[----:B------:R-:W-:Y:S02]  /*12700*/  IMAD.MOV.U32 R153, RZ, RZ, R150 ;  /* 0x000000ffff997224 */ /* 0x000fe400078e0096 */
[----:B------:R-:W-:-:S02]  /*12710*/  IMAD.MOV.U32 R150, RZ, RZ, R146 ;  /* 0x000000ffff967224 */ /* 0x000fc400078e0092 */
[----:B------:R-:W-:Y:S02]  /*12720*/  IMAD.MOV.U32 R146, RZ, RZ, R142 ;  /* 0x000000ffff927224 */ /* 0x000fe400078e008e */
[----:B------:R-:W-:Y:S02]  /*12730*/  IMAD.MOV.U32 R142, RZ, RZ, R138 ;  /* 0x000000ffff8e7224 */ /* 0x000fe400078e008a */
[----:B------:R-:W-:Y:S02]  /*12740*/  IMAD.MOV.U32 R138, RZ, RZ, R134 ;  /* 0x000000ffff8a7224 */ /* 0x000fe400078e0086 */
[----:B------:R-:W-:Y:S02]  /*12750*/  IMAD.MOV.U32 R134, RZ, RZ, R130 ;  /* 0x000000ffff867224 */ /* 0x000fe400078e0082 */
[----:B------:R-:W-:Y:S01]  /*12760*/  IMAD.MOV.U32 R154, RZ, RZ, R152 ;  /* 0x000000ffff9a7224 */ /* 0x000fe200078e0098 */
[----:B------:R-:W-:Y:S01]  /*12770*/  MOV R152, R148 ;  /* 0x0000009400987202 */ /* 0x000fe20000000f00 */
[----:B------:R-:W-:-:S02]  /*12780*/  IMAD.MOV.U32 R148, RZ, RZ, R144 ;  /* 0x000000ffff947224 */ /* 0x000fc400078e0090 */
[----:B------:R-:W-:Y:S01]  /*12790*/  IMAD R2, R154, UR7, RZ ;  /* 0x000000079a027c24 */ /* 0x000fe2000f8e02ff */
[----:B------:R-:W-:Y:S01]  /*127a0*/  ULDC UR7, c[0x0][0x230] ;  /* 0x00008c0000077ab9 */ /* 0x000fe20000000800 */
[----:B------:R-:W-:Y:S02]  /*127b0*/  IMAD.MOV.U32 R144, RZ, RZ, R140 ;  /* 0x000000ffff907224 */ /* 0x000fe400078e008c */
[----:B------:R-:W-:Y:S01]  /*127c0*/  IMAD.MOV.U32 R154, RZ, RZ, R152 ;  /* 0x000000ffff9a7224 */ /* 0x000fe200078e0098 */
[----:B------:R-:W-:Y:S01]  /*127d0*/  MOV R152, R150 ;  /* 0x0000009600987202 */ /* 0x000fe20000000f00 */
[----:B------:R-:W-:Y:S02]  /*127e0*/  IMAD.MOV.U32 R140, RZ, RZ, R136 ;  /* 0x000000ffff8c7224 */ /* 0x000fe400078e0088 */
[----:B------:R-:W-:Y:S02]  /*127f0*/  IMAD.MOV.U32 R150, RZ, RZ, R148 ;  /* 0x000000ffff967224 */ /* 0x000fe400078e0094 */
        /* <DEDUP_REMOVED lines=15> */
[----:B------:R-:W3:Y:S01]  /*128f0*/  LDL.LU R129, [R1+0x5a0] ;  /* 0x0005a00001817983 */ /* 0x000ee20000300800 */
[----:B------:R-:W-:Y:S02]  /*12900*/  IMAD.MOV.U32 R155, RZ, RZ, R154 ;  /* 0x000000ffff9b7224 */ /* 0x000fe400078e009a */
[----:B------:R-:W-:Y:S01]  /*12910*/  IMAD.MOV.U32 R154, RZ, RZ, R152 ;  /* 0x000000ffff9a7224 */ /* 0x000fe200078e0098 */
[----:B------:R-:W-:Y:S01]  /*12920*/  MOV R152, R150 ;  /* 0x0000009600987202 */ /* 0x000fe20000000f00 */
        /* <DEDUP_REMOVED lines=10> */
[----:B------:R-:W-:Y:S01]  /*129d0*/  IMAD R231, R66, UR56, RZ ;  /* 0x0000003842e77c24 */ /* 0x000fe2000f8e02ff */
[CC--:B------:R-:W-:Y:S02]  /*129e0*/  LEA R66, P5, R67.reuse, R238.reuse, 0x2 ;  /* 0x000000ee43427211 */ /* 0x0c0fe400078a10ff */
[----:B------:R-:W-:Y:S02]  /*129f0*/  LEA R28, P1, R2, R238, 0x2 ;  /* 0x000000ee021c7211 */ /* 0x000fe400078210ff */
[----:B------:R-:W-:Y:S01]  /*12a00*/  LEA.HI.X.SX32 R67, R67, R0, 0x2, P5 ;  /* 0x0000000043437211 */ /* 0x000fe200028f16ff */
[----:B--2---:R-:W-:Y:S02]  /*12a10*/  IMAD.MOV.U32 R130, RZ, RZ, R128 ;  /* 0x000000ffff827224 */ /* 0x004fe400078e0080 */
[----:B----4-:R-:W-:-:S02]  /*12a20*/  IMAD.MOV.U32 R128, RZ, RZ, R126 ;  /* 0x000000ffff807224 */ /* 0x010fc400078e007e */
[----:B------:R-:W-:Y:S01]  /*12a30*/  IMAD.MOV.U32 R126, RZ, RZ, R124 ;  /* 0x000000ffff7e7224 */ /* 0x000fe200078e007c */
[----:B------:R-:W-:Y:S02]  /*12a40*/  MOV R124, R249 ;  /* 0x000000f9007c7202 */ /* 0x000fe40000000f00 */
[----:B------:R-:W2:Y:S01]  /*12a50*/  LDL.LU R249, [R1+0x528] ;  /* 0x0005280001f97983 */ /* 0x000ea20000300800 */
[C---:B------:R-:W-:Y:S01]  /*12a60*/  LEA R78, P5, R79.reuse, R238, 0x2 ;  /* 0x000000ee4f4e7211 */ /* 0x040fe200078a10ff */
[----:B------:R-:W-:Y:S01]  /*12a70*/  IMAD R237, R64, UR59, RZ ;  /* 0x0000003b40ed7c24 */ /* 0x000fe2000f8e02ff */
[-C--:B------:R-:W-:Y:S02]  /*12a80*/  LEA.HI.X.SX32 R29, R2, R0.reuse, 0x2, P1 ;  /* 0x00000000021d7211 */ /* 0x080fe400008f16ff */
[----:B------:R-:W-:Y:S02]  /*12a90*/  LEA.HI.X.SX32 R79, R79, R0, 0x2, P5 ;  /* 0x000000004f4f7211 */ /* 0x000fe400028f16ff */
[----:B------:R-:W-:-:S02]  /*12aa0*/  LEA R34, P1, R6, R238, 0x2 ;  /* 0x000000ee06227211 */ /* 0x000fc400078210ff */
[-C--:B------:R-:W-:Y:S02]  /*12ab0*/  LEA R90, P5, R91, R238.reuse, 0x2 ;  /* 0x000000ee5b5a7211 */ /* 0x080fe400078a10ff */
[----:B------:R-:W-:Y:S02]  /*12ac0*/  LEA R64, P4, R65, R238, 0x2 ;  /* 0x000000ee41407211 */ /* 0x000fe400078810ff */
[-C--:B------:R-:W-:Y:S02]  /*12ad0*/  LEA.HI.X.SX32 R35, R6, R0.reuse, 0x2, P1 ;  /* 0x0000000006237211 */ /* 0x080fe400008f16ff */
[----:B------:R-:W-:Y:S02]  /*12ae0*/  LEA.HI.X.SX32 R91, R91, R0, 0x2, P5 ;  /* 0x000000005b5b7211 */ /* 0x000fe400028f16ff */
[----:B------:R-:W-:Y:S02]  /*12af0*/  LEA R46, P1, R47, R238, 0x2 ;  /* 0x000000ee2f2e7211 */ /* 0x000fe400078210ff */
[----:B------:R-:W-:-:S02]  /*12b00*/  LEA.HI.X.SX32 R65, R65, R0, 0x2, P4 ;  /* 0x0000000041417211 */ /* 0x000fc400020f16ff */
[-C--:B------:R-:W-:Y:S02]  /*12b10*/  LEA R102, P5, R103, R238.reuse, 0x2 ;  /* 0x000000ee67667211 */ /* 0x080fe400078a10ff */
[----:B------:R-:W-:Y:S01]  /*12b20*/  LEA R76, P4, R77, R238, 0x2 ;  /* 0x000000ee4d4c7211 */ /* 0x000fe200078810ff */
[----:B------:R-:W-:Y:S01]  /*12b30*/  IMAD R127, R114, UR4, RZ ;  /* 0x00000004727f7c24 */ /* 0x000fe2000f8e02ff */
[-C--:B------:R-:W-:Y:S01]  /*12b40*/  LEA.HI.X.SX32 R47, R47, R0.reuse, 0x2, P1 ;  /* 0x000000002f2f7211 */ /* 0x080fe200008f16ff */
[----:B------:R-:W-:Y:S01]  /*12b50*/  ULDC UR4, c[0x0][0x240] ;  /* 0x0000900000047ab9 */ /* 0x000fe20000000800 */
[----:B------:R-:W-:Y:S02]  /*12b60*/  LEA.HI.X.SX32 R103, R103, R0, 0x2, P5 ;  /* 0x0000000067677211 */ /* 0x000fe400028f16ff */
[----:B------:R-:W-:Y:S02]  /*12b70*/  LEA R58, P1, R59, R238, 0x2 ;  /* 0x000000ee3b3a7211 */ /* 0x000fe400078210ff */
[----:B------:R-:W-:-:S02]  /*12b80*/  LEA.HI.X.SX32 R77, R77, R0, 0x2, P4 ;  /* 0x000000004d4d7211 */ /* 0x000fc400020f16ff */
[-C--:B------:R-:W-:Y:S02]  /*12b90*/  LEA R114, P5, R115, R238.reuse, 0x2 ;  /* 0x000000ee73727211 */ /* 0x080fe400078a10ff */
[-C--:B------:R-:W-:Y:S01]  /*12ba0*/  LEA R88, P4, R89, R238.reuse, 0x2 ;  /* 0x000000ee59587211 */ /* 0x080fe200078810ff */
[----:B------:R-:W-:Y:S01]  /*12bb0*/  IMAD R239, R68, UR4, RZ ;  /* 0x0000000444ef7c24 */ /* 0x000fe2000f8e02ff */
[----:B------:R-:W-:Y:S01]  /*12bc0*/  LEA R68, P6, R69, R238, 0x2 ;  /* 0x000000ee45447211 */ /* 0x000fe200078c10ff */
[----:B------:R-:W-:Y:S01]  /*12bd0*/  IMAD R185, R126, UR33, RZ ;  /* 0x000000217eb97c24 */ /* 0x000fe2000f8e02ff */
[-C--:B------:R-:W-:Y:S01]  /*12be0*/  LEA.HI.X.SX32 R59, R59, R0.reuse, 0x2, P1 ;  /* 0x000000003b3b7211 */ /* 0x080fe200008f16ff */
[----:B------:R-:W-:Y:S01]  /*12bf0*/  IMAD R229, R70, UR55, RZ ;  /* 0x0000003746e57c24 */ /* 0x000fe2000f8e02ff */
[----:B------:R-:W-:Y:S02]  /*12c00*/  LEA.HI.X.SX32 R115, R115, R0, 0x2, P5 ;  /* 0x0000000073737211 */ /* 0x000fe400028f16ff */
[----:B------:R-:W-:-:S02]  /*12c10*/  LEA R70, P1, R71, R238, 0x2 ;  /* 0x000000ee47467211 */ /* 0x000fc400078210ff */
[----:B------:R-:W-:Y:S02]  /*12c20*/  LEA.HI.X.SX32 R89, R89, R0, 0x2, P4 ;  /* 0x0000000059597211 */ /* 0x000fe400020f16ff */
[-C--:B------:R-:W-:Y:S02]  /*12c30*/  LEA R126, P5, R127, R238.reuse, 0x2 ;  /* 0x000000ee7f7e7211 */ /* 0x080fe400078a10ff */
[----:B------:R-:W-:Y:S01]  /*12c40*/  LEA R100, P4, R101, R238, 0x2 ;  /* 0x000000ee65647211 */ /* 0x000fe200078810ff */
[----:B------:R-:W-:Y:S01]  /*12c50*/  IMAD R221, R74, UR51, RZ ;  /* 0x000000334add7c24 */ /* 0x000fe2000f8e02ff */
[----:B------:R-:W-:Y:S01]  /*12c60*/  LEA.HI.X.SX32 R69, R69, R0, 0x2, P6 ;  /* 0x0000000045457211 */ /* 0x000fe200030f16ff */
[----:B------:R-:W-:Y:S01]  /*12c70*/  IMAD R225, R72, UR53, RZ ;  /* 0x0000003548e17c24 */ /* 0x000fe2000f8e02ff */
[-C--:B------:R-:W-:Y:S01]  /*12c80*/  LEA R72, P2, R73, R238.reuse, 0x2 ;  /* 0x000000ee49487211 */ /* 0x080fe200078410ff */
[----:B------:R-:W-:Y:S01]  /*12c90*/  IMAD R173, R138, UR27, RZ ;  /* 0x0000001b8aad7c24 */ /* 0x000fe2000f8e02ff */
[-C--:B------:R-:W-:Y:S01]  /*12ca0*/  LEA R74, P3, R75, R238.reuse, 0x2 ;  /* 0x000000ee4b4a7211 */ /* 0x080fe200078610ff */
[----:B------:R-:W-:Y:S01]  /*12cb0*/  IMAD R151, R151, UR16, RZ ;  /* 0x0000001097977c24 */ /* 0x000fe2000f8e02ff */
[----:B------:R-:W-:-:S02]  /*12cc0*/  LEA R80, P6, R81, R238, 0x2 ;  /* 0x000000ee51507211 */ /* 0x000fc400078c10ff */
[-C--:B------:R-:W-:Y:S02]  /*12cd0*/  LEA.HI.X.SX32 R71, R71, R0.reuse, 0x2, P1 ;  /* 0x0000000047477211 */ /* 0x080fe400008f16ff */
[----:B------:R-:W-:Y:S02]  /*12ce0*/  LEA.HI.X.SX32 R127, R127, R0, 0x2, P5 ;  /* 0x000000007f7f7211 */ /* 0x000fe400028f16ff */
[----:B------:R-:W-:Y:S02]  /*12cf0*/  LEA R82, P1, R83, R238, 0x2 ;  /* 0x000000ee53527211 */ /* 0x000fe400078210ff */
[----:B------:R-:W-:Y:S02]  /*12d00*/  LEA.HI.X.SX32 R101, R101, R0, 0x2, P4 ;  /* 0x0000000065657211 */ /* 0x000fe400020f16ff */
[-C--:B------:R-:W-:Y:S02]  /*12d10*/  LEA R138, P5, R139, R238.reuse, 0x2 ;  /* 0x000000ee8b8a7211 */ /* 0x080fe400078a10ff */
[----:B------:R-:W-:Y:S01]  /*12d20*/  LEA R112, P4, R113, R238, 0x2 ;  /* 0x000000ee71707211 */ /* 0x000fe200078810ff */
[----:B------:R-:W-:Y:S01]  /*12d30*/  IMAD R197, R86, UR39, RZ ;  /* 0x0000002756c57c24 */ /* 0x000fe2000f8e02ff */
[-C--:B------:R-:W-:Y:S01]  /*12d40*/  LEA.HI.X.SX32 R73, R73, R0.reuse, 0x2, P2 ;  /* 0x0000000049497211 */ /* 0x080fe200010f16ff */
[----:B------:R-:W-:Y:S01]  /*12d50*/  IMAD R199, R92, UR40, RZ ;  /* 0x000000285cc77c24 */ /* 0x000fe2000f8e02ff */
[-C--:B------:R-:W-:Y:S01]  /*12d60*/  LEA.HI.X.SX32 R75, R75, R0.reuse, 0x2, P3 ;  /* 0x000000004b4b7211 */ /* 0x080fe200018f16ff */
        /* <DEDUP_REMOVED lines=9> */
[----:B------:R-:W-:Y:S01]  /*12e00*/  LEA.HI.X.SX32 R139, R139, R0, 0x2, P5 ;  /* 0x000000008b8b7211 */ /* 0x000fe200028f16ff */
[----:B---3--:R-:W-:Y:S01]  /*12e10*/  IMAD R137, R137, UR9, RZ ;  /* 0x0000000989897c24 */ /* 0x008fe2000f8e02ff */
        /* <DEDUP_REMOVED lines=13> */
[----:B------:R-:W-:-:S02]  /*12ef0*/  LEA R98, P3, R99, R238, 0x2 ;  /* 0x000000ee63627211 */ /* 0x000fc400078610ff */
[----:B------:R-:W-:Y:S02]  /*12f00*/  LEA R104, P6, R105, R238, 0x2 ;  /* 0x000000ee69687211 */ /* 0x000fe400078c10ff */
[-C--:B------:R-:W-:Y:S02]  /*12f10*/  LEA.HI.X.SX32 R95, R95, R0.reuse, 0x2, P1 ;  /* 0x000000005f5f7211 */ /* 0x080fe400008f16ff */
[----:B------:R-:W-:Y:S01]  /*12f20*/  LEA.HI.X.SX32 R151, R151, R0, 0x2, P5 ;  /* 0x0000000097977211 */ /* 0x000fe200028f16ff */
[----:B------:R-:W-:Y:S01]  /*12f30*/  IMAD R149, R149, UR15, RZ ;  /* 0x0000000f95957c24 */ /* 0x000fe2000f8e02ff */
[----:B------:R-:W-:Y:S02]  /*12f40*/  LEA R106, P1, R107, R238, 0x2 ;  /* 0x000000ee6b6a7211 */ /* 0x000fe400078210ff */
[----:B------:R-:W-:Y:S02]  /*12f50*/  LEA.HI.X.SX32 R125, R125, R0, 0x2, P4 ;  /* 0x000000007d7d7211 */ /* 0x000fe400020f16ff */
[----:B------:R-:W-:-:S02]  /*12f60*/  LEA R162, P5, R163, R238, 0x2 ;  /* 0x000000eea3a27211 */ /* 0x000fc400078a10ff */
        /* <DEDUP_REMOVED lines=9> */
[----:B------:R-:W3:Y:S01]  /*13000*/  LDC R252, c[0x0][0x230] ;  /* 0x00008c00fffc7b82 */ /* 0x000ee20000000800 */
[-C--:B------:R-:W-:Y:S01]  /*13010*/  LEA R110, P3, R111, R238.reuse, 0x2 ;  /* 0x000000ee6f6e7211 */ /* 0x080fe200078610ff */
[----:B------:R-:W-:Y:S01]  /*13020*/  IMAD R183, R128, UR32, RZ ;  /* 0x0000002080b77c24 */ /* 0x000fe2000f8e02ff */
[----:B------:R-:W-:Y:S01]  /*13030*/  LEA R116, P6, R117, R238, 0x2 ;  /* 0x000000ee75747211 */ /* 0x000fe200078c10ff */
[----:B------:R-:W-:Y:S01]  /*13040*/  IMAD R133, R133, UR6, RZ ;  /* 0x0000000685857c24 */ /* 0x000fe2000f8e02ff */
[-C--:B------:R-:W-:Y:S01]  /*13050*/  LEA.HI.X.SX32 R107, R107, R0.reuse, 0x2, P1 ;  /* 0x000000006b6b7211 */ /* 0x080fe200008f16ff */
[----:B------:R-:W-:Y:S01]  /*13060*/  IMAD R135, R135, UR8, RZ ;  /* 0x0000000887877c24 */ /* 0x000fe2000f8e02ff */
[----:B------:R-:W-:Y:S01]  /*13070*/  LEA.HI.X.SX32 R163, R163, R0, 0x2, P5 ;  /* 0x00000000a3a37211 */ /* 0x000fe200028f16ff */
[----:B------:R-:W-:Y:S01]  /*13080*/  IMAD R141, R141, UR11, RZ ;  /* 0x0000000b8d8d7c24 */ /* 0x000fe2000f8e02ff */
[----:B------:R-:W-:Y:S01]  /*13090*/  LEA R118, P1, R119, R238, 0x2 ;  /* 0x000000ee77767211 */ /* 0x000fe200078210ff */
[----:B------:R-:W-:Y:S01]  /*130a0*/  IMAD R181, R130, UR31, RZ ;  /* 0x0000001f82b57c24 */ /* 0x000fe2000f8e02ff */
[----:B------:R-:W-:Y:S01]  /*130b0*/  LEA.HI.X.SX32 R137, R137, R0, 0x2, P4 ;  /* 0x0000000089897211 */ /* 0x000fe200020f16ff */
[----:B------:R-:W-:Y:S01]  /*130c0*/  IMAD R143, R143, UR12, RZ ;  /* 0x0000000c8f8f7c24 */ /* 0x000fe2000f8e02ff */
[-C--:B------:R-:W-:Y:S01]  /*130d0*/  LEA R174, P5, R175, R238.reuse, 0x2 ;  /* 0x000000eeafae7211 */ /* 0x080fe200078a10ff */
[----:B------:R-:W-:Y:S01]  /*130e0*/  IMAD R171, R140, UR26, RZ ;  /* 0x0000001a8cab7c24 */ /* 0x000fe2000f8e02ff */
        /* <DEDUP_REMOVED lines=23> */
[----:B------:R-:W-:Y:S01]  /*13260*/  ULDC UR58, c[0x0][0x240] ;  /* 0x00009000003a7ab9 */ /* 0x000fe20000000800 */
[----:B------:R-:W-:Y:S01]  /*13270*/  LEA R160, P4, R161, R238, 0x2 ;  /* 0x000000eea1a07211 */ /* 0x000fe200078810ff */
[----:B---3--:R-:W-:Y:S01]  /*13280*/  VIADD R252, R252, 0xfffffffe ;  /* 0xfffffffefcfc7836 */ /* 0x008fe20000000000 */
[-C--:B------:R-:W-:Y:S01]  /*13290*/  LEA.HI.X.SX32 R121, R121, R0.reuse, 0x2, P2 ;  /* 0x0000000079797211 */ /* 0x080fe200010f16ff */
[----:B------:R-:W-:Y:S01]  /*132a0*/  IMAD R233, R250, UR57, RZ ;  /* 0x00000039fae97c24 */ /* 0x000fe2000f8e02ff */
[-C--:B------:R-:W-:Y:S01]  /*132b0*/  LEA.HI.X.SX32 R123, R123, R0.reuse, 0x2, P3 ;  /* 0x000000007b7b7211 */ /* 0x080fe200018f16ff */
[----:B-1----:R-:W-:Y:S01]  /*132c0*/  VIADD R244, R244, 0xffffffff ;  /* 0xfffffffff4f47836 */ /* 0x002fe20000000000 */
[----:B------:R-:W-:Y:S01]  /*132d0*/  LEA.HI.X.SX32 R129, R129, R0, 0x2, P6 ;  /* 0x0000000081817211 */ /* 0x000fe200030f16ff */
[----:B------:R-:W-:Y:S01]  /*132e0*/  UIADD3 UR7, UR7, 0x3f, URZ ;  /* 0x0000003f07077890 */ /* 0x000fe2000fffe03f */
[-C--:B------:R-:W-:Y:S01]  /*132f0*/  LEA R132, P2, R133, R238.reuse, 0x2 ;  /* 0x000000ee85847211 */ /* 0x080fe200078410ff */
[----:B------:R-:W-:Y:S01]  /*13300*/  ULDC UR5, c[0x0][0x230] ;  /* 0x00008c0000057ab9 */ /* 0x000fe20000000800 */
[-C--:B------:R-:W-:Y:S01]  /*13310*/  LEA R134, P3, R135, R238.reuse, 0x2 ;  /* 0x000000ee87867211 */ /* 0x080fe200078610ff */
[----:B------:R-:W-:Y:S01]  /*13320*/  STL.64 [R1+0x1e20], R28 ;  /* 0x001e201c01007387 */ /* 0x000fe20000100a00 */
[----:B------:R-:W-:Y:S01]  /*13330*/  LEA R140, P6, R141, R238, 0x2 ;  /* 0x000000ee8d8c7211 */ /* 0x000fe200078c10ff */
[----:B------:R-:W-:Y:S01]  /*13340*/  VIADD R3, R245, 0xfffffffd ;  /* 0xfffffffdf5037836 */ /* 0x000fe20000000000 */
[-C--:B------:R-:W-:Y:S01]  /*13350*/  LEA.HI.X.SX32 R131, R131, R0.reuse, 0x2, P1 ;  /* 0x0000000083837211 */ /* 0x080fe200008f16ff */
[C---:B------:R-:W-:Y:S01]  /*13360*/  IMAD.WIDE R12, R4.reuse, 0x4, R242 ;  /* 0x00000004040c7825 */ /* 0x040fe200078e02f2 */
[----:B------:R-:W-:Y:S01]  /*13370*/  LEA.HI.X.SX32 R187, R187, R0, 0x2, P5 ;  /* 0x00000000bbbb7211 */ /* 0x000fe200028f16ff */
[----:B------:R-:W1:Y:S01]  /*13380*/  LDC R250, c[0x0][0x230] ;  /* 0x00008c00fffa7b82 */ /* 0x000e620000000800 */
[----:B------:R-:W-:Y:S01]  /*13390*/  LEA R142, P1, R143, R238, 0x2 ;  /* 0x000000ee8f8e7211 */ /* 0x000fe200078210ff */
[----:B------:R-:W-:Y:S01]  /*133a0*/  IMAD.WIDE R8, R4, 0x4, R240 ;  /* 0x0000000404087825 */ /* 0x000fe200078e02f0 */
[----:B------:R-:W-:Y:S01]  /*133b0*/  LEA.HI.X.SX32 R161, R161, R0, 0x2, P4 ;  /* 0x00000000a1a17211 */ /* 0x000fe200020f16ff */
[----:B------:R-:W-:Y:S01]  /*133c0*/  ULDC UR6, c[0x0][0x230] ;  /* 0x00008c0000067ab9 */ /* 0x000fe20000000800 */
[----:B------:R-:W-:-:S02]  /*133d0*/  LEA R198, P5, R199, R238, 0x2 ;  /* 0x000000eec7c67211 */ /* 0x000fc400078a10ff */
[----:B------:R-:W-:Y:S02]  /*133e0*/  LEA R172, P4, R173, R238, 0x2 ;  /* 0x000000eeadac7211 */ /* 0x000fe400078810ff */
[-C--:B------:R-:W-:Y:S02]  /*133f0*/  LEA.HI.X.SX32 R133, R133, R0.reuse, 0x2, P2 ;  /* 0x0000000085857211 */ /* 0x080fe400010f16ff */
[-C--:B------:R-:W-:Y:S01]  /*13400*/  LEA.HI.X.SX32 R135, R135, R0.reuse, 0x2, P3 ;  /* 0x0000000087877211 */ /* 0x080fe200018f16ff */
[----:B------:R-:W-:Y:S01]  /*13410*/  IMAD R235, R251, UR58, RZ ;  /* 0x0000003afbeb7c24 */ /* 0x000fe2000f8e02ff */
[----:B------:R-:W-:Y:S01]  /*13420*/  LEA.HI.X.SX32 R141, R141, R0, 0x2, P6 ;  /* 0x000000008d8d7211 */ /* 0x000fe200030f16ff */
[----:B------:R-:W-:Y:S01]  /*13430*/  UISETP.GT.AND UP0, UPT, UR7, 0x3f, UPT ;  /* 0x0000003f0700788c */ /* 0x000fe2000bf04270 */
[-C--:B------:R-:W-:Y:S01]  /*13440*/  LEA R144, P2, R145, R238.reuse, 0x2 ;  /* 0x000000ee91907211 */ /* 0x080fe200078410ff */
[----:B------:R-:W-:Y:S01]  /*13450*/  STL.64 [R1+0x1e28], R30 ;  /* 0x001e281e01007387 */ /* 0x000fe20000100a00 */
[-C--:B------:R-:W-:Y:S01]  /*13460*/  LEA R146, P3, R147, R238.reuse, 0x2 ;  /* 0x000000ee93927211 */ /* 0x080fe200078610ff */
[----:B------:R-:W3:Y:S01]  /*13470*/  LDC R245, c[0x0][0x230] ;  /* 0x00008c00fff57b82 */ /* 0x000ee20000000800 */
[----:B------:R-:W-:-:S02]  /*13480*/  LEA R152, P6, R153, R238, 0x2 ;  /* 0x000000ee99987211 */ /* 0x000fc400078c10ff */
[-C--:B------:R-:W-:Y:S02]  /*13490*/  LEA.HI.X.SX32 R143, R143, R0.reuse, 0x2, P1 ;  /* 0x000000008f8f7211 */ /* 0x080fe400008f16ff */
[----:B------:R-:W-:Y:S02]  /*134a0*/  LEA.HI.X.SX32 R199, R199, R0, 0x2, P5 ;  /* 0x00000000c7c77211 */ /* 0x000fe400028f16ff */
[----:B------:R-:W-:Y:S01]  /*134b0*/  LEA R154, P1, R155, R238, 0x2 ;  /* 0x000000ee9b9a7211 */ /* 0x000fe200078210ff */
[----:B------:R-:W4:Y:S01]  /*134c0*/  LDC R251, c[0x0][0x230] ;  /* 0x00008c00fffb7b82 */ /* 0x000f220000000800 */
[----:B------:R-:W-:Y:S02]  /*134d0*/  LEA.HI.X.SX32 R173, R173, R0, 0x2, P4 ;  /* 0x00000000adad7211 */ /* 0x000fe400020f16ff */
[-C--:B------:R-:W-:Y:S02]  /*134e0*/  LEA R210, P5, R211, R238.reuse, 0x2 ;  /* 0x000000eed3d27211 */ /* 0x080fe400078a10ff */
[----:B------:R-:W-:-:S02]  /*134f0*/  LEA R184, P4, R185, R238, 0x2 ;  /* 0x000000eeb9b87211 */ /* 0x000fc400078810ff */
[-C--:B------:R-:W-:Y:S02]  /*13500*/  LEA.HI.X.SX32 R145, R145, R0.reuse, 0x2, P2 ;  /* 0x0000000091917211 */ /* 0x080fe400010f16ff */
[-C--:B------:R-:W-:Y:S02]  /*13510*/  LEA.HI.X.SX32 R147, R147, R0.reuse, 0x2, P3 ;  /* 0x0000000093937211 */ /* 0x080fe400018f16ff */
[----:B------:R-:W-:Y:S02]  /*13520*/  LEA.HI.X.SX32 R153, R153, R0, 0x2, P6 ;  /* 0x0000000099997211 */ /* 0x000fe400030f16ff */
[-C--:B------:R-:W-:Y:S02]  /*13530*/  LEA R156, P2, R157, R238.reuse, 0x2 ;  /* 0x000000ee9d9c7211 */ /* 0x080fe400078410ff */
[-C--:B------:R-:W-:Y:S02]  /*13540*/  LEA R158, P3, R159, R238.reuse, 0x2 ;  /* 0x000000ee9f9e7211 */ /* 0x080fe400078610ff */
[----:B------:R-:W-:-:S02]  /*13550*/  LEA R164, P6, R165, R238, 0x2 ;  /* 0x000000eea5a47211 */ /* 0x000fc400078c10ff */
[-C--:B------:R-:W-:Y:S02]  /*13560*/  LEA.HI.X.SX32 R155, R155, R0.reuse, 0x2, P1 ;  /* 0x000000009b9b7211 */ /* 0x080fe400008f16ff */
[----:B------:R-:W-:Y:S02]  /*13570*/  LEA.HI.X.SX32 R211, R211, R0, 0x2, P5 ;  /* 0x00000000d3d37211 */ /* 0x000fe400028f16ff */
[----:B------:R-:W-:Y:S02]  /*13580*/  LEA R166, P1, R167, R238, 0x2 ;  /* 0x000000eea7a67211 */ /* 0x000fe400078210ff */
        /* <DEDUP_REMOVED lines=19> */
[----:B------:R-:W-:Y:S02]  /*136c0*/  LEA R182, P3, R183, R238, 0x2 ;  /* 0x000000eeb7b67211 */ /* 0x000fe400078610ff */
[----:B------:R-:W-:-:S02]  /*136d0*/  LEA.HI.X.SX32 R179, R179, R0, 0x2, P1 ;  /* 0x00000000b3b37211 */ /* 0x000fc400008f16ff */
[----:B------:R-:W-:Y:S02]  /*136e0*/  LEA.HI.X.SX32 R235, R235, R0, 0x2, P5 ;  /* 0x00000000ebeb7211 */ /* 0x000fe400028f16ff */
[----:B------:R-:W-:Y:S02]  /*136f0*/  LEA R190, P1, R191, R238, 0x2 ;  /* 0x000000eebfbe7211 */ /* 0x000fe400078210ff */
[----:B------:R-:W-:Y:S02]  /*13700*/  LEA.HI.X.SX32 R209, R209, R0, 0x2, P4 ;  /* 0x00000000d1d17211 */ /* 0x000fe400020f16ff */
[----:B------:R-:W-:Y:S02]  /*13710*/  ISETP.GE.U32.AND P5, PT, R252, 0x7fffffbf, PT ;  /* 0x7fffffbffc00780c */ /* 0x000fe40003fa6070 */
[----:B------:R-:W-:Y:S01]  /*13720*/  LEA R220, P4, R221, R238, 0x2 ;  /* 0x000000eedddc7211 */ /* 0x000fe200078810ff */
[----:B------:R-:W1:Y:S01]  /*13730*/  LDC R252, c[0x0][0x230] ;  /* 0x00008c00fffc7b82 */ /* 0x000e620000000800 */
[----:B------:R-:W-:-:S02]  /*13740*/  LEA.HI.X.SX32 R181, R181, R0, 0x2, P2 ;  /* 0x00000000b5b57211 */ /* 0x000fc400010f16ff */
[----:B------:R-:W-:Y:S01]  /*13750*/  LEA.HI.X.SX32 R183, R183, R0, 0x2, P3 ;  /* 0x00000000b7b77211 */ /* 0x000fe200018f16ff */
[----:B--2---:R-:W-:Y:S02]  /*13760*/  IMAD R189, R249, UR35, RZ ;  /* 0x00000023f9bd7c24 */ /* 0x004fe4000f8e02ff */
[----:B------:R-:W2:Y:S03]  /*13770*/  S2R R249, SR_TID.X ;  /* 0x0000000000f97919 */ /* 0x000ea60000002100 */
[-C--:B------:R-:W-:Y:S02]  /*13780*/  LEA R188, P6, R189, R238.reuse, 0x2 ;  /* 0x000000eebdbc7211 */ /* 0x080fe400078c10ff */
[----:B------:R-:W-:Y:S02]  /*13790*/  LEA R192, P2, R193, R238, 0x2 ;  /* 0x000000eec1c07211 */ /* 0x000fe400078410ff */
[----:B------:R-:W-:-:S02]  /*137a0*/  LEA.HI.X.SX32 R189, R189, R0, 0x2, P6 ;  /* 0x00000000bdbd7211 */ /* 0x000fc400030f16ff */
[-C--:B------:R-:W-:Y:S02]  /*137b0*/  LEA R194, P3, R195, R238.reuse, 0x2 ;  /* 0x000000eec3c27211 */ /* 0x080fe400078610ff */
[----:B------:R-:W-:Y:S02]  /*137c0*/  LEA R200, P6, R201, R238, 0x2 ;  /* 0x000000eec9c87211 */ /* 0x000fe400078c10ff */
[----:B------:R-:W-:Y:S02]  /*137d0*/  LEA.HI.X.SX32 R191, R191, R0, 0x2, P1 ;  /* 0x00000000bfbf7211 */ /* 0x000fe400008f16ff */
[----:B------:R-:W-:Y:S02]  /*137e0*/  LEA R202, P1, R203, R238, 0x2 ;  /* 0x000000eecbca7211 */ /* 0x000fe400078210ff */
[----:B------:R-:W-:Y:S02]  /*137f0*/  LEA.HI.X.SX32 R221, R221, R0, 0x2, P4 ;  /* 0x00000000dddd7211 */ /* 0x000fe400020f16ff */
[----:B------:R-:W-:-:S02]  /*13800*/  LEA R232, P4, R233, R238, 0x2 ;  /* 0x000000eee9e87211 */ /* 0x000fc400078810ff */
[-C--:B------:R-:W-:Y:S02]  /*13810*/  LEA.HI.X.SX32 R193, R193, R0.reuse, 0x2, P2 ;  /* 0x00000000c1c17211 */ /* 0x080fe400010f16ff */
[-C--:B------:R-:W-:Y:S02]  /*13820*/  LEA.HI.X.SX32 R195, R195, R0.reuse, 0x2, P3 ;  /* 0x00000000c3c37211 */ /* 0x080fe400018f16ff */
[----:B------:R-:W-:Y:S02]  /*13830*/  LEA.HI.X.SX32 R201, R201, R0, 0x2, P6 ;  /* 0x00000000c9c97211 */ /* 0x000fe400030f16ff */
[-C--:B------:R-:W-:Y:S02]  /*13840*/  LEA R204, P2, R205, R238.reuse, 0x2 ;  /* 0x000000eecdcc7211 */ /* 0x080fe400078410ff */
[-C--:B------:R-:W-:Y:S02]  /*13850*/  LEA R206, P3, R207, R238.reuse, 0x2 ;  /* 0x000000eecfce7211 */ /* 0x080fe400078610ff */
[----:B------:R-:W-:-:S02]  /*13860*/  LEA R212, P6, R213, R238, 0x2 ;  /* 0x000000eed5d47211 */ /* 0x000fc400078c10ff */
[----:B------:R-:W-:Y:S02]  /*13870*/  LEA.HI.X.SX32 R203, R203, R0, 0x2, P1 ;  /* 0x00000000cbcb7211 */ /* 0x000fe400008f16ff */
[----:B------:R-:W-:Y:S02]  /*13880*/  LEA R214, P1, R215, R238, 0x2 ;  /* 0x000000eed7d67211 */ /* 0x000fe400078210ff */
[-C--:B------:R-:W-:Y:S02]  /*13890*/  LEA.HI.X.SX32 R233, R233, R0.reuse, 0x2, P4 ;  /* 0x00000000e9e97211 */ /* 0x080fe400020f16ff */
[----:B------:R-:W-:Y:S02]  /*138a0*/  ISETP.GE.U32.AND P4, PT, R244, 0x7fffffc0, PT ;  /* 0x7fffffc0f400780c */ /* 0x000fe40003f86070 */
[----:B------:R-:W3:Y:S01]  /*138b0*/  LDC R244, c[0x0][0x230] ;  /* 0x00008c00fff47b82 */ /* 0x000ee20000000800 */
[-C--:B------:R-:W-:Y:S02]  /*138c0*/  LEA.HI.X.SX32 R205, R205, R0.reuse, 0x2, P2 ;  /* 0x00000000cdcd7211 */ /* 0x080fe400010f16ff */
[----:B------:R-:W-:-:S02]  /*138d0*/  LEA.HI.X.SX32 R207, R207, R0, 0x2, P3 ;  /* 0x00000000cfcf7211 */ /* 0x000fc400018f16ff */
[----:B------:R-:W-:Y:S02]  /*138e0*/  LEA.HI.X.SX32 R213, R213, R0, 0x2, P6 ;  /* 0x00000000d5d57211 */ /* 0x000fe400030f16ff */
[-C--:B------:R-:W-:Y:S02]  /*138f0*/  LEA R216, P2, R217, R238.reuse, 0x2 ;  /* 0x000000eed9d87211 */ /* 0x080fe400078410ff */
[-C--:B------:R-:W-:Y:S02]  /*13900*/  LEA R218, P3, R219, R238.reuse, 0x2 ;  /* 0x000000eedbda7211 */ /* 0x080fe400078610ff */
[----:B------:R-:W-:Y:S02]  /*13910*/  LEA R224, P6, R225, R238, 0x2 ;  /* 0x000000eee1e07211 */ /* 0x000fe400078c10ff */
[----:B------:R-:W-:Y:S02]  /*13920*/  LEA.HI.X.SX32 R215, R215, R0, 0x2, P1 ;  /* 0x00000000d7d77211 */ /* 0x000fe400008f16ff */
[----:B------:R-:W-:-:S02]  /*13930*/  LEA R226, P1, R227, R238, 0x2 ;  /* 0x000000eee3e27211 */ /* 0x000fc400078210ff */
[-C--:B------:R-:W-:Y:S02]  /*13940*/  LEA.HI.X.SX32 R217, R217, R0.reuse, 0x2, P2 ;  /* 0x00000000d9d97211 */ /* 0x080fe400010f16ff */
[-C--:B------:R-:W-:Y:S02]  /*13950*/  LEA.HI.X.SX32 R219, R219, R0.reuse, 0x2, P3 ;  /* 0x00000000dbdb7211 */ /* 0x080fe400018f16ff */
[----:B------:R-:W-:Y:S01]  /*13960*/  LEA.HI.X.SX32 R225, R225, R0, 0x2, P6 ;  /* 0x00000000e1e17211 */ /* 0x000fe200030f16ff */
[----:B------:R-:W-:Y:S01]  /*13970*/  USEL UR4, URZ, 0x4, !UP0 ;  /* 0x000000043f047887 */ /* 0x000fe2000c000000 */
[-C--:B------:R-:W-:Y:S02]  /*13980*/  LEA R228, P2, R229, R238.reuse, 0x2 ;  /* 0x000000eee5e47211 */ /* 0x080fe400078410ff */
[-C--:B------:R-:W-:Y:S02]  /*13990*/  LEA R230, P3, R231, R238.reuse, 0x2 ;  /* 0x000000eee7e67211 */ /* 0x080fe400078610ff */
[----:B------:R-:W-:-:S02]  /*139a0*/  LEA R236, P6, R237, R238, 0x2 ;  /* 0x000000eeedec7211 */ /* 0x000fc400078c10ff */
[----:B------:R-:W-:Y:S02]  /*139b0*/  LEA.HI.X.SX32 R227, R227, R0, 0x2, P1 ;  /* 0x00000000e3e37211 */ /* 0x000fe400008f16ff */
[----:B------:R-:W-:Y:S02]  /*139c0*/  LEA R238, P1, R239, R238, 0x2 ;  /* 0x000000eeefee7211 */ /* 0x000fe400078210ff */
[----:B--2---:R-:W-:Y:S02]  /*139d0*/  LOP3.LUT R11, R249, 0x3f, RZ, 0xc0, !PT ;  /* 0x0000003ff90b7812 */ /* 0x004fe400078ec0ff */
[-C--:B------:R-:W-:Y:S02]  /*139e0*/  LEA.HI.X.SX32 R229, R229, R0.reuse, 0x2, P2 ;  /* 0x00000000e5e57211 */ /* 0x080fe400010f16ff */
[-C--:B------:R-:W-:Y:S02]  /*139f0*/  LEA.HI.X.SX32 R231, R231, R0.reuse, 0x2, P3 ;  /* 0x00000000e7e77211 */ /* 0x080fe400018f16ff */
[----:B------:R-:W-:-:S02]  /*13a00*/  LEA.HI.X.SX32 R237, R237, R0, 0x2, P6 ;  /* 0x00000000eded7211 */ /* 0x000fc400030f16ff */
[----:B------:R-:W-:Y:S01]  /*13a10*/  LEA.HI.X.SX32 R239, R239, R0, 0x2, P1 ;  /* 0x00000000efef7211 */ /* 0x000fe200008f16ff */
[----:B-1----:R-:W-:Y:S01]  /*13a20*/  VIADD R0, R252, 0xffffffdf ;  /* 0xffffffdffc007836 */ /* 0x002fe20000000000 */
[----:B------:R-:W-:Y:S01]  /*13a30*/  ISETP.GE.AND P0, PT, R11, UR5, PT ;  /* 0x000000050b007c0c */ /* 0x000fe2000bf06270 */
[----:B------:R-:W-:Y:S01]  /*13a40*/  IMAD.U32 R2, RZ, RZ, UR4 ;  /* 0x00000004ff027e24 */ /* 0x000fe2000f8e00ff */
[----:B------:R-:W1:Y:S04]  /*13a50*/  LDC R252, c[0x0][0x230] ;  /* 0x00008c00fffc7b82 */ /* 0x000e680000000800 */
[----:B------:R-:W-:Y:S01]  /*13a60*/  SEL R2, R2, RZ, !P0 ;  /* 0x000000ff02027207 */ /* 0x000fe20004000000 */
[----:B------:R-:W-:-:S03]  /*13a70*/  IMAD.SHL.U32 R6, R249, 0x10, RZ ;  /* 0x00000010f9067824 */ /* 0x000fc600078e00ff */
[----:B------:R-:W-:Y:S01]  /*13a80*/  ISETP.NE.U32.AND P0, PT, R2, RZ, PT ;  /* 0x000000ff0200720c */ /* 0x000fe20003f05070 */
[----:B---3--:R-:W-:Y:S01]  /*13a90*/  VIADD R2, R244, 0xfffffffc ;  /* 0xfffffffcf4027836 */ /* 0x008fe20000000000 */
[----:B------:R-:W-:Y:S02]  /*13aa0*/  LOP3.LUT R244, R249, 0x7f, RZ, 0xc0, !PT ;  /* 0x0000007ff9f47812 */ /* 0x000fe400078ec0ff */
[----:B------:R-:W2:Y:S01]  /*13ab0*/  LDC R249, c[0x0][0x230] ;  /* 0x00008c00fff97b82 */ /* 0x000ea20000000800 */
[----:B------:R-:W-:Y:S01]  /*13ac0*/  ISETP.GE.U32.AND P2, PT, R0, 0x7fffffa0, PT ;  /* 0x7fffffa00000780c */ /* 0x000fe20003f46070 */
[----:B------:R-:W-:Y:S02]  /*13ad0*/  UMOV UR4, 0x400 ;  /* 0x0000040000047882 */ /* 0x000fe40000000000 */
[----:B------:R-:W-:Y:S01]  /*13ae0*/  ULEA UR60, UR60, UR4, 0x18 ;  /* 0x000000043c3c7291 */ /* 0x000fe2000f8ec03f */
[----:B------:R-:W-:Y:S01]  /*13af0*/  STL.64 [R1+0x1e30], R32 ;  /* 0x001e302001007387 */ /* 0x000fe20000100a00 */
[----:B-1----:R-:W-:Y:S01]  /*13b00*/  VIADD R0, R252, 0xffffffde ;  /* 0xffffffdefc007836 */ /* 0x002fe20000000000 */
[----:B------:R-:W-:-:S02]  /*13b10*/  LOP3.LUT R252, R6, 0x70, RZ, 0xc0, !PT ;  /* 0x0000007006fc7812 */ /* 0x000fc400078ec0ff */
[----:B------:R-:W-:Y:S01]  /*13b20*/  STL.64 [R1+0x1e38], R36 ;  /* 0x001e382401007387 */ /* 0x000fe20000100a00 */
[----:B------:R-:W1:Y:S02]  /*13b30*/  LDC R6, c[0x0][0x230] ;  /* 0x00008c00ff067b82 */ /* 0x000e640000000800 */
[----:B------:R-:W-:Y:S01]  /*13b40*/  IMAD R252, R244, 0x80, R252 ;  /* 0x00000080f4fc7824 */ /* 0x000fe200078e02fc */
[----:B------:R-:W-:Y:S01]  /*13b50*/  STL.64 [R1+0x1e40], R38 ;  /* 0x001e402601007387 */ /* 0x000fe20000100a00 */
[----:B------:R-:W-:Y:S02]  /*13b60*/  ISETP.GE.U32.AND P1, PT, R2, 0x7fffffbd, PT ;  /* 0x7fffffbd0200780c */ /* 0x000fe40003f26070 */
[----:B------:R-:W-:Y:S01]  /*13b70*/  VIADD R2, R252, UR60 ;  /* 0x0000003cfc027c36 */ /* 0x000fe20008000000 */
[----:B------:R-:W-:Y:S01]  /*13b80*/  STL.64 [R1+0x1e48], R40 ;  /* 0x001e482801007387 */ /* 0x000fe20000100a00 */
[----:B------:R-:W-:Y:S01]  /*13b90*/  ISETP.GE.U32.AND P3, PT, R0, 0x7fffff9f, PT ;  /* 0x7fffff9f0000780c */ /* 0x000fe20003f66070 */
[----:B--2---:R-:W-:Y:S01]  /*13ba0*/  VIADD R0, R249, 0xffffffdd ;  /* 0xffffffddf9007836 */ /* 0x004fe20000000000 */
[----:B------:R-:W-:Y:S01]  /*13bb0*/  ULDC.64 UR4, c[0x0][0x208] ;  /* 0x0000820000047ab9 */ /* 0x000fe20000000a00 */
[----:B------:R-:W-:Y:S01]  /*13bc0*/  STL.64 [R1+0x1e50], R44 ;  /* 0x001e502c01007387 */ /* 0x000fe20000100a00 */
[----:B------:R-:W2:Y:S03]  /*13bd0*/  LDC R244, c[0x0][0x230] ;  /* 0x00008c00fff47b82 */ /* 0x000ea60000000800 */
[----:B------:R-:W-:Y:S04]  /*13be0*/  STL.64 [R1+0x1e58], R46 ;  /* 0x001e582e01007387 */ /* 0x000fe80000100a00 */
[----:B------:R-:W-:Y:S01]  /*13bf0*/  STL.64 [R1+0x1e60], R48 ;  /* 0x001e603001007387 */ /* 0x000fe20000100a00 */
[----:B------:R-:W-:Y:S01]  /*13c00*/  ISETP.GE.U32.AND P6, PT, R3, 0x7fffffbe, PT ;  /* 0x7fffffbe0300780c */ /* 0x000fe20003fc6070 */
[----:B------:R-:W3:Y:S02]  /*13c10*/  LDC R249, c[0x0][0x230] ;  /* 0x00008c00fff97b82 */ /* 0x000ee40000000800 */
[----:B------:R-:W-:Y:S04]  /*13c20*/  STL.64 [R1+0x1e68], R52 ;  /* 0x001e683401007387 */ /* 0x000fe80000100a00 */
[----:B------:R-:W-:Y:S04]  /*13c30*/  STL.64 [R1+0x1e70], R54 ;  /* 0x001e703601007387 */ /* 0x000fe80000100a00 */
[----:B------:R-:W-:Y:S01]  /*13c40*/  @!PT LDS RZ, [RZ] ;  /* 0x00000000fffff984 */ /* 0x000fe20000000800 */
[----:B------:R-:W-:Y:S01]  /*13c50*/  @!PT LDS RZ, [RZ] ;  /* 0x00000000fffff984 */ /* 0x000fe20000000800 */
[----:B------:R-:W-:Y:S01]  /*13c60*/  @!PT LDS RZ, [RZ] ;  /* 0x00000000fffff984 */ /* 0x000fe20000000800 */
[----:B------:R-:W-:Y:S04]  /*13c70*/  LDGSTS.E [R2+0x60000], desc[UR4][R242.64], !P4 ;  /* 0x60000000f2027fae */ /* 0x000fe8000e121844 */
[----:B------:R-:W-:Y:S04]  /*13c80*/  STL.64 [R1+0x1e78], R56 ;  /* 0x001e783801007387 */ /* 0x000fe80000100a00 */
[----:B------:R-:W-:Y:S01]  /*13c90*/  LDGSTS.E [R2+0x64000], desc[UR4][R240.64], !P4 ;  /* 0x64000000f0027fae */ /* 0x000fe2000e121844 */
[----:B------:R-:W-:Y:S01]  /*13ca0*/  ISETP.GE.U32.AND P4, PT, R0, 0x7fffff9e, PT ;  /* 0x7fffff9e0000780c */ /* 0x000fe20003f86070 */
[----:B------:R-:W-:-:S02]  /*13cb0*/  VIADD R0, R5, 0xffffffdc ;  /* 0xffffffdc05007836 */ /* 0x000fc40000000000 */
[----:B------:R-:W-:Y:S04]  /*13cc0*/  STL.64 [R1+0x1e80], R60 ;  /* 0x001e803c01007387 */ /* 0x000fe80000100a00 */
[----:B------:R-:W-:Y:S04]  /*13cd0*/  STL.64 [R1+0x1e88], R62 ;  /* 0x001e883e01007387 */ /* 0x000fe80000100a00 */
[----:B------:R-:W-:Y:S04]  /*13ce0*/  STL.64 [R1+0x1e90], R64 ;  /* 0x001e904001007387 */ /* 0x000fe80000100a00 */
[----:B------:R-:W-:Y:S04]  /*13cf0*/  STL.64 [R1+0x1e98], R68 ;  /* 0x001e984401007387 */ /* 0x000fe80000100a00 */
[----:B------:R-:W-:Y:S04]  /*13d00*/  STL.64 [R1+0x1ea0], R70 ;  /* 0x001ea04601007387 */ /* 0x000fe80000100a00 */
[----:B------:R4:W-:Y:S04]  /*13d10*/  LDGSTS.E [R2+0x60004], desc[UR4][R12.64], !P5 ;  /* 0x600040000c027fae */ /* 0x0009e8000e921844 */
[----:B------:R-:W-:Y:S04]  /*13d20*/  STL.64 [R1+0x1ea8], R72 ;  /* 0x001ea84801007387 */ /* 0x000fe80000100a00 */
[----:B------:R2:W-:Y:S01]  /*13d30*/  LDGSTS.E [R2+0x64004], desc[UR4][R8.64], !P5 ;  /* 0x6400400008027fae */ /* 0x0005e2000e921844 */
[----:B------:R-:W-:Y:S01]  /*13d40*/  ISETP.GE.U32.AND P5, PT, R0, 0x7fffff9d, PT ;  /* 0x7fffff9d0000780c */ /* 0x000fe20003fa6070 */
[----:B------:R-:W-:-:S02]  /*13d50*/  IMAD.SHL.U32 R0, R4, 0x2, RZ ;  /* 0x0000000204007824 */ /* 0x000fc400078e00ff */
[----:B------:R-:W-:Y:S01]  /*13d60*/  STL.64 [R1+0x1eb0], R76 ;  /* 0x001eb04c01007387 */ /* 0x000fe20000100a00 */
[----:B------:R-:W-:-:S03]  /*13d70*/  IMAD R3, R4, 0x3, RZ ;  /* 0x0000000304037824 */ /* 0x000fc600078e02ff */
[----:B------:R-:W-:Y:S01]  /*13d80*/  STL.64 [R1+0x1eb8], R78 ;  /* 0x001eb84e01007387 */ /* 0x000fe20000100a00 */
[----:B------:R-:W-:-:S03]  /*13d90*/  IMAD.WIDE R18, R0, 0x4, R242 ;  /* 0x0000000400127825 */ /* 0x000fc600078e02f2 */
[----:B------:R-:W-:Y:S01]  /*13da0*/  STL.64 [R1+0x1ec0], R80 ;  /* 0x001ec05001007387 */ /* 0x000fe20000100a00 */
[----:B------:R-:W-:-:S03]  /*13db0*/  IMAD.WIDE R14, R0, 0x4, R240 ;  /* 0x00000004000e7825 */ /* 0x000fc600078e02f0 */
[----:B------:R-:W-:Y:S04]  /*13dc0*/  STL.64 [R1+0x1ec8], R84 ;  /* 0x001ec85401007387 */ /* 0x000fe80000100a00 */
[----:B------:R-:W-:Y:S01]  /*13dd0*/  STL.64 [R1+0x1ed0], R86 ;  /* 0x001ed05601007387 */ /* 0x000fe20000100a00 */
[----:B-1----:R-:W-:-:S03]  /*13de0*/  VIADD R6, R6, 0xfffffffb ;  /* 0xfffffffb06067836 */ /* 0x002fc60000000000 */
[----:B------:R-:W-:Y:S01]  /*13df0*/  STL.64 [R1+0x1ed8], R88 ;  /* 0x001ed85801007387 */ /* 0x000fe20000100a00 */
[----:B------:R-:W-:-:S03]  /*13e00*/  SHF.L.U32 R5, R4, 0x5, RZ ;  /* 0x0000000504057819 */ /* 0x000fc600000006ff */
[----:B------:R4:W-:Y:S04]  /*13e10*/  STL.64 [R1+0x808], R12 ;  /* 0x0008080c01007387 */ /* 0x0009e80000100a00 */
[----:B------:R2:W-:Y:S04]  /*13e20*/  STL.64 [R1+0x800], R8 ;  /* 0x0008000801007387 */ /* 0x0005e80000100a00 */
[----:B------:R-:W-:Y:S01]  /*13e30*/  STL.64 [R1+0x7f8], R18 ;  /* 0x0007f81201007387 */ /* 0x000fe20000100a00 */
[----:B----4-:R-:W-:-:S03]  /*13e40*/  IMAD.WIDE R12, R3, 0x4, R242 ;  /* 0x00000004030c7825 */ /* 0x010fc600078e02f2 */
[----:B------:R-:W-:Y:S01]  /*13e50*/  LDGSTS.E [R2+0x60008], desc[UR4][R18.64], !P6 ;  /* 0x6000800012027fae */ /* 0x000fe2000f121844 */
[----:B--2---:R-:W-:-:S03]  /*13e60*/  IMAD.WIDE R8, R3, 0x4, R240 ;  /* 0x0000000403087825 */ /* 0x004fc600078e02f0 */
[----:B------:R-:W-:Y:S04]  /*13e70*/  STL.64 [R1+0x7f0], R14 ;  /* 0x0007f00e01007387 */ /* 0x000fe80000100a00 */
[----:B------:R-:W-:Y:S01]  /*13e80*/  LDGSTS.E [R2+0x64008], desc[UR4][R14.64], !P6 ;  /* 0x640080000e027fae */ /* 0x000fe2000f121844 */
[----:B------:R-:W-:Y:S01]  /*13e90*/  ISETP.GE.U32.AND P6, PT, R6, 0x7fffffbc, PT ;  /* 0x7fffffbc0600780c */ /* 0x000fe20003fc6070 */
[----:B------:R-:W-:Y:S02]  /*13ea0*/  IMAD.WIDE R6, R5, 0x4, R240 ;  /* 0x0000000405067825 */ /* 0x000fe400078e02f0 */
[----:B------:R-:W-:Y:S04]  /*13eb0*/  STL.64 [R1+0x7e8], R12 ;  /* 0x0007e80c01007387 */ /* 0x000fe80000100a00 */
[----:B------:R-:W-:Y:S01]  /*13ec0*/  LDGSTS.E [R2+0x6000c], desc[UR4][R12.64], !P1 ;  /* 0x6000c0000c027fae */ /* 0x000fe2000c921844 */
[----:B------:R-:W-:-:S02]  /*13ed0*/  VIADD R0, R244, 0xfffffffa ;  /* 0xfffffffaf4007836 */ /* 0x000fc40000000000 */
[----:B------:R-:W-:Y:S01]  /*13ee0*/  VIADD R3, R245, 0xfffffff9 ;  /* 0xfffffff9f5037836 */ /* 0x000fe20000000000 */
[----:B------:R1:W-:Y:S01]  /*13ef0*/  STL.64 [R1+0x7e0], R8 ;  /* 0x0007e00801007387 */ /* 0x0003e20000100a00 */
[----:B------:R-:W2:Y:S03]  /*13f00*/  LDC R244, c[0x0][0x230] ;  /* 0x00008c00fff47b82 */ /* 0x000ea60000000800 */
[----:B------:R1:W-:Y:S01]  /*13f10*/  LDGSTS.E [R2+0x6400c], desc[UR4][R8.64], !P1 ;  /* 0x6400c00008027fae */ /* 0x0003e2000c921844 */
[----:B------:R-:W-:Y:S01]  /*13f20*/  ISETP.GE.U32.AND P1, PT, R0, 0x7fffffbb, PT ;  /* 0x7fffffbb0000780c */ /* 0x000fe20003f26070 */
[----:B------:R-:W-:Y:S02]  /*13f30*/  IMAD R0, R4, 0x21, RZ ;  /* 0x0000002104007824 */ /* 0x000fe400078e02ff */
[--C-:B-1----:R-:W-:Y:S02]  /*13f40*/  IMAD.WIDE R8, R5, 0x4, R242.reuse ;  /* 0x0000000405087825 */ /* 0x102fe400078e02f2 */
[----:B------:R-:W1:Y:S03]  /*13f50*/  LDC R5, c[0x0][0x230] ;  /* 0x00008c00ff057b82 */ /* 0x000e660000000800 */
[----:B------:R4:W-:Y:S04]  /*13f60*/  STL.64 [R1+0x648], R8 ;  /* 0x0006480801007387 */ /* 0x0009e80000100a00 */
[----:B------:R4:W-:Y:S04]  /*13f70*/  LDGSTS.E [R2+0x68000], desc[UR4][R8.64], !P2 ;  /* 0x6800000008027fae */ /* 0x0009e8000d121844 */
[----:B------:R3:W-:Y:S04]  /*13f80*/  STL.64 [R1+0x640], R6 ;  /* 0x0006400601007387 */ /* 0x0007e80000100a00 */
[----:B------:R3:W-:Y:S01]  /*13f90*/  LDGSTS.E [R2+0x6c000], desc[UR4][R6.64], !P2 ;  /* 0x6c00000006027fae */ /* 0x0007e2000d121844 */
[----:B------:R-:W-:Y:S01]  /*13fa0*/  IMAD.WIDE R12, R0, 0x4, R242 ;  /* 0x00000004000c7825 */ /* 0x000fe200078e02f2 */
[----:B------:R-:W-:-:S03]  /*13fb0*/  ISETP.GE.U32.AND P2, PT, R3, 0x7fffffba, PT ;  /* 0x7fffffba0300780c */ /* 0x000fc60003f46070 */
[----:B----4-:R-:W-:Y:S01]  /*13fc0*/  IMAD.WIDE R8, R0, 0x4, R240 ;  /* 0x0000000400087825 */ /* 0x010fe200078e02f0 */
[----:B---3--:R-:W3:Y:S03]  /*13fd0*/  LDC R6, c[0x0][0x230] ;  /* 0x00008c00ff067b82 */ /* 0x008ee60000000800 */
[----:B------:R-:W-:Y:S01]  /*13fe0*/  VIADD R3, R246, 0xfffffff8 ;  /* 0xfffffff8f6037836 */ /* 0x000fe20000000000 */
[----:B------:R4:W-:Y:S01]  /*13ff0*/  LDGSTS.E [R2+0x68004], desc[UR4][R12.64], !P3 ;  /* 0x680040000c027fae */ /* 0x0009e2000d921844 */
[----:B------:R-:W-:-:S03]  /*14000*/  IMAD R0, R4, 0x22, RZ ;  /* 0x0000002204007824 */ /* 0x000fc600078e02ff */
[----:B------:R4:W-:Y:S01]  /*14010*/  STL.64 [R1+0x638], R12 ;  /* 0x0006380c01007387 */ /* 0x0009e20000100a00 */
[----:B------:R-:W2:Y:S03]  /*14020*/  LDC R246, c[0x0][0x230] ;  /* 0x00008c00fff67b82 */ /* 0x000ea60000000800 */
[----:B------:R1:W-:Y:S04]  /*14030*/  STL.64 [R1+0x630], R8 ;  /* 0x0006300801007387 */ /* 0x0003e80000100a00 */
[----:B------:R1:W-:Y:S01]  /*14040*/  LDGSTS.E [R2+0x6c004], desc[UR4][R8.64], !P3 ;  /* 0x6c00400008027fae */ /* 0x0003e2000d921844 */
[----:B------:R-:W-:Y:S01]  /*14050*/  ISETP.GE.U32.AND P3, PT, R3, 0x7fffffb9, PT ;  /* 0x7fffffb90300780c */ /* 0x000fe20003f66070 */
[----:B------:R-:W-:-:S02]  /*14060*/  VIADD R3, R247, 0xffffffdb ;  /* 0xffffffdbf7037836 */ /* 0x000fc40000000000 */
[----:B----4-:R-:W-:Y:S01]  /*14070*/  IMAD.WIDE R12, R0, 0x4, R242 ;  /* 0x00000004000c7825 */ /* 0x010fe200078e02f2 */
[----:B------:R-:W-:Y:S01]  /*14080*/  LOP3.LUT R7, R252, 0x10, RZ, 0x3c, !PT ;  /* 0x00000010fc077812 */ /* 0x000fe200078e3cff */
[----:B------:R-:W4:Y:S03]  /*14090*/  LDC R247, c[0x0][0x230] ;  /* 0x00008c00fff77b82 */ /* 0x000f260000000800 */
[----:B------:R3:W-:Y:S01]  /*140a0*/  LDGSTS.E [R2+0x68008], desc[UR4][R12.64], !P4 ;  /* 0x680080000c027fae */ /* 0x0007e2000e121844 */
[----:B-1----:R-:W-:-:S03]  /*140b0*/  IMAD.WIDE R8, R0, 0x4, R240 ;  /* 0x0000000400087825 */ /* 0x002fc600078e02f0 */
[----:B------:R3:W-:Y:S01]  /*140c0*/  STL.64 [R1+0x628], R12 ;  /* 0x0006280c01007387 */ /* 0x0007e20000100a00 */
[----:B------:R-:W-:-:S03]  /*140d0*/  IMAD R0, R4, 0x23, RZ ;  /* 0x0000002304007824 */ /* 0x000fc600078e02ff */
[----:B------:R1:W-:Y:S01]  /*140e0*/  LDGSTS.E [R2+0x6c008], desc[UR4][R8.64], !P4 ;  /* 0x6c00800008027fae */ /* 0x0003e2000e121844 */
[----:B------:R-:W-:Y:S01]  /*140f0*/  ISETP.GE.U32.AND P4, PT, R3, 0x7fffff9c, PT ;  /* 0x7fffff9c0300780c */ /* 0x000fe20003f86070 */
[----:B------:R-:W-:Y:S02]  /*14100*/  VIADD R3, R5, 0xffffffda ;  /* 0xffffffda05037836 */ /* 0x000fe40000000000 */
[----:B------:R1:W-:Y:S01]  /*14110*/  STL.64 [R1+0x620], R8 ;  /* 0x0006200801007387 */ /* 0x0003e20000100a00 */
[----:B------:R-:W4:Y:S01]  /*14120*/  LDC R5, c[0x0][0x230] ;  /* 0x00008c00ff057b82 */ /* 0x000f220000000800 */
[----:B---3--:R-:W-:-:S04]  /*14130*/  IMAD.WIDE R12, R0, 0x4, R242 ;  /* 0x00000004000c7825 */ /* 0x008fc800078e02f2 */
[----:B-1----:R-:W-:Y:S01]  /*14140*/  IMAD.WIDE R8, R0, 0x4, R240 ;  /* 0x0000000400087825 */ /* 0x002fe200078e02f0 */
[----:B------:R1:W-:Y:S03]  /*14150*/  STL.64 [R1+0x618], R12 ;  /* 0x0006180c01007387 */ /* 0x0003e60000100a00 */
[----:B------:R-:W-:Y:S01]  /*14160*/  IMAD.SHL.U32 R0, R4, 0x4, RZ ;  /* 0x0000000404007824 */ /* 0x000fe200078e00ff */
[----:B------:R1:W-:Y:S01]  /*14170*/  LDGSTS.E [R2+0x6800c], desc[UR4][R12.64], !P5 ;  /* 0x6800c0000c027fae */ /* 0x0003e2000e921844 */
[----:B------:R-:W-:-:S03]  /*14180*/  VIADD R245, R7, UR60 ;  /* 0x0000003c07f57c36 */ /* 0x000fc60008000000 */
[----:B------:R3:W-:Y:S04]  /*14190*/  STL.64 [R1+0x610], R8 ;  /* 0x0006100801007387 */ /* 0x0007e80000100a00 */
[----:B------:R3:W-:Y:S01]  /*141a0*/  LDGSTS.E [R2+0x6c00c], desc[UR4][R8.64], !P5 ;  /* 0x6c00c00008027fae */ /* 0x0007e2000e921844 */
[----:B------:R-:W-:Y:S01]  /*141b0*/  ISETP.GE.U32.AND P5, PT, R3, 0x7fffff9b, PT ;  /* 0x7fffff9b0300780c */ /* 0x000fe20003fa6070 */
[----:B------:R-:W-:Y:S02]  /*141c0*/  VIADD R3, R6, 0xffffffd9 ;  /* 0xffffffd906037836 */ /* 0x000fe40000000000 */
[C---:B-1----:R-:W-:Y:S01]  /*141d0*/  IMAD.WIDE R12, R0.reuse, 0x4, R242 ;  /* 0x00000004000c7825 */ /* 0x042fe200078e02f2 */
[----:B------:R-:W1:Y:S03]  /*141e0*/  LDC R6, c[0x0][0x230] ;  /* 0x00008c00ff067b82 */ /* 0x000e660000000800 */
[----:B---3--:R-:W-:Y:S01]  /*141f0*/  IMAD.WIDE R8, R0, 0x4, R240 ;  /* 0x0000000400087825 */ /* 0x008fe200078e02f0 */
[----:B------:R3:W-:Y:S03]  /*14200*/  STL.64 [R1+0x7d8], R12 ;  /* 0x0007d80c01007387 */ /* 0x0007e60000100a00 */
[----:B------:R-:W-:Y:S01]  /*14210*/  IMAD R0, R4, 0x5, RZ ;  /* 0x0000000504007824 */ /* 0x000fe200078e02ff */
[----:B------:R3:W-:Y:S04]  /*14220*/  LDGSTS.E [R245+0x60000], desc[UR4][R12.64], !P6 ;  /* 0x600000000cf57fae */ /* 0x0007e8000f121844 */
[----:B------:R4:W-:Y:S04]  /*14230*/  STL.64 [R1+0x7d0], R8 ;  /* 0x0007d00801007387 */ /* 0x0009e80000100a00 */
[----:B------:R4:W-:Y:S01]  /*14240*/  LDGSTS.E [R245+0x64000], desc[UR4][R8.64], !P6 ;  /* 0x6400000008f57fae */ /* 0x0009e2000f121844 */
[----:B------:R-:W-:Y:S01]  /*14250*/  ISETP.GE.U32.AND P6, PT, R3, 0x7fffff9a, PT ;  /* 0x7fffff9a0300780c */ /* 0x000fe20003fc6070 */
[----:B--2---:R-:W-:-:S02]  /*14260*/  VIADD R3, R244, 0xffffffd8 ;  /* 0xffffffd8f4037836 */ /* 0x004fc40000000000 */
[C---:B---3--:R-:W-:Y:S01]  /*14270*/  IMAD.WIDE R12, R0.reuse, 0x4, R242 ;  /* 0x00000004000c7825 */ /* 0x048fe200078e02f2 */
[----:B------:R-:W2:Y:S03]  /*14280*/  LDC R244, c[0x0][0x230] ;  /* 0x00008c00fff47b82 */ /* 0x000ea60000000800 */
[----:B----4-:R-:W-:Y:S01]  /*14290*/  IMAD.WIDE R8, R0, 0x4, R240 ;  /* 0x0000000400087825 */ /* 0x010fe200078e02f0 */
[----:B------:R3:W-:Y:S03]  /*142a0*/  STL.64 [R1+0x7c8], R12 ;  /* 0x0007c80c01007387 */ /* 0x0007e60000100a00 */
[----:B------:R-:W-:Y:S01]  /*142b0*/  IMAD R0, R4, 0x6, RZ ;  /* 0x0000000604007824 */ /* 0x000fe200078e02ff */
[----:B------:R3:W-:Y:S04]  /*142c0*/  LDGSTS.E [R245+0x60004], desc[UR4][R12.64], !P1 ;  /* 0x600040000cf57fae */ /* 0x0007e8000c921844 */
[----:B------:R4:W-:Y:S04]  /*142d0*/  STL.64 [R1+0x7c0], R8 ;  /* 0x0007c00801007387 */ /* 0x0009e80000100a00 */
[----:B------:R4:W-:Y:S01]  /*142e0*/  LDGSTS.E [R245+0x64004], desc[UR4][R8.64], !P1 ;  /* 0x6400400008f57fae */ /* 0x0009e2000c921844 */
[----:B------:R-:W-:Y:S01]  /*142f0*/  ISETP.GE.U32.AND P1, PT, R3, 0x7fffff99, PT ;  /* 0x7fffff990300780c */ /* 0x000fe20003f26070 */
[----:B------:R-:W-:-:S02]  /*14300*/  VIADD R3, R246, 0xfffffff7 ;  /* 0xfffffff7f6037836 */ /* 0x000fc40000000000 */
[C---:B---3--:R-:W-:Y:S01]  /*14310*/  IMAD.WIDE R12, R0.reuse, 0x4, R242 ;  /* 0x00000004000c7825 */ /* 0x048fe200078e02f2 */
[----:B------:R-:W3:Y:S04]  /*14320*/  LDC R246, c[0x0][0x230] ;  /* 0x00008c00fff67b82 */ /* 0x000ee80000000800 */
[----:B------:R1:W-:Y:S01]  /*14330*/  LDGSTS.E [R245+0x60008], desc[UR4][R12.64], !P2 ;  /* 0x600080000cf57fae */ /* 0x0003e2000d121844 */
[----:B----4-:R-:W-:-:S03]  /*14340*/  IMAD.WIDE R8, R0, 0x4, R240 ;  /* 0x0000000400087825 */ /* 0x010fc600078e02f0 */
[----:B------:R1:W-:Y:S01]  /*14350*/  STL.64 [R1+0x7b8], R12 ;  /* 0x0007b80c01007387 */ /* 0x0003e20000100a00 */
[----:B------:R-:W-:-:S03]  /*14360*/  IMAD R0, R4, 0x7, RZ ;  /* 0x0000000704007824 */ /* 0x000fc600078e02ff */
[----:B------:R4:W-:Y:S01]  /*14370*/  LDGSTS.E [R245+0x64008], desc[UR4][R8.64], !P2 ;  /* 0x6400800008f57fae */ /* 0x0009e2000d121844 */
[----:B------:R-:W-:Y:S01]  /*14380*/  ISETP.GE.U32.AND P2, PT, R3, 0x7fffffb8, PT ;  /* 0x7fffffb80300780c */ /* 0x000fe20003f46070 */
[----:B------:R-:W-:Y:S02]  /*14390*/  VIADD R3, R5, 0xfffffff6 ;  /* 0xfffffff605037836 */ /* 0x000fe40000000000 */
[----:B------:R4:W-:Y:S01]  /*143a0*/  STL.64 [R1+0x7b0], R8 ;  /* 0x0007b00801007387 */ /* 0x0009e20000100a00 */
[----:B------:R-:W3:Y:S01]  /*143b0*/  LDC R5, c[0x0][0x230] ;  /* 0x00008c00ff057b82 */ /* 0x000ee20000000800 */
[----:B-1----:R-:W-:-:S04]  /*143c0*/  IMAD.WIDE R12, R0, 0x4, R242 ;  /* 0x00000004000c7825 */ /* 0x002fc800078e02f2 */
        /* <DEDUP_REMOVED lines=8> */
[C---:B-1----:R-:W-:Y:S01]  /*14450*/  IMAD.WIDE R12, R0.reuse, 0x4, R242 ;  /* 0x00000004000c7825 */ /* 0x042fe200078e02f2 */
[----:B------:R-:W1:Y:S03]  /*14460*/  LDC R6, c[0x0][0x230] ;  /* 0x00008c00ff067b82 */ /* 0x000e660000000800 */
[----:B----4-:R-:W-:Y:S01]  /*14470*/  IMAD.WIDE R8, R0, 0x4, R240 ;  /* 0x0000000400087825 */ /* 0x010fe200078e02f0 */
[----:B------:R4:W-:Y:S03]  /*14480*/  STL.64 [R1+0x608], R12 ;  /* 0x0006080c01007387 */ /* 0x0009e60000100a00 */
[----:B------:R-:W-:Y:S01]  /*14490*/  IMAD R0, R4, 0x25, RZ ;  /* 0x0000002504007824 */ /* 0x000fe200078e02ff */
[----:B------:R4:W-:Y:S04]  /*144a0*/  LDGSTS.E [R245+0x68000], desc[UR4][R12.64], !P4 ;  /* 0x680000000cf57fae */ /* 0x0009e8000e121844 */
[----:B------:R3:W-:Y:S04]  /*144b0*/  STL.64 [R1+0x600], R8 ;  /* 0x0006000801007387 */ /* 0x0007e80000100a00 */
[----:B------:R3:W-:Y:S01]  /*144c0*/  LDGSTS.E [R245+0x6c000], desc[UR4][R8.64], !P4 ;  /* 0x6c00000008f57fae */ /* 0x0007e2000e121844 */
[----:B------:R-:W-:Y:S01]  /*144d0*/  ISETP.GE.U32.AND P4, PT, R3, 0x7fffffb6, PT ;  /* 0x7fffffb60300780c */ /* 0x000fe20003f86070 */
[----:B----4-:R-:W-:Y:S01]  /*144e0*/  IMAD.WIDE R12, R0, 0x4, R242 ;  /* 0x00000004000c7825 */ /* 0x010fe200078e02f2 */
[----:B--2---:R-:W-:-:S02]  /*144f0*/  IADD3 R3, R244, -0xc, RZ ;  /* 0xfffffff4f4037810 */ /* 0x004fc40007ffe0ff */
[----:B------:R-:W2:Y:S01]  /*14500*/  LDC R244, c[0x0][0x230] ;  /* 0x00008c00fff47b82 */ /* 0x000ea20000000800 */
[----:B---3--:R-:W-:Y:S01]  /*14510*/  IMAD.WIDE R8, R0, 0x4, R240 ;  /* 0x0000000400087825 */ /* 0x008fe200078e02f0 */
[----:B------:R3:W-:Y:S03]  /*14520*/  STL.64 [R1+0x5f8], R12 ;  /* 0x0005f80c01007387 */ /* 0x0007e60000100a00 */
[----:B------:R-:W-:Y:S01]  /*14530*/  IMAD R0, R4, 0x26, RZ ;  /* 0x0000002604007824 */ /* 0x000fe200078e02ff */
[----:B------:R3:W-:Y:S04]  /*14540*/  LDGSTS.E [R245+0x68004], desc[UR4][R12.64], !P5 ;  /* 0x680040000cf57fae */ /* 0x0007e8000e921844 */
[----:B------:R4:W-:Y:S04]  /*14550*/  STL.64 [R1+0x5f0], R8 ;  /* 0x0005f00801007387 */ /* 0x0009e80000100a00 */
[----:B------:R4:W-:Y:S01]  /*14560*/  LDGSTS.E [R245+0x6c004], desc[UR4][R8.64], !P5 ;  /* 0x6c00400008f57fae */ /* 0x0009e2000e921844 */
[----:B------:R-:W-:Y:S01]  /*14570*/  ISETP.GE.U32.AND P5, PT, R3, 0x7fffffb5, PT ;  /* 0x7fffffb50300780c */ /* 0x000fe20003fa6070 */
[----:B------:R-:W-:-:S02]  /*14580*/  VIADD R3, R246, 0xffffffd7 ;  /* 0xffffffd7f6037836 */ /* 0x000fc40000000000 */
[----:B---3--:R-:W-:Y:S01]  /*14590*/  IMAD.WIDE R12, R0, 0x4, R242 ;  /* 0x00000004000c7825 */ /* 0x008fe200078e02f2 */
[----:B------:R-:W-:-:S04]  /*145a0*/  LOP3.LUT R7, R252, 0x20, RZ, 0x3c, !PT ;  /* 0x00000020fc077812 */ /* 0x000fc800078e3cff */
        /* <DEDUP_REMOVED lines=8> */
[----:B------:R-:W2:Y:S01]  /*14630*/  LDC R5, c[0x0][0x230] ;  /* 0x00008c00ff057b82 */ /* 0x000ea20000000800 */
[----:B---3--:R-:W-:-:S04]  /*14640*/  IMAD.WIDE R12, R0, 0x4, R242 ;  /* 0x00000004000c7825 */ /* 0x008fc800078e02f2 */
[----:B----4-:R-:W-:Y:S01]  /*14650*/  IMAD.WIDE R8, R0, 0x4, R240 ;  /* 0x0000000400087825 */ /* 0x010fe200078e02f0 */
[----:B------:R3:W-:Y:S03]  /*14660*/  STL.64 [R1+0x5d8], R12 ;  /* 0x0005d80c01007387 */ /* 0x0007e60000100a00 */
[----:B------:R-:W-:Y:S01]  /*14670*/  IMAD.SHL.U32 R0, R4, 0x8, RZ ;  /* 0x0000000804007824 */ /* 0x000fe200078e00ff */
[----:B------:R3:W-:Y:S01]  /*14680*/  LDGSTS.E [R245+0x6800c], desc[UR4][R12.64], !P1 ;  /* 0x6800c0000cf57fae */ /* 0x0007e2000c921844 */
[----:B------:R-:W-:-:S03]  /*14690*/  VIADD R246, R7, UR60 ;  /* 0x0000003c07f67c36 */ /* 0x000fc60008000000 */
[----:B------:R4:W-:Y:S04]  /*146a0*/  STL.64 [R1+0x5d0], R8 ;  /* 0x0005d00801007387 */ /* 0x0009e80000100a00 */
[----:B------:R4:W-:Y:S01]  /*146b0*/  LDGSTS.E [R245+0x6c00c], desc[UR4][R8.64], !P1 ;  /* 0x6c00c00008f57fae */ /* 0x0009e2000c921844 */
[----:B------:R-:W-:Y:S01]  /*146c0*/  ISETP.GE.U32.AND P1, PT, R3, 0x7fffff97, PT ;  /* 0x7fffff970300780c */ /* 0x000fe20003f26070 */
[----:B-1----:R-:W-:Y:S02]  /*146d0*/  VIADD R3, R6, 0xffffffd5 ;  /* 0xffffffd506037836 */ /* 0x002fe40000000000 */
[C---:B---3--:R-:W-:Y:S01]  /*146e0*/  IMAD.WIDE R12, R0.reuse, 0x4, R242 ;  /* 0x00000004000c7825 */ /* 0x048fe200078e02f2 */
        /* <DEDUP_REMOVED lines=49> */
[C---:B----4-:R-:W-:Y:S01]  /*14a00*/  IMAD.WIDE R12, R0.reuse, 0x4, R242 ;  /* 0x00000004000c7825 */ /* 0x050fe200078e02f2 */
[----:B------:R-:W2:Y:S03]  /*14a10*/  LDC R244, c[0x0][0x230] ;  /* 0x00008c00fff47b82 */ /* 0x000ea60000000800 */
        /* <DEDUP_REMOVED lines=22> */
[----:B------:R-:W-:Y:S01]  /*14b80*/  IMAD R0, R4, 0xc, RZ ;  /* 0x0000000c04007824 */ /* 0x000fe200078e02ff */
[----:B------:R3:W-:Y:S01]  /*14b90*/  LDGSTS.E [R246+0x6800c], desc[UR4][R12.64], !P3 ;  /* 0x6800c0000cf67fae */ /* 0x0007e2000d921844 */
[----:B------:R-:W-:-:S03]  /*14ba0*/  VIADD R247, R7, UR60 ;  /* 0x0000003c07f77c36 */ /* 0x000fc60008000000 */
[----:B------:R4:W-:Y:S04]  /*14bb0*/  STL.64 [R1+0x590], R8 ;  /* 0x0005900801007387 */ /* 0x0009e80000100a00 */
[----:B------:R4:W-:Y:S01]  /*14bc0*/  LDGSTS.E [R246+0x6c00c], desc[UR4][R8.64], !P3 ;  /* 0x6c00c00008f67fae */ /* 0x0009e2000d921844 */
[----:B------:R-:W-:Y:S01]  /*14bd0*/  ISETP.GE.U32.AND P3, PT, R3, 0x7fffff93, PT ;  /* 0x7fffff930300780c */ /* 0x000fe20003f66070 */
[----:B---3--:R-:W-:Y:S01]  /*14be0*/  IMAD.WIDE R12, R0, 0x4, R242 ;  /* 0x00000004000c7825 */ /* 0x008fe200078e02f2 */
[----:B-1----:R-:W-:Y:S02]  /*14bf0*/  IADD3 R3, R6, -0x2f, RZ ;  /* 0xffffffd106037810 */ /* 0x002fe40007ffe0ff */
[----:B------:R-:W1:Y:S01]  /*14c00*/  LDC R6, c[0x0][0x230] ;  /* 0x00008c00ff067b82 */ /* 0x000e620000000800 */
        /* <DEDUP_REMOVED lines=90> */
[----:B------:R-:W2:Y:S04]  /*151b0*/  LDC R244, c[0x0][0x230] ;  /* 0x00008c00fff47b82 */ /* 0x000ea80000000800 */
[----:B------:R3:W-:Y:S01]  /*151c0*/  LDGSTS.E [R248+0x60004], desc[UR4][R12.64], !P1 ;  /* 0x600040000cf87fae */ /* 0x0007e2000c921844 */
[----:B----4-:R-:W-:-:S04]  /*151d0*/  IMAD.WIDE R8, R0, 0x4, R240 ;  /* 0x0000000400087825 */ /* 0x010fc800078e02f0 */
[----:B------:R-:W-:Y:S01]  /*151e0*/  IMAD R0, R4, 0x12, RZ ;  /* 0x0000001204007824 */ /* 0x000fe200078e02ff */
[----:B------:R4:W-:Y:S01]  /*151f0*/  LDGSTS.E [R248+0x64004], desc[UR4][R8.64], !P1 ;  /* 0x6400400008f87fae */ /* 0x0009e2000c921844 */
[----:B------:R-:W-:Y:S02]  /*15200*/  ISETP.GE.U32.AND P1, PT, R3, 0x7fffff8d, PT ;  /* 0x7fffff8d0300780c */ /* 0x000fe40003f26070 */
[----:B------:R-:W-:-:S04]  /*15210*/  IMAD.WIDE R18, R0, 0x4, R242 ;  /* 0x0000000400127825 */ /* 0x000fc800078e02f2 */
[----:B------:R-:W-:Y:S01]  /*15220*/  IMAD.WIDE R14, R0, 0x4, R240 ;  /* 0x00000004000e7825 */ /* 0x000fe200078e02f0 */
[----:B------:R3:W-:Y:S03]  /*15230*/  STL.64 [R1+0x708], R12 ;  /* 0x0007080c01007387 */ /* 0x0007e60000100a00 */
[----:B------:R-:W-:Y:S01]  /*15240*/  IMAD R3, R4, 0x13, RZ ;  /* 0x0000001304037824 */ /* 0x000fe200078e02ff */
[----:B------:R1:W-:Y:S01]  /*15250*/  LDGSTS.E [R248+0x60008], desc[UR4][R18.64], !P2 ;  /* 0x6000800012f87fae */ /* 0x0003e2000d121844 */
[----:B------:R-:W-:Y:S02]  /*15260*/  VIADD R0, R249, 0xffffffeb ;  /* 0xffffffebf9007836 */ /* 0x000fe40000000000 */
[----:B------:R-:W2:Y:S01]  /*15270*/  LDC R249, c[0x0][0x230] ;  /* 0x00008c00fff97b82 */ /* 0x000ea20000000800 */
[----:B------:R4:W-:Y:S01]  /*15280*/  STL.64 [R1+0x700], R8 ;  /* 0x0007000801007387 */ /* 0x0009e20000100a00 */
[----:B---3--:R-:W-:-:S03]  /*15290*/  IMAD.WIDE R12, R3, 0x4, R242 ;  /* 0x00000004030c7825 */ /* 0x008fc600078e02f2 */
[----:B------:R3:W-:Y:S01]  /*152a0*/  LDGSTS.E [R248+0x64008], desc[UR4][R14.64], !P2 ;  /* 0x640080000ef87fae */ /* 0x0007e2000d121844 */
[----:B------:R-:W-:Y:S01]  /*152b0*/  ISETP.GE.U32.AND P2, PT, R0, 0x7fffffac, PT ;  /* 0x7fffffac0000780c */ /* 0x000fe20003f46070 */
[----:B------:R-:W-:Y:S02]  /*152c0*/  VIADD R0, R5, 0xffffffea ;  /* 0xffffffea05007836 */ /* 0x000fe40000000000 */
[----:B------:R3:W-:Y:S01]  /*152d0*/  LDGSTS.E [R248+0x6000c], desc[UR4][R12.64], !P3 ;  /* 0x6000c0000cf87fae */ /* 0x0007e2000d921844 */
[----:B----4-:R-:W-:-:S05]  /*152e0*/  IMAD.WIDE R8, R3, 0x4, R240 ;  /* 0x0000000403087825 */ /* 0x010fca00078e02f0 */
[----:B------:R4:W-:Y:S01]  /*152f0*/  LDGSTS.E [R248+0x6400c], desc[UR4][R8.64], !P3 ;  /* 0x6400c00008f87fae */ /* 0x0009e2000d921844 */
[----:B------:R-:W-:Y:S01]  /*15300*/  ISETP.GE.U32.AND P3, PT, R0, 0x7fffffab, PT ;  /* 0x7fffffab0000780c */ /* 0x000fe20003f66070 */
[C---:B------:R-:W-:Y:S02]  /*15310*/  IMAD R0, R4.reuse, 0x30, RZ ;  /* 0x0000003004007824 */ /* 0x040fe400078e02ff */
[----:B------:R-:W-:Y:S01]  /*15320*/  IMAD R3, R4, 0x31, RZ ;  /* 0x0000003104037824 */ /* 0x000fe200078e02ff */
[----:B------:R3:W-:Y:S04]  /*15330*/  STL.64 [R1+0x6f8], R18 ;  /* 0x0006f81201007387 */ /* 0x0007e80000100a00 */
[----:B------:R4:W-:Y:S01]  /*15340*/  STL.64 [R1+0x6f0], R14 ;  /* 0x0006f00e01007387 */ /* 0x0009e20000100a00 */
[----:B-1----:R-:W-:-:S02]  /*15350*/  IADD3 R5, R6, -0x17, RZ ;  /* 0xffffffe906057810 */ /* 0x002fc40007ffe0ff */
[----:B------:R-:W1:Y:S01]  /*15360*/  LDC R6, c[0x0][0x230] ;  /* 0x00008c00ff067b82 */ /* 0x000e620000000800 */
[----:B------:R4:W-:Y:S01]  /*15370*/  STL.64 [R1+0x6e8], R12 ;  /* 0x0006e80c01007387 */ /* 0x0009e20000100a00 */
[----:B---3--:R-:W-:-:S03]  /*15380*/  IMAD.WIDE R18, R0, 0x4, R242 ;  /* 0x0000000400127825 */ /* 0x008fc600078e02f2 */
[----:B------:R3:W-:Y:S01]  /*15390*/  STL.64 [R1+0x6e0], R8 ;  /* 0x0006e00801007387 */ /* 0x0007e20000100a00 */
[----:B----4-:R-:W-:-:S03]  /*153a0*/  IMAD.WIDE R14, R0, 0x4, R240 ;  /* 0x00000004000e7825 */ /* 0x010fc600078e02f0 */
[----:B------:R4:W-:Y:S01]  /*153b0*/  LDGSTS.E [R248+0x68000], desc[UR4][R18.64], !P4 ;  /* 0x6800000012f87fae */ /* 0x0009e2000e121844 */
[----:B------:R-:W-:-:S03]  /*153c0*/  IMAD.WIDE R12, R3, 0x4, R242 ;  /* 0x00000004030c7825 */ /* 0x000fc600078e02f2 */
[----:B------:R2:W-:Y:S01]  /*153d0*/  LDGSTS.E [R248+0x6c000], desc[UR4][R14.64], !P4 ;  /* 0x6c0000000ef87fae */ /* 0x0005e2000e121844 */
[----:B------:R-:W-:-:S03]  /*153e0*/  VIADD R0, R250, 0xffffffe8 ;  /* 0xffffffe8fa007836 */ /* 0x000fc60000000000 */
[----:B------:R2:W-:Y:S01]  /*153f0*/  LDGSTS.E [R248+0x68004], desc[UR4][R12.64], !P5 ;  /* 0x680040000cf87fae */ /* 0x0005e2000e921844 */
[----:B---3--:R-:W-:Y:S01]  /*15400*/  IMAD.WIDE R8, R3, 0x4, R240 ;  /* 0x0000000403087825 */ /* 0x008fe200078e02f0 */
[----:B------:R-:W-:Y:S01]  /*15410*/  ISETP.GE.U32.AND P4, PT, R5, 0x7fffffaa, PT ;  /* 0x7fffffaa0500780c */ /* 0x000fe20003f86070 */
[----:B------:R-:W3:Y:S03]  /*15420*/  LDC R250, c[0x0][0x230] ;  /* 0x00008c00fffa7b82 */ /* 0x000ee60000000800 */
[----:B------:R1:W-:Y:S01]  /*15430*/  LDGSTS.E [R248+0x6c004], desc[UR4][R8.64], !P5 ;  /* 0x6c00400008f87fae */ /* 0x0003e2000e921844 */
[----:B------:R-:W-:Y:S01]  /*15440*/  ISETP.GE.U32.AND P5, PT, R0, 0x7fffffa9, PT ;  /* 0x7fffffa90000780c */ /* 0x000fe20003fa6070 */
[----:B------:R-:W-:-:S03]  /*15450*/  IMAD R0, R4, 0x32, RZ ;  /* 0x0000003204007824 */ /* 0x000fc600078e02ff */
[----:B------:R-:W3:Y:S01]  /*15460*/  LDC R5, c[0x0][0x230] ;  /* 0x00008c00ff057b82 */ /* 0x000ee20000000800 */
[----:B------:R4:W-:Y:S01]  /*15470*/  STL.64 [R1+0x548], R18 ;  /* 0x0005481201007387 */ /* 0x0009e20000100a00 */
[----:B------:R-:W-:-:S03]  /*15480*/  IMAD R3, R4, 0x33, RZ ;  /* 0x0000003304037824 */ /* 0x000fc600078e02ff */
[----:B------:R2:W-:Y:S01]  /*15490*/  STL.64 [R1+0x540], R14 ;  /* 0x0005400e01007387 */ /* 0x0005e20000100a00 */
[----:B----4-:R-:W-:-:S04]  /*154a0*/  IMAD.WIDE R18, R0, 0x4, R242 ;  /* 0x0000000400127825 */ /* 0x010fc800078e02f2 */
[----:B--2---:R-:W-:Y:S01]  /*154b0*/  IMAD.WIDE R14, R0, 0x4, R240 ;  /* 0x00000004000e7825 */ /* 0x004fe200078e02f0 */
[----:B------:R2:W-:Y:S03]  /*154c0*/  STL.64 [R1+0x538], R12 ;  /* 0x0005380c01007387 */ /* 0x0005e60000100a00 */
[----:B------:R-:W-:Y:S01]  /*154d0*/  VIADD R0, R244, 0xffffffcb ;  /* 0xffffffcbf4007836 */ /* 0x000fe20000000000 */
[----:B------:R4:W-:Y:S01]  /*154e0*/  LDGSTS.E [R248+0x68008], desc[UR4][R18.64], !P6 ;  /* 0x6800800012f87fae */ /* 0x0009e2000f121844 */
[----:B------:R-:W3:Y:S03]  /*154f0*/  LDC R244, c[0x0][0x230] ;  /* 0x00008c00fff47b82 */ /* 0x000ee60000000800 */
[----:B------:R1:W-:Y:S01]  /*15500*/  STL.64 [R1+0x530], R8 ;  /* 0x0005300801007387 */ /* 0x0003e20000100a00 */
[----:B--2---:R-:W-:-:S03]  /*15510*/  IMAD.WIDE R12, R3, 0x4, R242 ;  /* 0x00000004030c7825 */ /* 0x004fc600078e02f2 */
[----:B------:R2:W-:Y:S01]  /*15520*/  LDGSTS.E [R248+0x6c008], desc[UR4][R14.64], !P6 ;  /* 0x6c0080000ef87fae */ /* 0x0005e2000f121844 */
[----:B------:R-:W-:Y:S01]  /*15530*/  ISETP.GE.U32.AND P6, PT, R0, 0x7fffff8c, PT ;  /* 0x7fffff8c0000780c */ /* 0x000fe20003fc6070 */
[----:B------:R-:W-:Y:S02]  /*15540*/  VIADD R0, R249, 0xffffffca ;  /* 0xffffffcaf9007836 */ /* 0x000fe40000000000 */
[----:B------:R3:W-:Y:S01]  /*15550*/  LDGSTS.E [R248+0x6800c], desc[UR4][R12.64], !P1 ;  /* 0x6800c0000cf87fae */ /* 0x0007e2000c921844 */
[----:B-1----:R-:W-:Y:S01]  /*15560*/  IMAD.WIDE R8, R3, 0x4, R240 ;  /* 0x0000000403087825 */ /* 0x002fe200078e02f0 */
[----:B------:R-:W-:-:S04]  /*15570*/  LOP3.LUT R7, R252, 0x50, RZ, 0x3c, !PT ;  /* 0x00000050fc077812 */ /* 0x000fc800078e3cff */
[----:B------:R1:W-:Y:S01]  /*15580*/  LDGSTS.E [R248+0x6c00c], desc[UR4][R8.64], !P1 ;  /* 0x6c00c00008f87fae */ /* 0x0003e2000c921844 */
[----:B------:R-:W-:Y:S01]  /*15590*/  ISETP.GE.U32.AND P1, PT, R0, 0x7fffff8b, PT ;  /* 0x7fffff8b0000780c */ /* 0x000fe20003f26070 */
[C---:B------:R-:W-:Y:S02]  /*155a0*/  IMAD R0, R4.reuse, 0x14, RZ ;  /* 0x0000001404007824 */ /* 0x040fe400078e02ff */
[----:B------:R4:W-:Y:S01]  /*155b0*/  STL.64 [R1+0x528], R18 ;  /* 0x0005281201007387 */ /* 0x0009e20000100a00 */
[----:B------:R-:W-:Y:S02]  /*155c0*/  VIADD R249, R7, UR60 ;  /* 0x0000003c07f97c36 */ /* 0x000fe40008000000 */
[----:B------:R-:W-:Y:S01]  /*155d0*/  IMAD R3, R4, 0x15, RZ ;  /* 0x0000001504037824 */ /* 0x000fe200078e02ff */
[----:B------:R2:W-:Y:S01]  /*155e0*/  STL.64 [R1+0x520], R14 ;  /* 0x0005200e01007387 */ /* 0x0005e20000100a00 */
[----:B------:R-:W1:Y:S01]  /*155f0*/  LDC R7, c[0x0][0x230] ;  /* 0x00008c00ff077b82 */ /* 0x000e620000000800 */
[----:B----4-:R-:W-:-:S04]  /*15600*/  IMAD.WIDE R18, R0, 0x4, R242 ;  /* 0x0000000400127825 */ /* 0x010fc800078e02f2 */
[----:B--2---:R-:W-:Y:S01]  /*15610*/  IMAD.WIDE R14, R0, 0x4, R240 ;  /* 0x00000004000e7825 */ /* 0x004fe200078e02f0 */
[----:B------:R2:W-:Y:S03]  /*15620*/  STL.64 [R1+0x518], R12 ;  /* 0x0005180c01007387 */ /* 0x0005e60000100a00 */
[----:B---3--:R-:W-:Y:S01]  /*15630*/  VIADD R0, R5, 0xffffffc9 ;  /* 0xffffffc905007836 */ /* 0x008fe20000000000 */
[----:B------:R-:W-:Y:S04]  /*15640*/  LDGSTS.E [R249+0x60000], desc[UR4][R18.64], !P2 ;  /* 0x6000000012f97fae */ /* 0x000fe8000d121844 */
[----:B------:R1:W-:Y:S01]  /*15650*/  STL.64 [R1+0x510], R8 ;  /* 0x0005100801007387 */ /* 0x0003e20000100a00 */
[----:B--2---:R-:W-:-:S03]  /*15660*/  IMAD.WIDE R12, R3, 0x4, R242 ;  /* 0x00000004030c7825 */ /* 0x004fc600078e02f2 */
[----:B------:R-:W-:Y:S01]  /*15670*/  LDGSTS.E [R249+0x64000], desc[UR4][R14.64], !P2 ;  /* 0x640000000ef97fae */ /* 0x000fe2000d121844 */
[----:B------:R-:W-:Y:S01]  /*15680*/  ISETP.GE.U32.AND P2, PT, R0, 0x7fffff8a, PT ;  /* 0x7fffff8a0000780c */ /* 0x000fe20003f46070 */
[----:B------:R-:W-:Y:S02]  /*15690*/  IMAD R0, R4, 0x16, RZ ;  /* 0x0000001604007824 */ /* 0x000fe400078e02ff */
[----:B------:R-:W-:Y:S01]  /*156a0*/  STL.64 [R1+0x6d8], R18 ;  /* 0x0006d81201007387 */ /* 0x000fe20000100a00 */
[----:B-1----:R-:W-:-:S03]  /*156b0*/  IMAD.WIDE R8, R3, 0x4, R240 ;  /* 0x0000000403087825 */ /* 0x002fc600078e02f0 */
[----:B------:R-:W-:Y:S04]  /*156c0*/  STL.64 [R1+0x6d0], R14 ;  /* 0x0006d00e01007387 */ /* 0x000fe80000100a00 */
[----:B------:R1:W-:Y:S04]  /*156d0*/  STL.64 [R1+0x6c8], R12 ;  /* 0x0006c80c01007387 */ /* 0x0003e80000100a00 */
[----:B------:R1:W-:Y:S04]  /*156e0*/  LDGSTS.E [R249+0x60004], desc[UR4][R12.64], !P3 ;  /* 0x600040000cf97fae */ /* 0x0003e8000d921844 */
[----:B------:R2:W-:Y:S04]  /*156f0*/  STL.64 [R1+0x6c0], R8 ;  /* 0x0006c00801007387 */ /* 0x0005e80000100a00 */
[----:B------:R2:W-:Y:S01]  /*15700*/  LDGSTS.E [R249+0x64004], desc[UR4][R8.64], !P3 ;  /* 0x6400400008f97fae */ /* 0x0005e2000d921844 */
[----:B-1----:R-:W-:-:S04]  /*15710*/  IMAD.WIDE R12, R0, 0x4, R242 ;  /* 0x00000004000c7825 */ /* 0x002fc800078e02f2 */
[----:B------:R-:W-:Y:S01]  /*15720*/  VIADD R3, R6, 0xffffffc8 ;  /* 0xffffffc806037836 */ /* 0x000fe20000000000 */
[----:B------:R1:W-:Y:S01]  /*15730*/  LDGSTS.E [R249+0x60008], desc[UR4][R12.64], !P4 ;  /* 0x600080000cf97fae */ /* 0x0003e2000e121844 */
[----:B------:R-:W3:Y:S01]  /*15740*/  LDC R6, c[0x0][0x230] ;  /* 0x00008c00ff067b82 */ /* 0x000ee20000000800 */
[----:B--2---:R-:W-:-:S04]  /*15750*/  IMAD.WIDE R8, R0, 0x4, R240 ;  /* 0x0000000400087825 */ /* 0x004fc800078e02f0 */
[----:B------:R-:W-:Y:S01]  /*15760*/  VIADD R0, R244, 0xffffffe7 ;  /* 0xffffffe7f4007836 */ /* 0x000fe20000000000 */
[----:B------:R2:W-:Y:S02]  /*15770*/  LDGSTS.E [R249+0x64008], desc[UR4][R8.64], !P4 ;  /* 0x6400800008f97fae */ /* 0x0005e4000e121844 */
[----:B------:R-:W4:Y:S01]  /*15780*/  LDC R244, c[0x0][0x230] ;  /* 0x00008c00fff47b82 */ /* 0x000f220000000800 */
[----:B------:R-:W-:Y:S02]  /*15790*/  ISETP.GE.U32.AND P3, PT, R3, 0x7fffff89, PT ;  /* 0x7fffff890300780c */ /* 0x000fe40003f66070 */
[----:B------:R-:W-:Y:S01]  /*157a0*/  ISETP.GE.U32.AND P4, PT, R0, 0x7fffffa8, PT ;  /* 0x7fffffa80000780c */ /* 0x000fe20003f86070 */
[C---:B------:R-:W-:Y:S02]  /*157b0*/  IMAD R0, R4.reuse, 0x17, RZ ;  /* 0x0000001704007824 */ /* 0x040fe400078e02ff */
[----:B------:R-:W-:Y:S01]  /*157c0*/  IMAD R3, R4, 0x34, RZ ;  /* 0x0000003404037824 */ /* 0x000fe200078e02ff */
[----:B------:R1:W-:Y:S01]  /*157d0*/  STL.64 [R1+0x6b8], R12 ;  /* 0x0006b80c01007387 */ /* 0x0003e20000100a00 */
[----:B------:R-:W-:-:S03]  /*157e0*/  IMAD.WIDE R18, R0, 0x4, R242 ;  /* 0x0000000400127825 */ /* 0x000fc600078e02f2 */
[----:B------:R2:W-:Y:S01]  /*157f0*/  STL.64 [R1+0x6b0], R8 ;  /* 0x0006b00801007387 */ /* 0x0005e20000100a00 */
[----:B------:R-:W-:-:S03]  /*15800*/  IMAD.WIDE R14, R0, 0x4, R240 ;  /* 0x00000004000e7825 */ /* 0x000fc600078e02f0 */
[----:B------:R3:W-:Y:S01]  /*15810*/  LDGSTS.E [R249+0x6000c], desc[UR4][R18.64], !P5 ;  /* 0x6000c00012f97fae */ /* 0x0007e2000e921844 */
[----:B------:R-:W-:Y:S02]  /*15820*/  VIADD R0, R251, 0xffffffe5 ;  /* 0xffffffe5fb007836 */ /* 0x000fe40000000000 */
[----:B------:R-:W4:Y:S01]  /*15830*/  LDC R251, c[0x0][0x230] ;  /* 0x00008c00fffb7b82 */ /* 0x000f220000000800 */
[C---:B-1----:R-:W-:Y:S01]  /*15840*/  IMAD.WIDE R12, R3.reuse, 0x4, R242 ;  /* 0x00000004030c7825 */ /* 0x042fe200078e02f2 */
[----:B------:R1:W-:Y:S03]  /*15850*/  LDGSTS.E [R249+0x6400c], desc[UR4][R14.64], !P5 ;  /* 0x6400c0000ef97fae */ /* 0x0003e6000e921844 */
[----:B--2---:R-:W-:Y:S01]  /*15860*/  IMAD.WIDE R8, R3, 0x4, R240 ;  /* 0x0000000403087825 */ /* 0x004fe200078e02f0 */
[----:B------:R2:W-:Y:S04]  /*15870*/  LDGSTS.E [R249+0x68000], desc[UR4][R12.64], !P6 ;  /* 0x680000000cf97fae */ /* 0x0005e8000f121844 */
[----:B------:R4:W-:Y:S01]  /*15880*/  LDGSTS.E [R249+0x6c000], desc[UR4][R8.64], !P6 ;  /* 0x6c00000008f97fae */ /* 0x0009e2000f121844 */
[----:B------:R-:W-:Y:S01]  /*15890*/  ISETP.GE.U32.AND P6, PT, R0, 0x7fffffa6, PT ;  /* 0x7fffffa60000780c */ /* 0x000fe20003fc6070 */
[----:B------:R-:W-:-:S02]  /*158a0*/  IMAD R0, R4, 0x35, RZ ;  /* 0x0000003504007824 */ /* 0x000fc400078e02ff */
[----:B------:R-:W-:Y:S01]  /*158b0*/  IMAD R3, R4, 0x36, RZ ;  /* 0x0000003604037824 */ /* 0x000fe200078e02ff */
[----:B------:R3:W-:Y:S01]  /*158c0*/  STL.64 [R1+0x6a8], R18 ;  /* 0x0006a81201007387 */ /* 0x0007e20000100a00 */
[----:B------:R-:W-:-:S03]  /*158d0*/  VIADD R5, R250, 0xffffffe6 ;  /* 0xffffffe6fa057836 */ /* 0x000fc60000000000 */
[----:B------:R1:W-:Y:S04]  /*158e0*/  STL.64 [R1+0x6a0], R14 ;  /* 0x0006a00e01007387 */ /* 0x0003e80000100a00 */
[----:B------:R2:W-:Y:S01]  /*158f0*/  STL.64 [R1+0x508], R12 ;  /* 0x0005080c01007387 */ /* 0x0005e20000100a00 */
[----:B---3--:R-:W-:-:S03]  /*15900*/  IMAD.WIDE R18, R0, 0x4, R242 ;  /* 0x0000000400127825 */ /* 0x008fc600078e02f2 */
[----:B------:R3:W-:Y:S01]  /*15910*/  STL.64 [R1+0x500], R8 ;  /* 0x0005000801007387 */ /* 0x0007e20000100a00 */
[----:B-1----:R-:W-:-:S03]  /*15920*/  IMAD.WIDE R14, R0, 0x4, R240 ;  /* 0x00000004000e7825 */ /* 0x002fc600078e02f0 */
[----:B------:R1:W-:Y:S01]  /*15930*/  LDGSTS.E [R249+0x68004], desc[UR4][R18.64], !P1 ;  /* 0x6800400012f97fae */ /* 0x0003e2000c921844 */
[----:B--2---:R-:W-:-:S03]  /*15940*/  IMAD.WIDE R12, R3, 0x4, R242 ;  /* 0x00000004030c7825 */ /* 0x004fc600078e02f2 */
[----:B------:R2:W-:Y:S01]  /*15950*/  LDGSTS.E [R249+0x6c004], desc[UR4][R14.64], !P1 ;  /* 0x6c0040000ef97fae */ /* 0x0005e2000c921844 */
[----:B----4-:R-:W-:Y:S01]  /*15960*/  VIADD R0, R244, 0xffffffc7 ;  /* 0xffffffc7f4007836 */ /* 0x010fe20000000000 */
[----:B------:R-:W-:Y:S01]  /*15970*/  ISETP.GE.U32.AND P5, PT, R5, 0x7fffffa7, PT ;  /* 0x7fffffa70500780c */ /* 0x000fe20003fa6070 */
[----:B---3--:R-:W-:Y:S01]  /*15980*/  IMAD.WIDE R8, R3, 0x4, R240 ;  /* 0x0000000403087825 */ /* 0x008fe200078e02f0 */
[----:B------:R3:W-:Y:S01]  /*15990*/  LDGSTS.E [R249+0x68008], desc[UR4][R12.64], !P2 ;  /* 0x680080000cf97fae */ /* 0x0007e2000d121844 */
[----:B------:R-:W4:Y:S02]  /*159a0*/  LDC R244, c[0x0][0x230] ;  /* 0x00008c00fff47b82 */ /* 0x000f240000000800 */
[----:B------:R-:W-:Y:S01]  /*159b0*/  VIADD R5, R6, 0xffffffe4 ;  /* 0xffffffe406057836 */ /* 0x000fe20000000000 */
[----:B------:R3:W-:Y:S01]  /*159c0*/  LDGSTS.E [R249+0x6c008], desc[UR4][R8.64], !P2 ;  /* 0x6c00800008f97fae */ /* 0x0007e2000d121844 */
[----:B------:R-:W-:Y:S01]  /*159d0*/  ISETP.GE.U32.AND P2, PT, R0, 0x7fffff88, PT ;  /* 0x7fffff880000780c */ /* 0x000fe20003f46070 */
[----:B------:R-:W-:-:S03]  /*159e0*/  IMAD R0, R4, 0x37, RZ ;  /* 0x0000003704007824 */ /* 0x000fc600078e02ff */
[----:B------:R-:W4:Y:S01]  /*159f0*/  LDC R6, c[0x0][0x230] ;  /* 0x00008c00ff067b82 */ /* 0x000f220000000800 */
[----:B------:R1:W-:Y:S01]  /*15a00*/  STL.64 [R1+0x4f8], R18 ;  /* 0x0004f81201007387 */ /* 0x0003e20000100a00 */
[----:B------:R-:W-:Y:S01]  /*15a10*/  ISETP.GE.U32.AND P1, PT, R5, 0x7fffffa5, PT ;  /* 0x7fffffa50500780c */ /* 0x000fe20003f26070 */
[----:B------:R-:W-:Y:S01]  /*15a20*/  VIADD R5, R7, 0xffffffc6 ;  /* 0xffffffc607057836 */ /* 0x000fe20000000000 */
[----:B------:R-:W-:Y:S01]  /*15a30*/  LOP3.LUT R7, R252, 0x60, RZ, 0x3c, !PT ;  /* 0x00000060fc077812 */ /* 0x000fe200078e3cff */
[----:B------:R2:W-:Y:S01]  /*15a40*/  STL.64 [R1+0x4f0], R14 ;  /* 0x0004f00e01007387 */ /* 0x0005e20000100a00 */
[----:B------:R-:W-:Y:S02]  /*15a50*/  IMAD R3, R4, 0x18, RZ ;  /* 0x0000001804037824 */ /* 0x000fe400078e02ff */
[----:B-1----:R-:W-:-:S04]  /*15a60*/  IMAD.WIDE R18, R0, 0x4, R242 ;  /* 0x0000000400127825 */ /* 0x002fc800078e02f2 */
[----:B--2---:R-:W-:Y:S01]  /*15a70*/  IMAD.WIDE R14, R0, 0x4, R240 ;  /* 0x00000004000e7825 */ /* 0x004fe200078e02f0 */
[----:B------:R3:W-:Y:S03]  /*15a80*/  STL.64 [R1+0x4e8], R12 ;  /* 0x0004e80c01007387 */ /* 0x0007e60000100a00 */
[----:B------:R-:W-:Y:S01]  /*15a90*/  VIADD R250, R7, UR60 ;  /* 0x0000003c07fa7c36 */ /* 0x000fe20008000000 */
[----:B------:R1:W-:Y:S01]  /*15aa0*/  LDGSTS.E [R249+0x6800c], desc[UR4][R18.64], !P3 ;  /* 0x6800c00012f97fae */ /* 0x0003e2000d921844 */
[----:B------:R-:W-:Y:S01]  /*15ab0*/  IADD3 R0, R251, -0x3b, RZ ;  /* 0xffffffc5fb007810 */ /* 0x000fe20007ffe0ff */
[----:B------:R-:W2:Y:S02]  /*15ac0*/  LDC R7, c[0x0][0x230] ;  /* 0x00008c00ff077b82 */ /* 0x000ea40000000800 */
[----:B------:R1:W-:Y:S01]  /*15ad0*/  STL.64 [R1+0x4e0], R8 ;  /* 0x0004e00801007387 */ /* 0x0003e20000100a00 */
[----:B---3--:R-:W-:-:S03]  /*15ae0*/  IMAD.WIDE R12, R3, 0x4, R242 ;  /* 0x00000004030c7825 */ /* 0x008fc600078e02f2 */
[----:B------:R3:W-:Y:S01]  /*15af0*/  LDGSTS.E [R249+0x6c00c], desc[UR4][R14.64], !P3 ;  /* 0x6c00c0000ef97fae */ /* 0x0007e2000d921844 */
[----:B------:R-:W-:Y:S01]  /*15b00*/  ISETP.GE.U32.AND P3, PT, R5, 0x7fffff87, PT ;  /* 0x7fffff870500780c */ /* 0x000fe20003f66070 */
[----:B------:R-:W2:Y:S02]  /*15b10*/  LDC R251, c[0x0][0x230] ;  /* 0x00008c00fffb7b82 */ /* 0x000ea40000000800 */
[----:B------:R4:W-:Y:S01]  /*15b20*/  LDGSTS.E [R250+0x60000], desc[UR4][R12.64], !P4 ;  /* 0x600000000cfa7fae */ /* 0x0009e2000e121844 */
[----:B-1----:R-:W-:-:S05]  /*15b30*/  IMAD.WIDE R8, R3, 0x4, R240 ;  /* 0x0000000403087825 */ /* 0x002fca00078e02f0 */
[----:B------:R-:W1:Y:S01]  /*15b40*/  LDC R5, c[0x0][0x230] ;  /* 0x00008c00ff057b82 */ /* 0x000e620000000800 */
[----:B------:R4:W-:Y:S01]  /*15b50*/  LDGSTS.E [R250+0x64000], desc[UR4][R8.64], !P4 ;  /* 0x6400000008fa7fae */ /* 0x0009e2000e121844 */
[----:B------:R-:W-:Y:S01]  /*15b60*/  ISETP.GE.U32.AND P4, PT, R0, 0x7fffff86, PT ;  /* 0x7fffff860000780c */ /* 0x000fe20003f86070 */
[C---:B------:R-:W-:Y:S02]  /*15b70*/  IMAD R0, R4.reuse, 0x19, RZ ;  /* 0x0000001904007824 */ /* 0x040fe400078e02ff */
[----:B------:R3:W-:Y:S01]  /*15b80*/  STL.64 [R1+0x4d8], R18 ;  /* 0x0004d81201007387 */ /* 0x0007e20000100a00 */
[----:B------:R-:W-:-:S03]  /*15b90*/  IMAD R3, R4, 0x1a, RZ ;  /* 0x0000001a04037824 */ /* 0x000fc600078e02ff */
[----:B------:R4:W-:Y:S01]  /*15ba0*/  STL.64 [R1+0x4d0], R14 ;  /* 0x0004d00e01007387 */ /* 0x0009e20000100a00 */
[----:B---3--:R-:W-:-:S04]  /*15bb0*/  IMAD.WIDE R18, R0, 0x4, R242 ;  /* 0x0000000400127825 */ /* 0x008fc800078e02f2 */
[----:B----4-:R-:W-:Y:S01]  /*15bc0*/  IMAD.WIDE R14, R0, 0x4, R240 ;  /* 0x00000004000e7825 */ /* 0x010fe200078e02f0 */
[----:B------:R3:W-:Y:S03]  /*15bd0*/  STL.64 [R1+0x698], R12 ;  /* 0x0006980c01007387 */ /* 0x0007e60000100a00 */
[----:B------:R-:W-:Y:S01]  /*15be0*/  VIADD R0, R6, 0xffffffc4 ;  /* 0xffffffc406007836 */ /* 0x000fe20000000000 */
[----:B------:R-:W-:Y:S01]  /*15bf0*/  LDGSTS.E [R250+0x60004], desc[UR4][R18.64], !P5 ;  /* 0x6000400012fa7fae */ /* 0x000fe2000e921844 */
[----:B------:R-:W4:Y:S03]  /*15c00*/  LDC R6, c[0x0][0x230] ;  /* 0x00008c00ff067b82 */ /* 0x000f260000000800 */
[----:B------:R2:W-:Y:S01]  /*15c10*/  STL.64 [R1+0x690], R8 ;  /* 0x0006900801007387 */ /* 0x0005e20000100a00 */
[----:B---3--:R-:W-:-:S03]  /*15c20*/  IMAD.WIDE R12, R3, 0x4, R242 ;  /* 0x00000004030c7825 */ /* 0x008fc600078e02f2 */
[----:B------:R-:W-:Y:S01]  /*15c30*/  LDGSTS.E [R250+0x64004], desc[UR4][R14.64], !P5 ;  /* 0x640040000efa7fae */ /* 0x000fe2000e921844 */
[----:B------:R-:W-:Y:S01]  /*15c40*/  ISETP.GE.U32.AND P5, PT, R0, 0x7fffff85, PT ;  /* 0x7fffff850000780c */ /* 0x000fe20003fa6070 */
[----:B------:R-:W-:Y:S02]  /*15c50*/  IMAD R0, R4, 0x1b, RZ ;  /* 0x0000001b04007824 */ /* 0x000fe400078e02ff */
[----:B------:R-:W-:Y:S01]  /*15c60*/  STL.64 [R1+0x688], R18 ;  /* 0x0006881201007387 */ /* 0x000fe20000100a00 */
[----:B--2---:R-:W-:-:S03]  /*15c70*/  IMAD.WIDE R8, R3, 0x4, R240 ;  /* 0x0000000403087825 */ /* 0x004fc600078e02f0 */
[----:B------:R-:W-:Y:S01]  /*15c80*/  STL.64 [R1+0x680], R14 ;  /* 0x0006800e01007387 */ /* 0x000fe20000100a00 */
[----:B------:R-:W-:-:S03]  /*15c90*/  VIADD R3, R244, 0xffffffe3 ;  /* 0xffffffe3f4037836 */ /* 0x000fc60000000000 */
[----:B------:R2:W-:Y:S01]  /*15ca0*/  STL.64 [R1+0x678], R12 ;  /* 0x0006780c01007387 */ /* 0x0005e20000100a00 */
[----:B------:R-:W3:Y:S03]  /*15cb0*/  LDC R244, c[0x0][0x230] ;  /* 0x00008c00fff47b82 */ /* 0x000ee60000000800 */
[----:B------:R2:W-:Y:S04]  /*15cc0*/  LDGSTS.E [R250+0x60008], desc[UR4][R12.64], !P6 ;  /* 0x600080000cfa7fae */ /* 0x0005e8000f121844 */
[----:B------:R4:W-:Y:S04]  /*15cd0*/  STL.64 [R1+0x670], R8 ;  /* 0x0006700801007387 */ /* 0x0009e80000100a00 */
[----:B------:R4:W-:Y:S01]  /*15ce0*/  LDGSTS.E [R250+0x64008], desc[UR4][R8.64], !P6 ;  /* 0x6400800008fa7fae */ /* 0x0009e2000f121844 */
[----:B------:R-:W-:Y:S01]  /*15cf0*/  ISETP.GE.U32.AND P6, PT, R3, 0x7fffffa4, PT ;  /* 0x7fffffa40300780c */ /* 0x000fe20003fc6070 */
[----:B-1----:R-:W-:-:S02]  /*15d00*/  VIADD R3, R5, 0xffffffe2 ;  /* 0xffffffe205037836 */ /* 0x002fc40000000000 */
[----:B--2---:R-:W-:-:S05]  /*15d10*/  IMAD.WIDE R12, R0, 0x4, R242 ;  /* 0x00000004000c7825 */ /* 0x004fca00078e02f2 */
[----:B------:R1:W-:Y:S01]  /*15d20*/  LDGSTS.E [R250+0x6000c], desc[UR4][R12.64], !P1 ;  /* 0x6000c0000cfa7fae */ /* 0x0003e2000c921844 */
[----:B----4-:R-:W-:-:S04]  /*15d30*/  IMAD.WIDE R8, R0, 0x4, R240 ;  /* 0x0000000400087825 */ /* 0x010fc800078e02f0 */
[C---:B------:R-:W-:Y:S01]  /*15d40*/  IMAD R0, R4.reuse, 0x38, RZ ;  /* 0x0000003804007824 */ /* 0x040fe200078e02ff */
[----:B------:R2:W-:Y:S01]  /*15d50*/  LDGSTS.E [R250+0x6400c], desc[UR4][R8.64], !P1 ;  /* 0x6400c00008fa7fae */ /* 0x0005e2000c921844 */
[----:B------:R-:W-:Y:S01]  /*15d60*/  ISETP.GE.U32.AND P1, PT, R3, 0x7fffffa3, PT ;  /* 0x7fffffa30300780c */ /* 0x000fe20003f26070 */
[----:B------:R-:W-:Y:S02]  /*15d70*/  IMAD R3, R4, 0x39, RZ ;  /* 0x0000003904037824 */ /* 0x000fe400078e02ff */
[C---:B------:R-:W-:Y:S01]  /*15d80*/  IMAD.WIDE R18, R0.reuse, 0x4, R242 ;  /* 0x0000000400127825 */ /* 0x040fe200078e02f2 */
[----:B------:R1:W-:Y:S03]  /*15d90*/  STL.64 [R1+0x668], R12 ;  /* 0x0006680c01007387 */ /* 0x0003e60000100a00 */
[----:B------:R-:W-:Y:S01]  /*15da0*/  IMAD.WIDE R14, R0, 0x4, R240 ;  /* 0x00000004000e7825 */ /* 0x000fe200078e02f0 */
[----:B------:R2:W-:Y:S03]  /*15db0*/  STL.64 [R1+0x660], R8 ;  /* 0x0006600801007387 */ /* 0x0005e60000100a00 */
[----:B------:R-:W-:Y:S01]  /*15dc0*/  VIADD R0, R7, 0xffffffe0 ;  /* 0xffffffe007007836 */ /* 0x000fe20000000000 */
[----:B------:R4:W-:Y:S01]  /*15dd0*/  LDGSTS.E [R250+0x68000], desc[UR4][R18.64], !P2 ;  /* 0x6800000012fa7fae */ /* 0x0009e2000d121844 */
[----:B------:R-:W-:Y:S01]  /*15de0*/  VIADD R5, R251, 0xffffffe1 ;  /* 0xffffffe1fb057836 */ /* 0x000fe20000000000 */
[----:B------:R-:W-:Y:S01]  /*15df0*/  UISETP.GT.AND UP0, UPT, UR7, 0x7f, UPT ;  /* 0x0000007f0700788c */ /* 0x000fe2000bf04270 */
[----:B------:R-:W3:Y:S01]  /*15e00*/  LDC R251, c[0x0][0x230] ;  /* 0x00008c00fffb7b82 */ /* 0x000ee20000000800 */
[C---:B-1----:R-:W-:Y:S01]  /*15e10*/  IMAD.WIDE R12, R3.reuse, 0x4, R242 ;  /* 0x00000004030c7825 */ /* 0x042fe200078e02f2 */
[----:B------:R1:W-:Y:S03]  /*15e20*/  LDGSTS.E [R250+0x6c000], desc[UR4][R14.64], !P2 ;  /* 0x6c0000000efa7fae */ /* 0x0003e6000d121844 */
[----:B--2---:R-:W-:Y:S01]  /*15e30*/  IMAD.WIDE R8, R3, 0x4, R240 ;  /* 0x0000000403087825 */ /* 0x004fe200078e02f0 */
[----:B------:R2:W-:Y:S02]  /*15e40*/  LDGSTS.E [R250+0x68004], desc[UR4][R12.64], !P3 ;  /* 0x680040000cfa7fae */ /* 0x0005e4000d921844 */
[----:B------:R-:W3:Y:S02]  /*15e50*/  LDC R7, c[0x0][0x230] ;  /* 0x00008c00ff077b82 */ /* 0x000ee40000000800 */
[----:B------:R3:W-:Y:S01]  /*15e60*/  LDGSTS.E [R250+0x6c004], desc[UR4][R8.64], !P3 ;  /* 0x6c00400008fa7fae */ /* 0x0007e2000d921844 */
[----:B------:R-:W-:Y:S01]  /*15e70*/  ISETP.GE.U32.AND P3, PT, R0, 0x7fffffa1, PT ;  /* 0x7fffffa10000780c */ /* 0x000fe20003f66070 */
[----:B------:R-:W-:-:S02]  /*15e80*/  IMAD R0, R4, 0x3a, RZ ;  /* 0x0000003a04007824 */ /* 0x000fc400078e02ff */
[----:B------:R-:W-:Y:S01]  /*15e90*/  IMAD R3, R4, 0x3b, RZ ;  /* 0x0000003b04037824 */ /* 0x000fe200078e02ff */
[----:B------:R4:W-:Y:S01]  /*15ea0*/  STL.64 [R1+0x4c8], R18 ;  /* 0x0004c81201007387 */ /* 0x0009e20000100a00 */
[----:B------:R-:W-:-:S03]  /*15eb0*/  IMAD.WIDE R20, R0, 0x4, R242 ;  /* 0x0000000400147825 */ /* 0x000fc600078e02f2 */
[----:B------:R1:W-:Y:S04]  /*15ec0*/  STL.64 [R1+0x4c0], R14 ;  /* 0x0004c00e01007387 */ /* 0x0003e80000100a00 */
[----:B------:R2:W-:Y:S01]  /*15ed0*/  STL.64 [R1+0x4b8], R12 ;  /* 0x0004b80c01007387 */ /* 0x0005e20000100a00 */
[----:B----4-:R-:W-:-:S03]  /*15ee0*/  IMAD.WIDE R18, R0, 0x4, R240 ;  /* 0x0000000400127825 */ /* 0x010fc600078e02f0 */
[----:B------:R-:W-:Y:S01]  /*15ef0*/  LDGSTS.E [R250+0x68008], desc[UR4][R20.64], !P4 ;  /* 0x6800800014fa7fae */ /* 0x000fe2000e121844 */
[----:B-1----:R-:W-:-:S03]  /*15f00*/  IMAD.WIDE R14, R3, 0x4, R242 ;  /* 0x00000004030e7825 */ /* 0x002fc600078e02f2 */
[----:B------:R-:W-:Y:S01]  /*15f10*/  LDGSTS.E [R250+0x6c008], desc[UR4][R18.64], !P4 ;  /* 0x6c00800012fa7fae */ /* 0x000fe2000e121844 */
[----:B--2---:R-:W-:-:S03]  /*15f20*/  IMAD.WIDE R12, R3, 0x4, R240 ;  /* 0x00000004030c7825 */ /* 0x004fc600078e02f0 */
[----:B------:R1:W-:Y:S01]  /*15f30*/  LDGSTS.E [R250+0x6800c], desc[UR4][R14.64], !P5 ;  /* 0x6800c0000efa7fae */ /* 0x0003e2000e921844 */
[----:B---3--:R-:W-:-:S03]  /*15f40*/  VIADD R0, R244, 0xffffffc2 ;  /* 0xffffffc2f4007836 */ /* 0x008fc60000000000 */
[----:B------:R2:W-:Y:S01]  /*15f50*/  LDGSTS.E [R250+0x6c00c], desc[UR4][R12.64], !P5 ;  /* 0x6c00c0000cfa7fae */ /* 0x0005e2000e921844 */
[----:B------:R-:W-:Y:S01]  /*15f60*/  ISETP.GE.U32.AND P2, PT, R5, 0x7fffffa2, PT ;  /* 0x7fffffa20500780c */ /* 0x000fe20003f46070 */
[----:B------:R-:W-:Y:S01]  /*15f70*/  VIADD R5, R6, 0xffffffc3 ;  /* 0xffffffc306057836 */ /* 0x000fe20000000000 */
[----:B------:R-:W-:Y:S01]  /*15f80*/  LOP3.LUT R3, R252, 0x70, RZ, 0x3c, !PT ;  /* 0x00000070fc037812 */ /* 0x000fe200078e3cff */
[----:B------:R3:W-:Y:S01]  /*15f90*/  STL.64 [R1+0x4b0], R8 ;  /* 0x0004b00801007387 */ /* 0x0007e20000100a00 */
[----:B------:R-:W-:Y:S01]  /*15fa0*/  ISETP.GE.U32.AND P5, PT, R0, 0x7fffff83, PT ;  /* 0x7fffff830000780c */ /* 0x000fe20003fa6070 */
[----:B------:R-:W-:Y:S02]  /*15fb0*/  IMAD R0, R4, 0x1c, RZ ;  /* 0x0000001c04007824 */ /* 0x000fe400078e02ff */
[----:B------:R-:W-:Y:S01]  /*15fc0*/  STL.64 [R1+0x4a8], R20 ;  /* 0x0004a81401007387 */ /* 0x000fe20000100a00 */
[----:B------:R-:W-:-:S03]  /*15fd0*/  VIADD R244, R3, UR60 ;  /* 0x0000003c03f47c36 */ /* 0x000fc60008000000 */
[----:B------:R-:W-:Y:S01]  /*15fe0*/  STL.64 [R1+0x4a0], R18 ;  /* 0x0004a01201007387 */ /* 0x000fe20000100a00 */
[----:B------:R-:W-:-:S03]  /*15ff0*/  ISETP.GE.U32.AND P4, PT, R5, 0x7fffff84, PT ;  /* 0x7fffff840500780c */ /* 0x000fc60003f86070 */
[----:B------:R1:W-:Y:S01]  /*16000*/  STL.64 [R1+0x498], R14 ;  /* 0x0004980e01007387 */ /* 0x0003e20000100a00 */
[----:B------:R-:W-:Y:S01]  /*16010*/  VIADD R5, R251, 0xffffffc0 ;  /* 0xffffffc0fb057836 */ /* 0x000fe20000000000 */
[----:B---3--:R-:W3:Y:S02]  /*16020*/  LDC R9, c[0x0][0x230] ;  /* 0x00008c00ff097b82 */ /* 0x008ee40000000800 */
[----:B------:R2:W-:Y:S06]  /*16030*/  STL.64 [R1+0x490], R12 ;  /* 0x0004900c01007387 */ /* 0x0005ec0000100a00 */
[----:B------:R-:W4:Y:S01]  /*16040*/  LDC R8, c[0x0][0x230] ;  /* 0x00008c00ff087b82 */ /* 0x000f220000000800 */
[----:B-1----:R-:W-:-:S04]  /*16050*/  IMAD.WIDE R14, R0, 0x4, R242 ;  /* 0x00000004000e7825 */ /* 0x002fc800078e02f2 */
[----:B--2---:R-:W-:Y:S01]  /*16060*/  IMAD.WIDE R12, R0, 0x4, R240 ;  /* 0x00000004000c7825 */ /* 0x004fe200078e02f0 */
[----:B------:R1:W-:Y:S02]  /*16070*/  LDGSTS.E [R244+0x60000], desc[UR4][R14.64], !P6 ;  /* 0x600000000ef47fae */ /* 0x0003e4000f121844 */
[----:B------:R-:W2:Y:S01]  /*16080*/  LDC R251, c[0x0][0x230] ;  /* 0x00008c00fffb7b82 */ /* 0x000ea20000000800 */
[C---:B------:R-:W-:Y:S01]  /*16090*/  IMAD R0, R4.reuse, 0x1d, RZ ;  /* 0x0000001d04007824 */ /* 0x040fe200078e02ff */
[----:B------:R1:W-:Y:S01]  /*160a0*/  STL.64 [R1+0x658], R14 ;  /* 0x0006580e01007387 */ /* 0x0003e20000100a00 */
[----:B------:R-:W-:-:S03]  /*160b0*/  IMAD R3, R4, 0x1e, RZ ;  /* 0x0000001e04037824 */ /* 0x000fc600078e02ff */
[----:B------:R1:W-:Y:S01]  /*160c0*/  LDGSTS.E [R244+0x64000], desc[UR4][R12.64], !P6 ;  /* 0x640000000cf47fae */ /* 0x0003e2000f121844 */
[----:B------:R-:W-:Y:S01]  /*160d0*/  ISETP.GE.AND P6, PT, R11, R5, PT ;  /* 0x000000050b00720c */ /* 0x000fe20003fc6270 */
[C---:B------:R-:W-:Y:S02]  /*160e0*/  IMAD.WIDE R10, R0.reuse, 0x4, R240 ;  /* 0x00000004000a7825 */ /* 0x040fe400078e02f0 */
[----:B------:R1:W-:Y:S02]  /*160f0*/  STL.64 [R1+0x650], R12 ;  /* 0x0006500c01007387 */ /* 0x0003e40000100a00 */
[--C-:B-1----:R-:W-:Y:S01]  /*16100*/  IMAD.WIDE R14, R0, 0x4, R242.reuse ;  /* 0x00000004000e7825 */ /* 0x102fe200078e02f2 */
[----:B------:R-:W-:Y:S02]  /*16110*/  SEL R0, RZ, 0x4, P6 ;  /* 0x00000004ff007807 */ /* 0x000fe40003000000 */
[----:B------:R-:W-:Y:S02]  /*16120*/  PLOP3.LUT P6, PT, PT, PT, UP0, 0x80, 0x0 ;  /* 0x000000000000781c */ /* 0x000fe40003fcf008 */
[----:B------:R-:W-:Y:S01]  /*16130*/  STL.64 [R1+0x858], R14 ;  /* 0x0008580e01007387 */ /* 0x000fe20000100a00 */
[----:B------:R-:W-:-:S03]  /*16140*/  IMAD.WIDE R12, R3, 0x4, R242 ;  /* 0x00000004030c7825 */ /* 0x000fc600078e02f2 */
[----:B------:R-:W-:Y:S01]  /*16150*/  LDGSTS.E [R244+0x60004], desc[UR4][R14.64], !P1 ;  /* 0x600040000ef47fae */ /* 0x000fe2000c921844 */
[----:B------:R-:W-:-:S03]  /*16160*/  SEL R0, R0, RZ, P6 ;  /* 0x000000ff00007207 */ /* 0x000fc60003000000 */
[----:B------:R1:W-:Y:S04]  /*16170*/  STL.64 [R1+0x850], R10 ;  /* 0x0008500a01007387 */ /* 0x0003e80000100a00 */
[----:B------:R1:W-:Y:S04]  /*16180*/  LDGSTS.E [R244+0x64004], desc[UR4][R10.64], !P1 ;  /* 0x640040000af47fae */ /* 0x0003e8000c921844 */
[----:B------:R4:W-:Y:S01]  /*16190*/  LDGSTS.E [R244+0x60008], desc[UR4][R12.64], !P2 ;  /* 0x600080000cf47fae */ /* 0x0009e2000d121844 */
[----:B-1----:R-:W-:-:S05]  /*161a0*/  IMAD.WIDE R10, R3, 0x4, R240 ;  /* 0x00000004030a7825 */ /* 0x002fca00078e02f0 */
[----:B------:R1:W-:Y:S01]  /*161b0*/  LDGSTS.E [R244+0x64008], desc[UR4][R10.64], !P2 ;  /* 0x640080000af47fae */ /* 0x0003e2000d121844 */
[----:B------:R-:W-:Y:S01]  /*161c0*/  ISETP.NE.U32.AND P2, PT, R0, RZ, PT ;  /* 0x000000ff0000720c */ /* 0x000fe20003f45070 */
[C---:B------:R-:W-:Y:S02]  /*161d0*/  IMAD R0, R4.reuse, 0x1f, RZ ;  /* 0x0000001f04007824 */ /* 0x040fe400078e02ff */
[----:B------:R-:W-:Y:S01]  /*161e0*/  IMAD R3, R4, 0x3c, RZ ;  /* 0x0000003c04037824 */ /* 0x000fe200078e02ff */
[----:B------:R4:W-:Y:S01]  /*161f0*/  STL.64 [R1+0x848], R12 ;  /* 0x0008480c01007387 */ /* 0x0009e20000100a00 */
[----:B------:R-:W-:-:S03]  /*16200*/  IMAD.WIDE R14, R0, 0x4, R242 ;  /* 0x00000004000e7825 */ /* 0x000fc600078e02f2 */
[----:B------:R1:W-:Y:S01]  /*16210*/  STL.64 [R1+0x840], R10 ;  /* 0x0008400a01007387 */ /* 0x0003e20000100a00 */
[----:B---3--:R-:W-:-:S03]  /*16220*/  VIADD R6, R9, 0xffffffc1 ;  /* 0xffffffc109067836 */ /* 0x008fc60000000000 */
[----:B------:R3:W-:Y:S01]  /*16230*/  STL.64 [R1+0x838], R14 ;  /* 0x0008380e01007387 */ /* 0x0007e20000100a00 */
[----:B----4-:R-:W-:-:S03]  /*16240*/  IMAD.WIDE R12, R0, 0x4, R240 ;  /* 0x00000004000c7825 */ /* 0x010fc600078e02f0 */
[----:B------:R-:W-:Y:S01]  /*16250*/  LDGSTS.E [R244+0x6000c], desc[UR4][R14.64], !P3 ;  /* 0x6000c0000ef47fae */ /* 0x000fe2000d921844 */
[----:B------:R-:W-:Y:S02]  /*16260*/  VIADD R0, R8, 0xffffffbf ;  /* 0xffffffbf08007836 */ /* 0x000fe40000000000 */
[C---:B-1----:R-:W-:Y:S01]  /*16270*/  IMAD.WIDE R10, R3.reuse, 0x4, R242 ;  /* 0x00000004030a7825 */ /* 0x042fe200078e02f2 */
[----:B------:R-:W-:Y:S03]  /*16280*/  STL.64 [R1+0x830], R12 ;  /* 0x0008300c01007387 */ /* 0x000fe60000100a00 */
[----:B------:R-:W-:Y:S01]  /*16290*/  IMAD.WIDE R8, R3, 0x4, R240 ;  /* 0x0000000403087825 */ /* 0x000fe200078e02f0 */
[----:B------:R1:W-:Y:S04]  /*162a0*/  STL.64 [R1+0x828], R10 ;  /* 0x0008280a01007387 */ /* 0x0003e80000100a00 */
[----:B------:R4:W-:Y:S04]  /*162b0*/  STL.64 [R1+0x820], R8 ;  /* 0x0008200801007387 */ /* 0x0009e80000100a00 */
[----:B---3--:R-:W3:Y:S04]  /*162c0*/  LDL R15, [R1+0x18b4] ;  /* 0x0018b400010f7983 */ /* 0x008ee80000100800 */
[----:B------:R-:W-:Y:S04]  /*162d0*/  LDGSTS.E [R244+0x6400c], desc[UR4][R12.64], !P3 ;  /* 0x6400c0000cf47fae */ /* 0x000fe8000d921844 */
[----:B------:R1:W-:Y:S01]  /*162e0*/  LDGSTS.E [R244+0x68000], desc[UR4][R10.64], !P4 ;  /* 0x680000000af47fae */ /* 0x0003e2000e121844 */
[----:B------:R-:W-:Y:S01]  /*162f0*/  ISETP.GE.U32.AND P3, PT, R0, 0x7fffff80, PT ;  /* 0x7fffff800000780c */ /* 0x000fe20003f66070 */
[----:B-1----:R-:W1:Y:S01]  /*16300*/  LDC.64 R10, c[0x0][0x238] ;  /* 0x00008e00ff0a7b82 */ /* 0x002e620000000a00 */
[----:B------:R-:W-:Y:S01]  /*16310*/  IMAD R0, R4, 0x3d, RZ ;  /* 0x0000003d04007824 */ /* 0x000fe200078e02ff */
[----:B------:R4:W-:Y:S01]  /*16320*/  LDGSTS.E [R244+0x6c000], desc[UR4][R8.64], !P4 ;  /* 0x6c00000008f47fae */ /* 0x0009e2000e121844 */
[----:B------:R-:W-:-:S02]  /*16330*/  VIADD R3, R7, 0xffffffbe ;  /* 0xffffffbe07037836 */ /* 0x000fc40000000000 */
[----:B------:R-:W-:-:S05]  /*16340*/  IMAD.WIDE R12, R0, 0x4, R242 ;  /* 0x00000004000c7825 */ /* 0x000fca00078e02f2 */
[----:B------:R2:W-:Y:S04]  /*16350*/  STL.64 [R1+0x818], R12 ;  /* 0x0008180c01007387 */ /* 0x0005e80000100a00 */
[----:B------:R-:W-:Y:S01]  /*16360*/  LDGSTS.E [R244+0x68004], desc[UR4][R12.64], !P5 ;  /* 0x680040000cf47fae */ /* 0x000fe2000e921844 */
[----:B------:R-:W-:Y:S01]  /*16370*/  ISETP.GE.U32.AND P1, PT, R6, 0x7fffff82, PT ;  /* 0x7fffff820600780c */ /* 0x000fe20003f26070 */
[----:B----4-:R-:W4:Y:S01]  /*16380*/  LDC R8, c[0x0][0x230] ;  /* 0x00008c00ff087b82 */ /* 0x010f220000000800 */
[----:B-1----:R-:W-:Y:S01]  /*16390*/  IMAD.MOV.U32 R9, RZ, RZ, R10 ;  /* 0x000000ffff097224 */ /* 0x002fe200078e000a */
[----:B------:R-:W-:Y:S01]  /*163a0*/  MOV R7, R11 ;  /* 0x0000000b00077202 */ /* 0x000fe20000000f00 */
[----:B------:R-:W-:-:S05]  /*163b0*/  IMAD.WIDE R10, R0, 0x4, R240 ;  /* 0x00000004000a7825 */ /* 0x000fca00078e02f0 */
[----:B------:R-:W1:Y:S01]  /*163c0*/  LDC R6, c[0x0][0x230] ;  /* 0x00008c00ff067b82 */ /* 0x000e620000000800 */
[----:B------:R4:W-:Y:S04]  /*163d0*/  STL.64 [R1+0x810], R10 ;  /* 0x0008100a01007387 */ /* 0x0009e80000100a00 */
[----:B------:R-:W3:Y:S04]  /*163e0*/  LDL.64 R20, [R1+0x460] ;  /* 0x0004600001147983 */ /* 0x000ee80000100a00 */
[----:B--2---:R-:W2:Y:S04]  /*163f0*/  LDL.64 R12, [R1+0x440] ;  /* 0x00044000010c7983 */ /* 0x004ea80000100a00 */
[----:B------:R-:W2:Y:S04]  /*16400*/  LDL.64 R26, [R1+0x420] ;  /* 0x00042000011a7983 */ /* 0x000ea80000100a00 */
[----:B------:R-:W-:Y:S04]  /*16410*/  LDGSTS.E [R244+0x6c004], desc[UR4][R10.64], !P5 ;  /* 0x6c0040000af47fae */ /* 0x000fe8000e921844 */
[----:B------:R-:W2:Y:S04]  /*16420*/  LDL.64 R18, [R1+0x400] ;  /* 0x0004000001127983 */ /* 0x000ea80000100a00 */
[----:B----4-:R-:W4:Y:S01]  /*16430*/  LDL.64 R10, [R1+0x3e0] ;  /* 0x0003e000010a7983 */ /* 0x010f220000100a00 */
[----:B------:R-:W-:-:S02]  /*16440*/  ISETP.GE.U32.AND P6, PT, R5, 0x7fffff81, PT ;  /* 0x7fffff810500780c */ /* 0x000fc40003fc6070 */
[----:B------:R-:W1:Y:S01]  /*16450*/  LDC R5, c[0x0][0x230] ;  /* 0x00008c00ff057b82 */ /* 0x000e620000000800 */
[----:B------:R-:W-:Y:S01]  /*16460*/  ISETP.GE.U32.AND P4, PT, R3, 0x7fffff7f, PT ;  /* 0x7fffff7f0300780c */ /* 0x000fe20003f86070 */
[----:B-1----:R-:W-:Y:S02]  /*16470*/  VIADD R3, R6, 0xffffffbd ;  /* 0xffffffbd06037836 */ /* 0x002fe40000000000 */
[C---:B------:R-:W-:Y:S02]  /*16480*/  IMAD R0, R4.reuse, 0x3e, RZ ;  /* 0x0000003e04007824 */ /* 0x040fe400078e02ff */
[----:B------:R-:W-:Y:S01]  /*16490*/  IMAD R4, R4, 0x3f, RZ ;  /* 0x0000003f04047824 */ /* 0x000fe200078e02ff */
[----:B------:R-:W-:Y:S01]  /*164a0*/  ISETP.GE.U32.AND P5, PT, R3, 0x7fffff7e, PT ;  /* 0x7fffff7e0300780c */ /* 0x000fe20003fa6070 */
[----:B------:R-:W-:-:S04]  /*164b0*/  IMAD.WIDE R32, R0, 0x4, R242 ;  /* 0x0000000400207825 */ /* 0x000fc800078e02f2 */
[----:B------:R-:W-:Y:S01]  /*164c0*/  IMAD.WIDE R30, R0, 0x4, R240 ;  /* 0x00000004001e7825 */ /* 0x000fe200078e02f0 */
[----:B------:R-:W-:Y:S03]  /*164d0*/  LDGSTS.E [R244+0x68008], desc[UR4][R32.64], !P1 ;  /* 0x6800800020f47fae */ /* 0x000fe6000c921844 */
[C---:B------:R-:W-:Y:S01]  /*164e0*/  IMAD.WIDE R28, R4.reuse, 0x4, R242 ;  /* 0x00000004041c7825 */ /* 0x040fe200078e02f2 */
[----:B------:R-:W-:Y:S03]  /*164f0*/  LDGSTS.E [R244+0x6c008], desc[UR4][R30.64], !P1 ;  /* 0x6c0080001ef47fae */ /* 0x000fe6000c921844 */
[----:B------:R-:W-:Y:S02]  /*16500*/  VIADD R3, R5, 0xffffffbc ;  /* 0xffffffbc05037836 */ /* 0x000fe40000000000 */
[----:B------:R-:W-:Y:S01]  /*16510*/  IMAD.WIDE R22, R4, 0x4, R240 ;  /* 0x0000000404167825 */ /* 0x000fe200078e02f0 */
[----:B------:R1:W-:Y:S02]  /*16520*/  STL.64 [R1+0x488], R32 ;  /* 0x0004882001007387 */ /* 0x0003e40000100a00 */
[----:B------:R-:W-:-:S02]  /*16530*/  ISETP.GE.U32.AND P1, PT, R3, 0x7fffff7d, PT ;  /* 0x7fffff7d0300780c */ /* 0x000fc40003f26070 */
[----:B------:R1:W-:Y:S01]  /*16540*/  STL.64 [R1+0x480], R30 ;  /* 0x0004801e01007387 */ /* 0x0003e20000100a00 */
[----:B------:R-:W-:-:S03]  /*16550*/  VIADD R0, R251, 0xffffff9f ;  /* 0xffffff9ffb007836 */ /* 0x000fc60000000000 */
[----:B------:R1:W-:Y:S01]  /*16560*/  STL.64 [R1+0x478], R28 ;  /* 0x0004781c01007387 */ /* 0x0003e20000100a00 */
[----:B------:R-:W-:-:S03]  /*16570*/  IMAD.SHL.U32 R4, R9, 0x40, RZ ;  /* 0x0000004009047824 */ /* 0x000fc600078e00ff */
[----:B------:R1:W-:Y:S01]  /*16580*/  STL.64 [R1+0x470], R22 ;  /* 0x0004701601007387 */ /* 0x0003e20000100a00 */
[----:B------:R-:W-:-:S03]  /*16590*/  VIADD R251, R8, 0xffffff9e ;  /* 0xffffff9e08fb7836 */ /* 0x000fc60000000000 */
[----:B------:R-:W-:Y:S04]  /*165a0*/  LDGSTS.E [R244+0x6800c], desc[UR4][R28.64], !P6 ;  /* 0x6800c0001cf47fae */ /* 0x000fe8000f121844 */
[----:B------:R-:W-:Y:S01]  /*165b0*/  LDGSTS.E [R244+0x6c00c], desc[UR4][R22.64], !P6 ;  /* 0x6c00c00016f47fae */ /* 0x000fe2000f121844 */
[----:B------:R-:W-:-:S03]  /*165c0*/  ISETP.GE.U32.AND P6, PT, R0, 0x7fffff60, PT ;  /* 0x7fffff600000780c */ /* 0x000fc60003fc6070 */
[----:B------:R-:W0:Y:S01]  /*165d0*/  LDGDEPBAR ;  /* 0x00000000000079af */ /* 0x000e220000000000 */
[C---:B---3--:R-:W-:Y:S02]  /*165e0*/  LOP3.LUT R3, R15.reuse, 0x20, RZ, 0x3c, !PT ;  /* 0x000000200f037812 */ /* 0x048fe400078e3cff */
[C---:B------:R-:W-:Y:S02]  /*165f0*/  LOP3.LUT R5, R15.reuse, 0x40, RZ, 0x3c, !PT ;  /* 0x000000400f057812 */ /* 0x040fe400078e3cff */
[C---:B------:R-:W-:Y:S01]  /*16600*/  LOP3.LUT R6, R15.reuse, 0x60, RZ, 0x3c, !PT ;  /* 0x000000600f067812 */ /* 0x040fe200078e3cff */
[----:B------:R3:W-:Y:S04]  /*16610*/  STL [R1+0x1c24], R3 ;  /* 0x001c240301007387 */ /* 0x0007e80000100800 */
[----:B------:R-:W-:Y:S04]  /*16620*/  STL [R1+0x1c20], R5 ;  /* 0x001c200501007387 */ /* 0x000fe80000100800 */
[----:B------:R-:W-:Y:S04]  /*16630*/  STL [R1+0x1c1c], R6 ;  /* 0x001c1c0601007387 */ /* 0x000fe80000100800 */
[----:B------:R-:W3:Y:S04]  /*16640*/  LDL.LU.64 R8, [R1+0x8] ;  /* 0x0000080001087983 */ /* 0x000ee80000300a00 */
[----:B------:R-:W3:Y:S04]  /*16650*/  LDL.64 R88, [R1+0x3c0] ;  /* 0x0003c00001587983 */ /* 0x000ee80000100a00 */
        /* <DEDUP_REMOVED lines=15> */
[----:B------:R-:W3:Y:S01]  /*16750*/  LDL.64 R46, [R1+0x1c0] ;  /* 0x0001c000012e7983 */ /* 0x000ee20000100a00 */
[----:B------:R-:W-:-:S03]  /*16760*/  VIADD R0, R15, UR60 ;  /* 0x0000003c0f007c36 */ /* 0x000fc60008000000 */
[----:B------:R-:W3:Y:S04]  /*16770*/  LDL.64 R44, [R1+0x1a0] ;  /* 0x0001a000012c7983 */ /* 0x000ee80000100a00 */
[----:B------:R-:W3:Y:S04]  /*16780*/  LDL.64 R40, [R1+0x180] ;  /* 0x0001800001287983 */ /* 0x000ee80000100a00 */
[----:B------:R-:W3:Y:S04]  /*16790*/  LDL.64 R38, [R1+0x160] ;  /* 0x0001600001267983 */ /* 0x000ee80000100a00 */
[----:B------:R-:W3:Y:S04]  /*167a0*/  LDL.64 R36, [R1+0x140] ;  /* 0x0001400001247983 */ /* 0x000ee80000100a00 */
[----:B-1----:R-:W3:Y:S04]  /*167b0*/  LDL.64 R32, [R1+0x120] ;  /* 0x0001200001207983 */ /* 0x002ee80000100a00 */
[----:B------:R-:W3:Y:S04]  /*167c0*/  LDL.64 R30, [R1+0x100] ;  /* 0x00010000011e7983 */ /* 0x000ee80000100a00 */
[----:B------:R-:W3:Y:S04]  /*167d0*/  LDL.64 R28, [R1+0xe0] ;  /* 0x0000e000011c7983 */ /* 0x000ee80000100a00 */
[----:B------:R-:W3:Y:S04]  /*167e0*/  LDL.64 R22, [R1+0xc0] ;  /* 0x0000c00001167983 */ /* 0x000ee80000100a00 */
[----:B------:R-:W-:Y:S04]  /*167f0*/  LDGSTS.E [R0], desc[UR4][R20.64], P0 ;  /* 0x0000000014007fae */ /* 0x000fe80008121844 */
[----:B------:R-:W3:Y:S04]  /*16800*/  LDL.64 R14, [R1+0xa0] ;  /* 0x0000a000010e7983 */ /* 0x000ee80000100a00 */
[----:B--2---:R-:W-:Y:S04]  /*16810*/  LDGSTS.E [R0+0x400], desc[UR4][R12.64], P0 ;  /* 0x004000000c007fae */ /* 0x004fe80008121844 */
[----:B------:R-:W2:Y:S04]  /*16820*/  LDL.64 R20, [R1+0x80] ;  /* 0x0000800001147983 */ /* 0x000ea80000100a00 */
[----:B------:R-:W-:Y:S04]  /*16830*/  LDGSTS.E [R0+0x800], desc[UR4][R26.64], P0 ;  /* 0x008000001a007fae */ /* 0x000fe80008121844 */
[----:B------:R-:W2:Y:S04]  /*16840*/  LDL.64 R12, [R1+0x60] ;  /* 0x00006000010c7983 */ /* 0x000ea80000100a00 */
[----:B------:R-:W-:Y:S04]  /*16850*/  LDGSTS.E [R0+0xc00], desc[UR4][R18.64], P0 ;  /* 0x00c0000012007fae */ /* 0x000fe80008121844 */
[----:B------:R-:W2:Y:S04]  /*16860*/  LDL.64 R26, [R1+0x40] ;  /* 0x00004000011a7983 */ /* 0x000ea80000100a00 */
[----:B----4-:R-:W-:Y:S04]  /*16870*/  LDGSTS.E [R0+0x1000], desc[UR4][R10.64], P0 ;  /* 0x010000000a007fae */ /* 0x010fe80008121844 */
[----:B------:R-:W4:Y:S04]  /*16880*/  LDL.64 R18, [R1+0x20] ;  /* 0x0000200001127983 */ /* 0x000f280000100a00 */
[----:B------:R-:W4:Y:S04]  /*16890*/  LDL.64 R10, [R1] ;  /* 0x00000000010a7983 */ /* 0x000f280000100a00 */
[----:B---3--:R-:W-:Y:S04]  /*168a0*/  LDGSTS.E [R0+0x1400], desc[UR4][R88.64], P0 ;  /* 0x0140000058007fae */ /* 0x008fe80008121844 */
[----:B------:R-:W-:Y:S04]  /*168b0*/  LDGSTS.E [R0+0x1800], desc[UR4][R86.64], P0 ;  /* 0x0180000056007fae */ /* 0x000fe80008121844 */
        /* <DEDUP_REMOVED lines=23> */
[----:B------:R-:W3:Y:S04]  /*16a30*/  LDL.64 R88, [R1+0x3d8] ;  /* 0x0003d80001587983 */ /* 0x000ee80000100a00 */
[----:B------:R-:W-:Y:S04]  /*16a40*/  LDGSTS.E [R0+0x7800], desc[UR4][R14.64], P0 ;  /* 0x078000000e007fae */ /* 0x000fe80008121844 */
[----:B------:R-:W3:Y:S04]  /*16a50*/  LDL.64 R86, [R1+0x3b8] ;  /* 0x0003b80001567983 */ /* 0x000ee80000100a00 */
[----:B--2---:R-:W-:Y:S04]  /*16a60*/  LDGSTS.E [R0+0x7c00], desc[UR4][R20.64], P0 ;  /* 0x07c0000014007fae */ /* 0x004fe80008121844 */
[----:B------:R-:W2:Y:S04]  /*16a70*/  LDL.64 R84, [R1+0x398] ;  /* 0x0003980001547983 */ /* 0x000ea80000100a00 */
[----:B------:R-:W-:Y:S04]  /*16a80*/  LDGSTS.E [R0+0x10000], desc[UR4][R12.64], P0 ;  /* 0x100000000c007fae */ /* 0x000fe80008121844 */
[----:B------:R-:W2:Y:S04]  /*16a90*/  LDL.64 R80, [R1+0x378] ;  /* 0x0003780001507983 */ /* 0x000ea80000100a00 */
[----:B------:R-:W-:Y:S04]  /*16aa0*/  LDGSTS.E [R0+0x10400], desc[UR4][R26.64], P0 ;  /* 0x104000001a007fae */ /* 0x000fe80008121844 */
[----:B------:R-:W3:Y:S04]  /*16ab0*/  LDL.64 R12, [R1+0x458] ;  /* 0x00045800010c7983 */ /* 0x000ee80000100a00 */
[----:B----4-:R-:W-:Y:S04]  /*16ac0*/  LDGSTS.E [R0+0x10800], desc[UR4][R18.64], P0 ;  /* 0x1080000012007fae */ /* 0x010fe80008121844 */
[----:B------:R-:W4:Y:S04]  /*16ad0*/  LDL.64 R26, [R1+0x438] ;  /* 0x00043800011a7983 */ /* 0x000f280000100a00 */
[----:B------:R-:W-:Y:S04]  /*16ae0*/  LDGSTS.E [R0+0x10c00], desc[UR4][R10.64], P0 ;  /* 0x10c000000a007fae */ /* 0x000fe80008121844 */
[----:B------:R-:W2:Y:S04]  /*16af0*/  LDL.64 R18, [R1+0x418] ;  /* 0x0004180001127983 */ /* 0x000ea80000100a00 */
[----:B------:R-:W-:Y:S04]  /*16b00*/  LDGSTS.E [R0+0x11000], desc[UR4][R16.64], P0 ;  /* 0x1100000010007fae */ /* 0x000fe80008121844 */
[----:B------:R-:W2:Y:S04]  /*16b10*/  LDL.64 R10, [R1+0x3f8] ;  /* 0x0003f800010a7983 */ /* 0x000ea80000100a00 */
        /* <DEDUP_REMOVED lines=12> */
[----:B------:R-:W2:Y:S04]  /*16be0*/  LDL.64 R78, [R1+0x358] ;  /* 0x00035800014e7983 */ /* 0x000ea80000100a00 */
        /* <DEDUP_REMOVED lines=13> */
[----:B------:R-:W2:Y:S01]  /*16cc0*/  LDL.64 R60, [R1+0x278] ;  /* 0x00027800013c7983 */ /* 0x000ea20000100a00 */
[----:B------:R-:W-:-:S03]  /*16cd0*/  VIADD R3, R3, UR60 ;  /* 0x0000003c03037c36 */ /* 0x000fc60008000000 */
        /* <DEDUP_REMOVED lines=16> */
[----:B------:R-:W2:Y:S04]  /*16de0*/  LDL.64 R36, [R1+0x158] ;  /* 0x0001580001247983 */ /* 0x000ea80000100a00 */
[----:B------:R-:W2:Y:S04]  /*16df0*/  LDL.64 R32, [R1+0x138] ;  /* 0x0001380001207983 */ /* 0x000ea80000100a00 */
[----:B------:R-:W2:Y:S04]  /*16e00*/  LDL.64 R30, [R1+0x118] ;  /* 0x00011800011e7983 */ /* 0x000ea80000100a00 */
[----:B------:R-:W2:Y:S04]  /*16e10*/  LDL.64 R28, [R1+0xf8] ;  /* 0x0000f800011c7983 */ /* 0x000ea80000100a00 */
[----:B------:R-:W2:Y:S04]  /*16e20*/  LDL.64 R20, [R1+0x58] ;  /* 0x0000580001147983 */ /* 0x000ea80000100a00 */
[----:B------:R-:W2:Y:S04]  /*16e30*/  LDL.64 R22, [R1+0x38] ;  /* 0x0000380001167983 */ /* 0x000ea80000100a00 */
[----:B------:R-:W2:Y:S04]  /*16e40*/  LDL.64 R14, [R1+0x18] ;  /* 0x00001800010e7983 */ /* 0x000ea80000100a00 */
[----:B---3--:R-:W-:Y:S04]  /*16e50*/  LDGSTS.E [R3+0x100], desc[UR4][R12.64], P0 ;  /* 0x001000000c037fae */ /* 0x008fe80008121844 */
[----:B----4-:R-:W-:Y:S04]  /*16e60*/  LDGSTS.E [R3+0x500], desc[UR4][R26.64], P0 ;  /* 0x005000001a037fae */ /* 0x010fe80008121844 */
[----:B------:R-:W3:Y:S04]  /*16e70*/  LDL.64 R12, [R1+0x78] ;  /* 0x00007800010c7983 */ /* 0x000ee80000100a00 */
[----:B--2---:R-:W-:Y:S04]  /*16e80*/  LDGSTS.E [R3+0x900], desc[UR4][R18.64], P0 ;  /* 0x0090000012037fae */ /* 0x004fe80008121844 */
[----:B------:R-:W2:Y:S04]  /*16e90*/  LDL.64 R26, [R1+0x98] ;  /* 0x00009800011a7983 */ /* 0x000ea80000100a00 */
[----:B------:R-:W-:Y:S04]  /*16ea0*/  LDGSTS.E [R3+0xd00], desc[UR4][R10.64], P0 ;  /* 0x00d000000a037fae */ /* 0x000fe80008121844 */
[----:B------:R-:W4:Y:S04]  /*16eb0*/  LDL.64 R18, [R1+0xb8] ;  /* 0x0000b80001127983 */ /* 0x000f280000100a00 */
[----:B------:R-:W-:Y:S04]  /*16ec0*/  LDGSTS.E [R3+0x1100], desc[UR4][R88.64], P0 ;  /* 0x0110000058037fae */ /* 0x000fe80008121844 */
[----:B------:R-:W3:Y:S04]  /*16ed0*/  LDL.64 R10, [R1+0xd8] ;  /* 0x0000d800010a7983 */ /* 0x000ee80000100a00 */
[----:B------:R-:W-:Y:S04]  /*16ee0*/  LDGSTS.E [R3+0x1500], desc[UR4][R86.64], P0 ;  /* 0x0150000056037fae */ /* 0x000fe80008121844 */
[----:B------:R-:W2:Y:S04]  /*16ef0*/  LDL.LU.64 R88, [R1+0x1ed8] ;  /* 0x001ed80001587983 */ /* 0x000ea80000300a00 */
[----:B------:R-:W-:Y:S04]  /*16f00*/  LDGSTS.E [R3+0x1900], desc[UR4][R84.64], P0 ;  /* 0x0190000054037fae */ /* 0x000fe80008121844 */
[----:B------:R-:W2:Y:S04]  /*16f10*/  LDL.LU.64 R86, [R1+0x1ed0] ;  /* 0x001ed00001567983 */ /* 0x000ea80000300a00 */
[----:B------:R-:W-:Y:S04]  /*16f20*/  LDGSTS.E [R3+0x1d00], desc[UR4][R80.64], P0 ;  /* 0x01d0000050037fae */ /* 0x000fe80008121844 */
[----:B------:R-:W2:Y:S04]  /*16f30*/  LDL.LU.64 R84, [R1+0x1ec8] ;  /* 0x001ec80001547983 */ /* 0x000ea80000300a00 */
[----:B------:R-:W2:Y:S04]  /*16f40*/  LDL.LU.64 R80, [R1+0x1ec0] ;  /* 0x001ec00001507983 */ /* 0x000ea80000300a00 */
[----:B------:R-:W-:Y:S04]  /*16f50*/  LDGSTS.E [R3+0x2100], desc[UR4][R78.64], P0 ;  /* 0x021000004e037fae */ /* 0x000fe80008121844 */
[----:B------:R-:W-:Y:S04]  /*16f60*/  LDGSTS.E [R3+0x2500], desc[UR4][R76.64], P0 ;  /* 0x025000004c037fae */ /* 0x000fe80008121844 */
[----:B------:R-:W2:Y:S04]  /*16f70*/  LDL.LU.64 R78, [R1+0x1eb8] ;  /* 0x001eb800014e7983 */ /* 0x000ea80000300a00 */
        /* <DEDUP_REMOVED lines=36> */
[----:B------:R-:W2:Y:S04]  /*171c0*/  LDL.LU.64 R28, [R1+0x1e20] ;  /* 0x001e2000011c7983 */ /* 0x000ea80000300a00 */
[----:B---3--:R-:W-:Y:S04]  /*171d0*/  LDGSTS.E [R3+0x7100], desc[UR4][R10.64], P0 ;  /* 0x071000000a037fae */ /* 0x008fe80008121844 */
[----:B----4-:R-:W-:Y:S04]  /*171e0*/  LDGSTS.E [R3+0x7500], desc[UR4][R18.64], P0 ;  /* 0x0750000012037fae */ /* 0x010fe80008121844 */
[----:B--2---:R-:W-:Y:S04]  /*171f0*/  LDGSTS.E [R3+0x7900], desc[UR4][R26.64], P0 ;  /* 0x079000001a037fae */ /* 0x004fe80008121844 */
[----:B------:R-:W2:Y:S04]  /*17200*/  LDL.LU.64 R10, [R1+0x1e18] ;  /* 0x001e1800010a7983 */ /* 0x000ea80000300a00 */
[----:B------:R-:W3:Y:S04]  /*17210*/  LDL.LU.64 R18, [R1+0x1e10] ;  /* 0x001e100001127983 */ /* 0x000ee80000300a00 */
[----:B------:R-:W4:Y:S04]  /*17220*/  LDL.LU.64 R26, [R1+0x1e08] ;  /* 0x001e0800011a7983 */ /* 0x000f280000300a00 */
[----:B------:R-:W-:Y:S04]  /*17230*/  LDGSTS.E [R3+0x7d00], desc[UR4][R12.64], P0 ;  /* 0x07d000000c037fae */ /* 0x000fe80008121844 */
[----:B------:R-:W-:Y:S04]  /*17240*/  LDGSTS.E [R3+0x10100], desc[UR4][R20.64], P0 ;  /* 0x1010000014037fae */ /* 0x000fe80008121844 */
[----:B------:R-:W-:Y:S04]  /*17250*/  LDGSTS.E [R3+0x10500], desc[UR4][R22.64], P0 ;  /* 0x1050000016037fae */ /* 0x000fe80008121844 */
[----:B------:R-:W4:Y:S04]  /*17260*/  LDL.LU.64 R12, [R1+0x1e00] ;  /* 0x001e0000010c7983 */ /* 0x000f280000300a00 */
[----:B------:R-:W4:Y:S04]  /*17270*/  LDL.LU.64 R20, [R1+0x1df8] ;  /* 0x001df80001147983 */ /* 0x000f280000300a00 */
[----:B------:R-:W-:Y:S04]  /*17280*/  LDGSTS.E [R3+0x10900], desc[UR4][R14.64], P0 ;  /* 0x109000000e037fae */ /* 0x000fe80008121844 */
[----:B------:R-:W4:Y:S04]  /*17290*/  LDL.64 R22, [R1+0x410] ;  /* 0x0004100001167983 */ /* 0x000f280000100a00 */
[----:B------:R-:W4:Y:S04]  /*172a0*/  LDL.64 R14, [R1+0x3f0] ;  /* 0x0003f000010e7983 */ /* 0x000f280000100a00 */
[----:B--2---:R-:W-:Y:S04]  /*172b0*/  LDGSTS.E [R3+0x10d00], desc[UR4][R10.64], P0 ;  /* 0x10d000000a037fae */ /* 0x004fe80008121844 */
[----:B------:R1:W-:Y:S04]  /*172c0*/  STL.64 [R1+0x1cf8], R10 ;  /* 0x001cf80a01007387 */ /* 0x0003e80000100a00 */
[----:B---3--:R-:W-:Y:S04]  /*172d0*/  LDGSTS.E [R3+0x11100], desc[UR4][R18.64], P0 ;  /* 0x1110000012037fae */ /* 0x008fe80008121844 */
[----:B----4-:R-:W-:Y:S04]  /*172e0*/  LDGSTS.E [R3+0x11500], desc[UR4][R26.64], P0 ;  /* 0x115000001a037fae */ /* 0x010fe80008121844 */
[----:B-1----:R-:W2:Y:S04]  /*172f0*/  LDL.64 R10, [R1+0x430] ;  /* 0x00043000010a7983 */ /* 0x002ea80000100a00 */
[----:B------:R1:W-:Y:S04]  /*17300*/  STL.64 [R1+0x1d00], R18 ;  /* 0x001d001201007387 */ /* 0x0003e80000100a00 */
[----:B------:R-:W-:Y:S04]  /*17310*/  LDGSTS.E [R3+0x11900], desc[UR4][R36.64], P0 ;  /* 0x1190000024037fae */ /* 0x000fe80008121844 */
[----:B------:R-:W-:Y:S04]  /*17320*/  LDGSTS.E [R3+0x11d00], desc[UR4][R44.64], P0 ;  /* 0x11d000002c037fae */ /* 0x000fe80008121844 */
[----:B-1----:R-:W3:Y:S04]  /*17330*/  LDL.64 R18, [R1+0x450] ;  /* 0x0004500001127983 */ /* 0x002ee80000100a00 */
[----:B------:R-:W-:Y:S04]  /*17340*/  LDGSTS.E [R3+0x12100], desc[UR4][R52.64], P0 ;  /* 0x1210000034037fae */ /* 0x000fe80008121844 */
[----:B------:R-:W-:Y:S04]  /*17350*/  STL.64 [R1+0x1d08], R26 ;  /* 0x001d081a01007387 */ /* 0x000fe80000100a00 */
        /* <DEDUP_REMOVED lines=28> */
[----:B------:R-:W-:Y:S01]  /*17520*/  LDGSTS.E [R3+0x15d00], desc[UR4][R172.64], P0 ;  /* 0x15d00000ac037fae */ /* 0x000fe20008121844 */
[----:B------:R-:W-:-:S03]  /*17530*/  VIADD R5, R5, UR60 ;  /* 0x0000003c05057c36 */ /* 0x000fc60008000000 */
        /* <DEDUP_REMOVED lines=17> */
[----:B------:R1:W-:Y:S04]  /*17650*/  STL.64 [R1+0x1dc8], R220 ;  /* 0x001dc8dc01007387 */ /* 0x0003e80000100a00 */
[----:B------:R4:W-:Y:S04]  /*17660*/  STL.64 [R1+0x1dd0], R228 ;  /* 0x001dd0e401007387 */ /* 0x0009e80000100a00 */
[----:B------:R4:W-:Y:S04]  /*17670*/  STL.64 [R1+0x1dd8], R236 ;  /* 0x001dd8ec01007387 */ /* 0x0009e80000100a00 */
[----:B-1----:R-:W2:Y:S04]  /*17680*/  LDL.64 R220, [R1+0x350] ;  /* 0x0003500001dc7983 */ /* 0x002ea80000100a00 */
[----:B----4-:R-:W4:Y:S04]  /*17690*/  LDL.64 R228, [R1+0x370] ;  /* 0x0003700001e47983 */ /* 0x010f280000100a00 */
[----:B------:R-:W4:Y:S04]  /*176a0*/  LDL.64 R236, [R1+0x390] ;  /* 0x0003900001ec7983 */ /* 0x000f280000100a00 */
        /* <DEDUP_REMOVED lines=20> */
[----:B---3--:R-:W-:Y:S04]  /*177f0*/  LDGSTS.E [R5+0x200], desc[UR4][R18.64], P0 ;  /* 0x0020000012057fae */ /* 0x008fe80008121844 */
[----:B--2---:R-:W-:Y:S04]  /*17800*/  LDGSTS.E [R5+0x600], desc[UR4][R10.64], P0 ;  /* 0x006000000a057fae */ /* 0x004fe80008121844 */
[----:B------:R-:W-:Y:S04]  /*17810*/  LDGSTS.E [R5+0xa00], desc[UR4][R22.64], P0 ;  /* 0x00a0000016057fae */ /* 0x000fe80008121844 */
[----:B------:R-:W-:Y:S04]  /*17820*/  LDGSTS.E [R5+0xe00], desc[UR4][R14.64], P0 ;  /* 0x00e000000e057fae */ /* 0x000fe80008121844 */
[----:B------:R-:W2:Y:S04]  /*17830*/  LDL.64 R52, [R1+0xb0] ;  /* 0x0000b00001347983 */ /* 0x000ea80000100a00 */
[----:B------:R-:W3:Y:S04]  /*17840*/  LDL.64 R22, [R1+0x3b0] ;  /* 0x0003b00001167983 */ /* 0x000ee80000100a00 */
[----:B------:R-:W4:Y:S04]  /*17850*/  LDL.64 R14, [R1+0x3d0] ;  /* 0x0003d000010e7983 */ /* 0x000f280000100a00 */
[----:B------:R-:W2:Y:S04]  /*17860*/  LDL.64 R44, [R1+0x90] ;  /* 0x00009000012c7983 */ /* 0x000ea80000100a00 */
[----:B------:R-:W2:Y:S04]  /*17870*/  LDL.64 R36, [R1+0x70] ;  /* 0x0000700001247983 */ /* 0x000ea80000100a00 */
[----:B------:R-:W2:Y:S04]  /*17880*/  LDL.64 R26, [R1+0x50] ;  /* 0x00005000011a7983 */ /* 0x000ea80000100a00 */
[----:B------:R-:W2:Y:S04]  /*17890*/  LDL.64 R18, [R1+0x30] ;  /* 0x0000300001127983 */ /* 0x000ea80000100a00 */
[----:B------:R-:W2:Y:S04]  /*178a0*/  LDL.64 R10, [R1+0x10] ;  /* 0x00001000010a7983 */ /* 0x000ea80000100a00 */
[----:B----4-:R-:W-:Y:S04]  /*178b0*/  LDGSTS.E [R5+0x1200], desc[UR4][R14.64], P0 ;  /* 0x012000000e057fae */ /* 0x010fe80008121844 */
        /* <DEDUP_REMOVED lines=24> */
[----:B--2---:R-:W-:Y:S04]  /*17a40*/  LDGSTS.E [R5+0x7600], desc[UR4][R52.64], P0 ;  /* 0x0760000034057fae */ /* 0x004fe80008121844 */
[----:B------:R-:W-:Y:S04]  /*17a50*/  LDGSTS.E [R5+0x7a00], desc[UR4][R44.64], P0 ;  /* 0x07a000002c057fae */ /* 0x000fe80008121844 */
[----:B------:R-:W2:Y:S04]  /*17a60*/  LDL.LU.64 R14, [R1+0x1df0] ;  /* 0x001df000010e7983 */ /* 0x000ea80000300a00 */
[----:B------:R-:W-:Y:S04]  /*17a70*/  LDGSTS.E [R5+0x7e00], desc[UR4][R36.64], P0 ;  /* 0x07e0000024057fae */ /* 0x000fe80008121844 */
[----:B------:R-:W3:Y:S04]  /*17a80*/  LDL.LU.64 R22, [R1+0x1de8] ;  /* 0x001de80001167983 */ /* 0x000ee80000300a00 */
[----:B------:R-:W-:Y:S04]  /*17a90*/  LDGSTS.E [R5+0x10200], desc[UR4][R26.64], P0 ;  /* 0x102000001a057fae */ /* 0x000fe80008121844 */
[----:B------:R-:W-:Y:S04]  /*17aa0*/  LDGSTS.E [R5+0x10600], desc[UR4][R18.64], P0 ;  /* 0x1060000012057fae */ /* 0x000fe80008121844 */
[----:B------:R-:W-:Y:S04]  /*17ab0*/  LDGSTS.E [R5+0x10a00], desc[UR4][R10.64], P0 ;  /* 0x10a000000a057fae */ /* 0x000fe80008121844 */
[----:B------:R-:W4:Y:S04]  /*17ac0*/  LDL.64 R26, [R1+0x448] ;  /* 0x00044800011a7983 */ /* 0x000f280000100a00 */
[----:B------:R-:W2:Y:S04]  /*17ad0*/  LDL.64 R18, [R1+0x428] ;  /* 0x0004280001127983 */ /* 0x000ea80000100a00 */
[----:B------:R-:W3:Y:S04]  /*17ae0*/  LDL.64 R10, [R1+0x408] ;  /* 0x00040800010a7983 */ /* 0x000ee80000100a00 */
[----:B------:R-:W-:Y:S04]  /*17af0*/  STL.64 [R1+0x1c50], R12 ;  /* 0x001c500c01007387 */ /* 0x000fe80000100a00 */
[----:B------:R1:W-:Y:S04]  /*17b00*/  STL.64 [R1+0x1c58], R20 ;  /* 0x001c581401007387 */ /* 0x0003e80000100a00 */
[----:B------:R3:W-:Y:S04]  /*17b10*/  STL.64 [R1+0x1c60], R28 ;  /* 0x001c601c01007387 */ /* 0x0007e80000100a00 */
[----:B------:R-:W-:Y:S04]  /*17b20*/  STL.64 [R1+0x1c68], R38 ;  /* 0x001c682601007387 */ /* 0x000fe80000100a00 */
        /* <DEDUP_REMOVED lines=15> */
[----:B------:R-:W-:Y:S04]  /*17c20*/  LDGSTS.E [R5+0x10e00], desc[UR4][R12.64], P0 ;  /* 0x10e000000c057fae */ /* 0x000fe80008121844 */
[----:B------:R-:W-:Y:S04]  /*17c30*/  STL.64 [R1+0x1ce8], R166 ;  /* 0x001ce8a601007387 */ /* 0x000fe80000100a00 */
[----:B------:R-:W-:Y:S04]  /*17c40*/  LDGSTS.E [R5+0x11200], desc[UR4][R20.64], P0 ;  /* 0x1120000014057fae */ /* 0x000fe80008121844 */
[----:B------:R-:W-:Y:S04]  /*17c50*/  STL.64 [R1+0x1cf0], R174 ;  /* 0x001cf0ae01007387 */ /* 0x000fe80000100a00 */
[----:B------:R3:W-:Y:S04]  /*17c60*/  LDGSTS.E [R5+0x11600], desc[UR4][R28.64], P0 ;  /* 0x116000001c057fae */ /* 0x0007e80008121844 */
[----:B-1----:R-:W3:Y:S04]  /*17c70*/  LDL.64 R20, [R1+0x3e8] ;  /* 0x0003e80001147983 */ /* 0x002ee80000100a00 */
[----:B------:R-:W-:Y:S04]  /*17c80*/  LDGSTS.E [R5+0x11a00], desc[UR4][R38.64], P0 ;  /* 0x11a0000026057fae */ /* 0x000fe80008121844 */
[----:B------:R-:W3:Y:S04]  /*17c90*/  LDL.64 R12, [R1+0x3c8] ;  /* 0x0003c800010c7983 */ /* 0x000ee80000100a00 */
        /* <DEDUP_REMOVED lines=33> */
[----:B------:R-:W3:Y:S01]  /*17eb0*/  LDL.64 R108, [R1+0x1a8] ;  /* 0x0001a800016c7983 */ /* 0x000ee20000100a00 */
[----:B------:R-:W-:-:S03]  /*17ec0*/  VIADD R6, R6, UR60 ;  /* 0x0000003c06067c36 */ /* 0x000fc60008000000 */
        /* <DEDUP_REMOVED lines=16> */
[----:B----4-:R-:W-:Y:S04]  /*17fd0*/  LDGSTS.E [R6+0x300], desc[UR4][R26.64], P0 ;  /* 0x003000001a067fae */ /* 0x010fe80008121844 */
[----:B------:R-:W4:Y:S04]  /*17fe0*/  LDL.64 R36, [R1+0x88] ;  /* 0x0000880001247983 */ /* 0x000f280000100a00 */
[----:B--2---:R-:W-:Y:S04]  /*17ff0*/  LDGSTS.E [R6+0x700], desc[UR4][R18.64], P0 ;  /* 0x0070000012067fae */ /* 0x004fe80008121844 */
[----:B------:R-:W2:Y:S04]  /*18000*/  LDL.64 R26, [R1+0x68] ;  /* 0x00006800011a7983 */ /* 0x000ea80000100a00 */
[----:B---3--:R-:W-:Y:S04]  /*18010*/  LDGSTS.E [R6+0xb00], desc[UR4][R10.64], P0 ;  /* 0x00b000000a067fae */ /* 0x008fe80008121844 */
[----:B------:R-:W3:Y:S04]  /*18020*/  LDL.64 R18, [R1+0x48] ;  /* 0x0000480001127983 */ /* 0x000ee80000100a00 */
[----:B------:R-:W3:Y:S04]  /*18030*/  LDL.64 R10, [R1+0x28] ;  /* 0x00002800010a7983 */ /* 0x000ee80000100a00 */
[----:B------:R1:W-:Y:S04]  /*18040*/  LDGSTS.E [R6+0xf00], desc[UR4][R20.64], P0 ;  /* 0x00f0000014067fae */ /* 0x0003e80008121844 */
        /* <DEDUP_REMOVED lines=16> */
[----:B------:R1:W-:Y:S04]  /*18150*/  LDGSTS.E [R6+0x5300], desc[UR4][R116.64], P0 ;  /* 0x0530000074067fae */ /* 0x0003e80008121844 */
[----:B------:R-:W-:Y:S01]  /*18160*/  LDGSTS.E [R6+0x5700], desc[UR4][R108.64], P0 ;  /* 0x057000006c067fae */ /* 0x000fe20008121844 */
[----:B------:R-:W-:-:S02]  /*18170*/  IMAD.WIDE R28, R4, 0x4, R242 ;  /* 0x00000004041c7825 */ /* 0x000fc400078e02f2 */
[----:B------:R-:W3:Y:S01]  /*18180*/  LDC R242, c[0x0][0x230] ;  /* 0x00008c00fff27b82 */ /* 0x000ee20000000800 */
[----:B------:R-:W-:Y:S01]  /*18190*/  LDGSTS.E [R6+0x5b00], desc[UR4][R100.64], P0 ;  /* 0x05b0000064067fae */ /* 0x000fe20008121844 */
[----:B-1----:R-:W-:-:S06]  /*181a0*/  IMAD.WIDE R20, R4, 0x4, R240 ;  /* 0x0000000404147825 */ /* 0x002fcc00078e02f0 */
[----:B------:R-:W1:Y:S01]  /*181b0*/  LDC R117, c[0x0][0x230] ;  /* 0x00008c00ff757b82 */ /* 0x000e620000000800 */
[----:B------:R-:W-:Y:S07]  /*181c0*/  LDGSTS.E [R6+0x5f00], desc[UR4][R92.64], P0 ;  /* 0x05f000005c067fae */ /* 0x000fee0008121844 */
[----:B------:R-:W1:Y:S01]  /*181d0*/  LDC R116, c[0x0][0x230] ;  /* 0x00008c00ff747b82 */ /* 0x000e620000000800 */
[----:B------:R-:W-:Y:S07]  /*181e0*/  LDGSTS.E [R6+0x6300], desc[UR4][R84.64], P0 ;  /* 0x0630000054067fae */ /* 0x000fee0008121844 */
[----:B------:R-:W1:Y:S01]  /*181f0*/  LDC R243, c[0x0][0x230] ;  /* 0x00008c00fff37b82 */ /* 0x000e620000000800 */
[----:B------:R-:W-:Y:S04]  /*18200*/  LDGSTS.E [R6+0x6700], desc[UR4][R76.64], P0 ;  /* 0x067000004c067fae */ /* 0x000fe80008121844 */
[----:B------:R-:W-:Y:S04]  /*18210*/  LDGSTS.E [R6+0x6b00], desc[UR4][R68.64], P0 ;  /* 0x06b0000044067fae */ /* 0x000fe80008121844 */
[----:B------:R-:W-:Y:S04]  /*18220*/  LDGSTS.E [R6+0x6f00], desc[UR4][R60.64], P0 ;  /* 0x06f000003c067fae */ /* 0x000fe80008121844 */
[----:B------:R-:W-:Y:S04]  /*18230*/  LDGSTS.E [R6+0x7300], desc[UR4][R52.64], P0 ;  /* 0x0730000034067fae */ /* 0x000fe80008121844 */
[----:B------:R-:W-:Y:S04]  /*18240*/  LDGSTS.E [R6+0x7700], desc[UR4][R44.64], P0 ;  /* 0x077000002c067fae */ /* 0x000fe80008121844 */
[----:B----4-:R-:W-:Y:S04]  /*18250*/  LDGSTS.E [R6+0x7b00], desc[UR4][R36.64], P0 ;  /* 0x07b0000024067fae */ /* 0x010fe80008121844 */
[----:B--2---:R-:W-:Y:S04]  /*18260*/  LDGSTS.E [R6+0x7f00], desc[UR4][R26.64], P0 ;  /* 0x07f000001a067fae */ /* 0x004fe80008121844 */
[----:B---3--:R2:W-:Y:S04]  /*18270*/  LDGSTS.E [R6+0x10300], desc[UR4][R18.64], P0 ;  /* 0x1030000012067fae */ /* 0x0085e80008121844 */
[----:B------:R3:W-:Y:S04]  /*18280*/  LDGSTS.E [R6+0x10700], desc[UR4][R10.64], P0 ;  /* 0x107000000a067fae */ /* 0x0007e80008121844 */
[----:B------:R4:W-:Y:S01]  /*18290*/  LDGSTS.E [R6+0x10b00], desc[UR4][R8.64], P0 ;  /* 0x10b0000008067fae */ /* 0x0009e20008121844 */
[----:B--2---:R-:W2:Y:S03]  /*182a0*/  LDC R18, c[0x0][0x230] ;  /* 0x00008c00ff127b82 */ /* 0x004ea60000000800 */
[----:B------:R-:W-:Y:S04]  /*182b0*/  LDGSTS.E [R6+0x10f00], desc[UR4][R14.64], P0 ;  /* 0x10f000000e067fae */ /* 0x000fe80008121844 */
[----:B------:R-:W3:Y:S01]  /*182c0*/  LDL.LU.64 R10, [R1+0x808] ;  /* 0x00080800010a7983 */ /* 0x000ee20000300a00 */
[----:B------:R-:W1:Y:S03]  /*182d0*/  LDC R19, c[0x0][0x230] ;  /* 0x00008c00ff137b82 */ /* 0x000e660000000800 */
[----:B------:R-:W4:Y:S04]  /*182e0*/  LDL.LU.64 R26, [R1+0x800] ;  /* 0x00080000011a7983 */ /* 0x000f280000300a00 */
        /* <DEDUP_REMOVED lines=25> */
[----:B------:R-:W-:Y:S01]  /*18480*/  LDGSTS.E [R6+0x17700], desc[UR4][R224.64], P0 ;  /* 0x17700000e0067fae */ /* 0x000fe20008121844 */
[----:B--2---:R-:W-:-:S03]  /*18490*/  VIADD R12, R18, 0xffffff9d ;  /* 0xffffff9d120c7836 */ /* 0x004fc60000000000 */
[----:B------:R-:W-:Y:S04]  /*184a0*/  LDGSTS.E [R6+0x17b00], desc[UR4][R232.64], P0 ;  /* 0x17b00000e8067fae */ /* 0x000fe80008121844 */
[----:B------:R-:W-:Y:S01]  /*184b0*/  LDGSTS.E [R6+0x17f00], desc[UR4][R30.64], P0 ;  /* 0x17f000001e067fae */ /* 0x000fe20008121844 */
[----:B------:R-:W-:Y:S01]  /*184c0*/  ISETP.GE.U32.AND P0, PT, R251, 0x7fffff5f, PT ;  /* 0x7fffff5ffb00780c */ /* 0x000fe20003f06070 */
[----:B-1----:R-:W-:Y:S02]  /*184d0*/  VIADD R251, R19, 0xffffff9c ;  /* 0xffffff9c13fb7836 */ /* 0x002fe40000000000 */
[----:B------:R4:W-:Y:S04]  /*184e0*/  STL.64 [R1+0x1c48], R8 ;  /* 0x001c480801007387 */ /* 0x0009e80000100a00 */
[----:B------:R-:W2:Y:S04]  /*184f0*/  LDL.LU.64 R108, [R1+0x7f8] ;  /* 0x0007f800016c7983 */ /* 0x000ea80000300a00 */
[----:B------:R-:W2:Y:S04]  /*18500*/  LDL.LU.64 R18, [R1+0x7e8] ;  /* 0x0007e80001127983 */ /* 0x000ea80000300a00 */
[----:B------:R-:W2:Y:S04]  /*18510*/  LDL.LU.64 R100, [R1+0x648] ;  /* 0x0006480001647983 */ /* 0x000ea80000300a00 */
[----:B------:R-:W2:Y:S04]  /*18520*/  LDL.LU.64 R92, [R1+0x638] ;  /* 0x00063800015c7983 */ /* 0x000ea80000300a00 */
[----:B------:R-:W2:Y:S04]  /*18530*/  LDL.LU.64 R84, [R1+0x628] ;  /* 0x0006280001547983 */ /* 0x000ea80000300a00 */
[----:B------:R-:W2:Y:S04]  /*18540*/  LDL.LU.64 R76, [R1+0x618] ;  /* 0x00061800014c7983 */ /* 0x000ea80000300a00 */
[----:B------:R-:W-:Y:S04]  /*18550*/  STL.64 [R1+0x1038], R28 ;  /* 0x0010381c01007387 */ /* 0x000fe80000100a00 */
[----:B------:R-:W-:Y:S04]  /*18560*/  STL.64 [R1+0x1040], R20 ;  /* 0x0010401401007387 */ /* 0x000fe80000100a00 */
[----:B------:R-:W0:Y:S01]  /*18570*/  LDGDEPBAR ;  /* 0x00000000000079af */ /* 0x000e220000000000 */
[----:B------:R-:W-:Y:S06]  /*18580*/  BAR.SYNC.DEFER_BLOCKING 0x0 ;  /* 0x0000000000007b1d */ /* 0x000fec0000010000 */
[----:B------:R-:W-:Y:S01]  /*18590*/  @!PT LDS RZ, [RZ] ;  /* 0x00000000fffff984 */ /* 0x000fe20000000800 */
[----:B------:R-:W-:Y:S01]  /*185a0*/  @!PT LDS RZ, [RZ] ;  /* 0x00000000fffff984 */ /* 0x000fe20000000800 */
[----:B------:R-:W-:Y:S01]  /*185b0*/  @!PT LDS RZ, [RZ] ;  /* 0x00000000fffff984 */ /* 0x000fe20000000800 */
[----:B------:R-:W-:Y:S04]  /*185c0*/  LDGSTS.E [R2+0x70000], desc[UR4][R28.64], !P3 ;  /* 0x700000001c027fae */ /* 0x000fe8000d921844 */
[----:B------:R-:W-:Y:S01]  /*185d0*/  LDGSTS.E [R2+0x74000], desc[UR4][R20.64], !P3 ;  /* 0x7400000014027fae */ /* 0x000fe2000d921844 */
[----:B---3--:R-:W-:-:S04]  /*185e0*/  IMAD.WIDE R10, R4, 0x4, R10 ;  /* 0x00000004040a7825 */ /* 0x008fc800078e020a */
[C---:B----4-:R-:W-:Y:S01]  /*185f0*/  IMAD.WIDE R8, R4.reuse, 0x4, R26 ;  /* 0x0000000404087825 */ /* 0x050fe200078e021a */
[----:B------:R1:W-:Y:S04]  /*18600*/  LDGSTS.E [R2+0x70004], desc[UR4][R10.64], !P4 ;  /* 0x700040000a027fae */ /* 0x0003e8000e121844 */
[----:B------:R-:W3:Y:S04]  /*18610*/  LDL.LU.64 R26, [R1+0x7f0] ;  /* 0x0007f000011a7983 */ /* 0x000ee80000300a00 */
[----:B------:R1:W-:Y:S04]  /*18620*/  STL.64 [R1+0xf78], R10 ;  /* 0x000f780a01007387 */ /* 0x0003e80000100a00 */
[----:B------:R-:W4:Y:S04]  /*18630*/  LDL.LU.64 R60, [R1+0x7e0] ;  /* 0x0007e000013c7983 */ /* 0x000f280000300a00 */
[----:B------:R2:W-:Y:S04]  /*18640*/  STL.64 [R1+0xf98], R8 ;  /* 0x000f980801007387 */ /* 0x0005e80000100a00 */
[----:B------:R-:W4:Y:S01]  /*18650*/  LDL.LU.64 R52, [R1+0x640] ;  /* 0x0006400001347983 */ /* 0x000f220000300a00 */
[----:B-1----:R-:W1:Y:S03]  /*18660*/  LDC R11, c[0x0][0x230] ;  /* 0x00008c00ff0b7b82 */ /* 0x002e660000000800 */
[----:B------:R-:W4:Y:S04]  /*18670*/  LDL.LU.64 R44, [R1+0x630] ;  /* 0x00063000012c7983 */ /* 0x000f280000300a00 */
[----:B------:R-:W4:Y:S01]  /*18680*/  LDL.LU.64 R36, [R1+0x620] ;  /* 0x0006200001247983 */ /* 0x000f220000300a00 */
[----:B------:R-:W1:Y:S03]  /*18690*/  LDC R10, c[0x0][0x230] ;  /* 0x00008c00ff0a7b82 */ /* 0x000e660000000800 */
[----:B------:R-:W4:Y:S04]  /*186a0*/  LDL.LU.64 R68, [R1+0x610] ;  /* 0x0006100001447983 */ /* 0x000f280000300a00 */
[----:B------:R2:W-:Y:S02]  /*186b0*/  LDGSTS.E [R2+0x74004], desc[UR4][R8.64], !P4 ;  /* 0x7400400008027fae */ /* 0x0005e4000e121844 */
[----:B--2---:R-:W-:-:S04]  /*186c0*/  IMAD.WIDE R62, R4, 0x4, R108 ;  /* 0x00000004043e7825 */ /* 0x004fc800078e026c */
[C---:B------:R-:W-:Y:S01]  /*186d0*/  IMAD.WIDE R18, R4.reuse, 0x4, R18 ;  /* 0x0000000404127825 */ /* 0x040fe200078e0212 */
[----:B------:R-:W-:Y:S03]  /*186e0*/  STL.64 [R1+0xfa8], R62 ;  /* 0x000fa83e01007387 */ /* 0x000fe60000100a00 */
[C---:B------:R-:W-:Y:S01]  /*186f0*/  IMAD.WIDE R54, R4.reuse, 0x4, R100 ;  /* 0x0000000404367825 */ /* 0x040fe200078e0264 */
[----:B------:R-:W-:Y:S03]  /*18700*/  STL.64 [R1+0xfc0], R18 ;  /* 0x000fc01201007387 */ /* 0x000fe60000100a00 */
[C---:B------:R-:W-:Y:S01]  /*18710*/  IMAD.WIDE R46, R4.reuse, 0x4, R92 ;  /* 0x00000004042e7825 */ /* 0x040fe200078e025c */
[----:B------:R-:W-:Y:S03]  /*18720*/  STL.64 [R1+0x1238], R54 ;  /* 0x0012383601007387 */ /* 0x000fe60000100a00 */
[C---:B------:R-:W-:Y:S01]  /*18730*/  IMAD.WIDE R38, R4.reuse, 0x4, R84 ;  /* 0x0000000404267825 */ /* 0x040fe200078e0254 */
[----:B------:R-:W-:Y:S03]  /*18740*/  STL.64 [R1+0x1248], R46 ;  /* 0x0012482e01007387 */ /* 0x000fe60000100a00 */
[----:B------:R-:W-:Y:S01]  /*18750*/  IMAD.WIDE R28, R4, 0x4, R76 ;  /* 0x00000004041c7825 */ /* 0x000fe200078e024c */
[----:B------:R-:W-:Y:S01]  /*18760*/  STL.64 [R1+0x1258], R38 ;  /* 0x0012582601007387 */ /* 0x000fe20000100a00 */
[----:B------:R-:W-:Y:S01]  /*18770*/  ISETP.GE.U32.AND P3, PT, R12, 0x7fffff5e, PT ;  /* 0x7fffff5e0c00780c */ /* 0x000fe20003f66070 */
[----:B------:R-:W2:Y:S02]  /*18780*/  LDC R9, c[0x0][0x230] ;  /* 0x00008c00ff097b82 */ /* 0x000ea40000000800 */
[----:B------:R-:W-:Y:S01]  /*18790*/  LDGSTS.E [R2+0x70008], desc[UR4][R62.64], !P5 ;  /* 0x700080003e027fae */ /* 0x000fe2000e921844 */
[----:B---3--:R-:W-:-:S05]  /*187a0*/  IMAD.WIDE R26, R4, 0x4, R26 ;  /* 0x00000004041a7825 */ /* 0x008fca00078e021a */
[----:B------:R-:W3:Y:S01]  /*187b0*/  LDC R12, c[0x0][0x230] ;  /* 0x00008c00ff0c7b82 */ /* 0x000ee20000000800 */
[----:B------:R1:W-:Y:S01]  /*187c0*/  STL.64 [R1+0xf30], R26 ;  /* 0x000f301a01007387 */ /* 0x0003e20000100a00 */
[----:B----4-:R-:W-:-:S03]  /*187d0*/  IMAD.WIDE R60, R4, 0x4, R60 ;  /* 0x00000004043c7825 */ /* 0x010fc600078e023c */
[----:B------:R-:W-:Y:S03]  /*187e0*/  STL.64 [R1+0x1268], R28 ;  /* 0x0012681c01007387 */ /* 0x000fe60000100a00 */
[----:B------:R-:W4:Y:S01]  /*187f0*/  LDC R8, c[0x0][0x230] ;  /* 0x00008c00ff087b82 */ /* 0x000f220000000800 */
[C---:B------:R-:W-:Y:S01]  /*18800*/  IMAD.WIDE R52, R4.reuse, 0x4, R52 ;  /* 0x0000000404347825 */ /* 0x040fe200078e0234 */
[----:B------:R2:W-:Y:S03]  /*18810*/  STL.64 [R1+0xf90], R60 ;  /* 0x000f903c01007387 */ /* 0x0005e60000100a00 */
[C---:B------:R-:W-:Y:S01]  /*18820*/  IMAD.WIDE R44, R4.reuse, 0x4, R44 ;  /* 0x00000004042c7825 */ /* 0x040fe200078e022c */
[----:B------:R3:W-:Y:S03]  /*18830*/  STL.64 [R1+0x1240], R52 ;  /* 0x0012403401007387 */ /* 0x0007e60000100a00 */
[C---:B------:R-:W-:Y:S01]  /*18840*/  IMAD.WIDE R36, R4.reuse, 0x4, R36 ;  /* 0x0000000404247825 */ /* 0x040fe200078e0224 */
[----:B------:R3:W-:Y:S03]  /*18850*/  STL.64 [R1+0x1250], R44 ;  /* 0x0012502c01007387 */ /* 0x0007e60000100a00 */
[----:B------:R-:W-:Y:S01]  /*18860*/  IMAD.WIDE R20, R4, 0x4, R68 ;  /* 0x0000000404147825 */ /* 0x000fe200078e0244 */
[----:B------:R-:W-:Y:S04]  /*18870*/  LDGSTS.E [R2+0x74008], desc[UR4][R26.64], !P5 ;  /* 0x740080001a027fae */ /* 0x000fe8000e921844 */
[----:B------:R4:W-:Y:S04]  /*18880*/  STL.64 [R1+0x1260], R36 ;  /* 0x0012602401007387 */ /* 0x0009e80000100a00 */
[----:B------:R-:W-:Y:S04]  /*18890*/  LDGSTS.E [R2+0x7000c], desc[UR4][R18.64], !P1 ;  /* 0x7000c00012027fae */ /* 0x000fe8000c921844 */
[----:B-1----:R-:W4:Y:S04]  /*188a0*/  LDL.LU.64 R26, [R1+0x7d8] ;  /* 0x0007d800011a7983 */ /* 0x002f280000300a00 */
[----:B------:R1:W-:Y:S04]  /*188b0*/  STL.64 [R1+0x1270], R20 ;  /* 0x0012701401007387 */ /* 0x0003e80000100a00 */
[----:B------:R-:W1:Y:S04]  /*188c0*/  LDL.LU.64 R18, [R1+0x7d0] ;  /* 0x0007d00001127983 */ /* 0x000e680000300a00 */
[----:B------:R-:W4:Y:S04]  /*188d0*/  LDL.LU.64 R76, [R1+0x7c8] ;  /* 0x0007c800014c7983 */ /* 0x000f280000300a00 */
[----:B------:R-:W4:Y:S01]  /*188e0*/  LDL.LU.64 R68, [R1+0x7c0] ;  /* 0x0007c00001447983 */ /* 0x000f220000300a00 */
[----:B------:R-:W-:Y:S01]  /*188f0*/  ISETP.GE.U32.AND P4, PT, R251, 0x7fffff5d, PT ;  /* 0x7fffff5dfb00780c */ /* 0x000fe20003f86070 */
[----:B------:R-:W-:Y:S01]  /*18900*/  VIADD R240, R117, 0xffffffba ;  /* 0xffffffba75f07836 */ /* 0x000fe20000000000 */
[----:B------:R-:W-:Y:S01]  /*18910*/  IADD3 R242, R242, -0x47, RZ ;  /* 0xffffffb9f2f27810 */ /* 0x000fe20007ffe0ff */
[----:B------:R-:W-:Y:S01]  /*18920*/  LDGSTS.E [R2+0x7400c], desc[UR4][R60.64], !P1 ;  /* 0x7400c0003c027fae */ /* 0x000fe2000c921844 */
[----:B------:R-:W-:Y:S01]  /*18930*/  VIADD R241, R116, 0xffffffbb ;  /* 0xffffffbb74f17836 */ /* 0x000fe20000000000 */
[----:B------:R-:W1:Y:S02]  /*18940*/  LDC R251, c[0x0][0x230] ;  /* 0x00008c00fffb7b82 */ /* 0x000e640000000800 */
[----:B------:R-:W-:Y:S04]  /*18950*/  LDGSTS.E [R2+0x78000], desc[UR4][R54.64], !P6 ;  /* 0x7800000036027fae */ /* 0x000fe8000f121844 */
[----:B------:R-:W-:Y:S04]  /*18960*/  LDGSTS.E [R2+0x7c000], desc[UR4][R52.64], !P6 ;  /* 0x7c00000034027fae */ /* 0x000fe8000f121844 */
[----:B------:R-:W-:Y:S04]  /*18970*/  LDGSTS.E [R2+0x78004], desc[UR4][R46.64], !P0 ;  /* 0x780040002e027fae */ /* 0x000fe8000c121844 */
[----:B------:R-:W-:Y:S01]  /*18980*/  LDGSTS.E [R2+0x7c004], desc[UR4][R44.64], !P0 ;  /* 0x7c0040002c027fae */ /* 0x000fe2000c121844 */
[----:B------:R-:W-:-:S03]  /*18990*/  ISETP.GE.U32.AND P0, PT, R240, 0x7fffff7b, PT ;  /* 0x7fffff7bf000780c */ /* 0x000fc60003f06070 */
[----:B------:R-:W-:Y:S01]  /*189a0*/  LDGSTS.E [R2+0x78008], desc[UR4][R38.64], !P3 ;  /* 0x7800800026027fae */ /* 0x000fe2000d921844 */
[----:B------:R-:W-:-:S03]  /*189b0*/  VIADD R240, R11, 0xffffff9b ;  /* 0xffffff9b0bf07836 */ /* 0x000fc60000000000 */
[----:B------:R-:W-:Y:S04]  /*189c0*/  LDGSTS.E [R2+0x7c008], desc[UR4][R36.64], !P3 ;  /* 0x7c00800024027fae */ /* 0x000fe8000d921844 */
[----:B------:R-:W-:Y:S04]  /*189d0*/  LDGSTS.E [R2+0x7800c], desc[UR4][R28.64], !P4 ;  /* 0x7800c0001c027fae */ /* 0x000fe8000e121844 */
[----:B------:R3:W-:Y:S01]  /*189e0*/  LDGSTS.E [R2+0x7c00c], desc[UR4][R20.64], !P4 ;  /* 0x7c00c00014027fae */ /* 0x0007e2000e121844 */
[----:B------:R-:W-:-:S03]  /*189f0*/  ISETP.GE.U32.AND P6, PT, R241, 0x7fffff7c, PT ;  /* 0x7fffff7cf100780c */ /* 0x000fc60003fc6070 */
[----:B--2---:R-:W2:Y:S01]  /*18a00*/  LDL.LU.64 R60, [R1+0x7b8] ;  /* 0x0007b800013c7983 */ /* 0x004ea20000300a00 */
[----:B---3--:R-:W-:Y:S01]  /*18a10*/  VIADD R241, R12, 0xffffffb8 ;  /* 0xffffffb80cf17836 */ /* 0x008fe20000000000 */
[----:B------:R-:W-:Y:S01]  /*18a20*/  ISETP.GE.U32.AND P4, PT, R240, 0x7fffff5c, PT ;  /* 0x7fffff5cf000780c */ /* 0x000fe20003f86070 */
[----:B------:R-:W-:Y:S02]  /*18a30*/  VIADD R2, R10, 0xffffff9a ;  /* 0xffffff9a0a027836 */ /* 0x000fe40000000000 */
[----:B------:R-:W3:Y:S04]  /*18a40*/  LDL.LU.64 R10, [R1+0x7a8] ;  /* 0x0007a800010a7983 */ /* 0x000ee80000300a00 */
[----:B------:R-:W3:Y:S01]  /*18a50*/  LDL.LU.64 R52, [R1+0x608] ;  /* 0x0006080001347983 */ /* 0x000ee20000300a00 */
[----:B------:R-:W-:-:S03]  /*18a60*/  ISETP.GE.U32.AND P5, PT, R2, 0x7fffff5b, PT ;  /* 0x7fffff5b0200780c */ /* 0x000fc60003fa6070 */
[----:B------:R-:W3:Y:S01]  /*18a70*/  LDL.LU.64 R44, [R1+0x5f8] ;  /* 0x0005f800012c7983 */ /* 0x000ee20000300a00 */
[----:B------:R-:W-:-:S03]  /*18a80*/  VIADD R240, R9, 0xffffff99 ;  /* 0xffffff9909f07836 */ /* 0x000fc60000000000 */
[----:B----4-:R-:W4:Y:S01]  /*18a90*/  LDL.LU.64 R36, [R1+0x5e8] ;  /* 0x0005e80001247983 */ /* 0x010f220000300a00 */
[----:B------:R-:W-:Y:S02]  /*18aa0*/  VIADD R2, R8, 0xffffff98 ;  /* 0xffffff9808027836 */ /* 0x000fe40000000000 */
[C---:B------:R-:W-:Y:S02]  /*18ab0*/  IMAD.WIDE R28, R4.reuse, 0x4, R26 ;  /* 0x00000004041c7825 */ /* 0x040fe400078e021a */
[----:B------:R-:W4:Y:S02]  /*18ac0*/  LDL.LU.64 R26, [R1+0x5d8] ;  /* 0x0005d800011a7983 */ /* 0x000f240000300a00 */
[C---:B-1----:R-:W-:Y:S02]  /*18ad0*/  IMAD.WIDE R20, R4.reuse, 0x4, R18 ;  /* 0x0000000404147825 */ /* 0x042fe400078e0212 */
[----:B------:R-:W-:Y:S02]  /*18ae0*/  STL.64 [R1+0xef0], R28 ;  /* 0x000ef01c01007387 */ /* 0x000fe40000100a00 */
[----:B------:R-:W-:-:S02]  /*18af0*/  IMAD.WIDE R12, R4, 0x4, R76 ;  /* 0x00000004040c7825 */ /* 0x000fc400078e024c */
[----:B------:R-:W4:Y:S02]  /*18b00*/  LDL.LU.64 R18, [R1+0x7b0] ;  /* 0x0007b00001127983 */ /* 0x000f240000300a00 */
[----:B------:R-:W-:Y:S02]  /*18b10*/  IMAD.WIDE R8, R4, 0x4, R68 ;  /* 0x0000000404087825 */ /* 0x000fe400078e0244 */
[----:B------:R-:W-:Y:S04]  /*18b20*/  STL.64 [R1+0xf28], R20 ;  /* 0x000f281401007387 */ /* 0x000fe80000100a00 */
[----:B------:R-:W4:Y:S04]  /*18b30*/  LDL.LU.64 R100, [R1+0x7a0] ;  /* 0x0007a00001647983 */ /* 0x000f280000300a00 */
[----:B------:R1:W-:Y:S04]  /*18b40*/  STL.64 [R1+0xf50], R12 ;  /* 0x000f500c01007387 */ /* 0x0003e80000100a00 */
[----:B------:R-:W4:Y:S04]  /*18b50*/  LDL.LU.64 R92, [R1+0x600] ;  /* 0x00060000015c7983 */ /* 0x000f280000300a00 */
[----:B------:R4:W-:Y:S04]  /*18b60*/  STL.64 [R1+0xf70], R8 ;  /* 0x000f700801007387 */ /* 0x0009e80000100a00 */
[----:B------:R-:W4:Y:S04]  /*18b70*/  LDL.LU.64 R84, [R1+0x5f0] ;  /* 0x0005f00001547983 */ /* 0x000f280000300a00 */
[----:B------:R-:W4:Y:S04]  /*18b80*/  LDL.LU.64 R76, [R1+0x5e0] ;  /* 0x0005e000014c7983 */ /* 0x000f280000300a00 */
[----:B------:R-:W4:Y:S01]  /*18b90*/  LDL.LU.64 R68, [R1+0x5d0] ;  /* 0x0005d00001447983 */ /* 0x000f220000300a00 */
[----:B------:R-:W-:-:S02]  /*18ba0*/  ISETP.GE.U32.AND P1, PT, R242, 0x7fffff7a, PT ;  /* 0x7fffff7af200780c */ /* 0x000fc40003f26070 */
[----:B------:R-:W-:Y:S01]  /*18bb0*/  ISETP.GE.U32.AND P3, PT, R241, 0x7fffff79, PT ;  /* 0x7fffff79f100780c */ /* 0x000fe20003f66070 */
[----:B------:R-:W-:Y:S01]  /*18bc0*/  LDGSTS.E [R245+0x70000], desc[UR4][R28.64], !P6 ;  /* 0x700000001cf57fae */ /* 0x000fe2000f121844 */
[----:B------:R-:W4:Y:S03]  /*18bd0*/  LDC R242, c[0x0][0x230] ;  /* 0x00008c00fff27b82 */ /* 0x000f260000000800 */
[----:B------:R-:W-:Y:S01]  /*18be0*/  LDGSTS.E [R245+0x74000], desc[UR4][R20.64], !P6 ;  /* 0x7400000014f57fae */ /* 0x000fe2000f121844 */
[----:B--2---:R-:W-:-:S03]  /*18bf0*/  IMAD.WIDE R60, R4, 0x4, R60 ;  /* 0x00000004043c7825 */ /* 0x004fc600078e023c */
[----:B------:R1:W-:Y:S01]  /*18c00*/  LDGSTS.E [R245+0x70004], desc[UR4][R12.64], !P0 ;  /* 0x700040000cf57fae */ /* 0x0003e2000c121844 */
[----:B------:R-:W2:Y:S03]  /*18c10*/  LDC R241, c[0x0][0x230] ;  /* 0x00008c00fff17b82 */ /* 0x000ea60000000800 */
[----:B------:R-:W-:Y:S04]  /*18c20*/  STL.64 [R1+0xf88], R60 ;  /* 0x000f883c01007387 */ /* 0x000fe80000100a00 */
[----:B------:R2:W-:Y:S01]  /*18c30*/  LDGSTS.E [R245+0x74004], desc[UR4][R8.64], !P0 ;  /* 0x7400400008f57fae */ /* 0x0005e2000c121844 */
[----:B---3--:R-:W-:-:S03]  /*18c40*/  IMAD.WIDE R10, R4, 0x4, R10 ;  /* 0x00000004040a7825 */ /* 0x008fc600078e020a */
[----:B------:R-:W-:Y:S01]  /*18c50*/  LDGSTS.E [R245+0x70008], desc[UR4][R60.64], !P1 ;  /* 0x700080003cf57fae */ /* 0x000fe2000c921844 */
[C---:B------:R-:W-:Y:S01]  /*18c60*/  IMAD.WIDE R52, R4.reuse, 0x4, R52 ;  /* 0x0000000404347825 */ /* 0x040fe200078e0234 */
[----:B-1----:R-:W1:Y:S03]  /*18c70*/  LDC R13, c[0x0][0x230] ;  /* 0x00008c00ff0d7b82 */ /* 0x002e660000000800 */
[C---:B------:R-:W-:Y:S01]  /*18c80*/  IMAD.WIDE R44, R4.reuse, 0x4, R44 ;  /* 0x00000004042c7825 */ /* 0x040fe200078e022c */
[----:B------:R-:W-:Y:S03]  /*18c90*/  STL.64 [R1+0xfb8], R10 ;  /* 0x000fb80a01007387 */ /* 0x000fe60000100a00 */
[C---:B----4-:R-:W-:Y:S01]  /*18ca0*/  IMAD.WIDE R36, R4.reuse, 0x4, R36 ;  /* 0x0000000404247825 */ /* 0x050fe200078e0224 */
[----:B------:R-:W-:Y:S01]  /*18cb0*/  STL.64 [R1+0x1278], R52 ;  /* 0x0012783401007387 */ /* 0x000fe20000100a00 */
[----:B------:R-:W3:Y:S03]  /*18cc0*/  LDC R12, c[0x0][0x230] ;  /* 0x00008c00ff0c7b82 */ /* 0x000ee60000000800 */
[----:B------:R-:W-:Y:S04]  /*18cd0*/  STL.64 [R1+0x1288], R44 ;  /* 0x0012882c01007387 */ /* 0x000fe80000100a00 */
[----:B------:R-:W-:Y:S01]  /*18ce0*/  STL.64 [R1+0x1298], R36 ;  /* 0x0012982401007387 */ /* 0x000fe20000100a00 */
[----:B------:R-:W-:-:S04]  /*18cf0*/  IMAD.WIDE R26, R4, 0x4, R26 ;  /* 0x00000004041a7825 */ /* 0x000fc800078e021a */
[----:B------:R-:W-:-:S04]  /*18d00*/  IMAD.WIDE R18, R4, 0x4, R18 ;  /* 0x0000000404127825 */ /* 0x000fc800078e0212 */
[C---:B------:R-:W-:Y:S01]  /*18d10*/  IMAD.WIDE R54, R4.reuse, 0x4, R100 ;  /* 0x0000000404367825 */ /* 0x040fe200078e0264 */
[----:B------:R4:W-:Y:S03]  /*18d20*/  STL.64 [R1+0xee8], R18 ;  /* 0x000ee81201007387 */ /* 0x0009e60000100a00 */
[C---:B------:R-:W-:Y:S01]  /*18d30*/  IMAD.WIDE R46, R4.reuse, 0x4, R92 ;  /* 0x00000004042e7825 */ /* 0x040fe200078e025c */
[----:B------:R3:W-:Y:S03]  /*18d40*/  STL.64 [R1+0x12a8], R26 ;  /* 0x0012a81a01007387 */ /* 0x0007e60000100a00 */
[C---:B------:R-:W-:Y:S01]  /*18d50*/  IMAD.WIDE R38, R4.reuse, 0x4, R84 ;  /* 0x0000000404267825 */ /* 0x040fe200078e0254 */
[----:B------:R-:W-:Y:S03]  /*18d60*/  STL.64 [R1+0xf68], R54 ;  /* 0x000f683601007387 */ /* 0x000fe60000100a00 */
[C---:B------:R-:W-:Y:S01]  /*18d70*/  IMAD.WIDE R28, R4.reuse, 0x4, R76 ;  /* 0x00000004041c7825 */ /* 0x040fe200078e024c */
[----:B------:R-:W-:Y:S03]  /*18d80*/  STL.64 [R1+0x1280], R46 ;  /* 0x0012802e01007387 */ /* 0x000fe60000100a00 */
[----:B------:R-:W-:Y:S01]  /*18d90*/  IMAD.WIDE R20, R4, 0x4, R68 ;  /* 0x0000000404147825 */ /* 0x000fe200078e0244 */
[----:B------:R-:W-:Y:S01]  /*18da0*/  STL.64 [R1+0x1290], R38 ;  /* 0x0012902601007387 */ /* 0x000fe20000100a00 */
[----:B------:R-:W-:Y:S01]  /*18db0*/  ISETP.GE.U32.AND P6, PT, R240, 0x7fffff5a, PT ;  /* 0x7fffff5af000780c */ /* 0x000fe20003fc6070 */
[----:B--2---:R-:W2:Y:S02]  /*18dc0*/  LDC R9, c[0x0][0x230] ;  /* 0x00008c00ff097b82 */ /* 0x004ea40000000800 */
[----:B------:R-:W-:Y:S04]  /*18dd0*/  LDGSTS.E [R245+0x74008], desc[UR4][R18.64], !P1 ;  /* 0x7400800012f57fae */ /* 0x000fe8000c921844 */
[----:B------:R-:W-:Y:S02]  /*18de0*/  STL.64 [R1+0x12a0], R28 ;  /* 0x0012a01c01007387 */ /* 0x000fe40000100a00 */
[----:B------:R-:W2:Y:S02]  /*18df0*/  LDC R8, c[0x0][0x230] ;  /* 0x00008c00ff087b82 */ /* 0x000ea40000000800 */
[----:B------:R-:W-:Y:S04]  /*18e00*/  LDGSTS.E [R245+0x7000c], desc[UR4][R10.64], !P3 ;  /* 0x7000c0000af57fae */ /* 0x000fe8000d921844 */
[----:B----4-:R-:W4:Y:S04]  /*18e10*/  LDL.LU.64 R18, [R1+0x798] ;  /* 0x0007980001127983 */ /* 0x010f280000300a00 */
[----:B------:R-:W-:Y:S04]  /*18e20*/  STL.64 [R1+0x12b0], R20 ;  /* 0x0012b01401007387 */ /* 0x000fe80000100a00 */
[----:B------:R-:W4:Y:S04]  /*18e30*/  LDL.LU.64 R10, [R1+0x790] ;  /* 0x00079000010a7983 */ /* 0x000f280000300a00 */
[----:B------:R-:W4:Y:S04]  /*18e40*/  LDL.LU.64 R76, [R1+0x788] ;  /* 0x00078800014c7983 */ /* 0x000f280000300a00 */
[----:B------:R-:W4:Y:S01]  /*18e50*/  LDL.LU.64 R68, [R1+0x780] ;  /* 0x0007800001447983 */ /* 0x000f220000300a00 */
[----:B------:R-:W-:-:S03]  /*18e60*/  ISETP.GE.U32.AND P0, PT, R2, 0x7fffff59, PT ;  /* 0x7fffff590200780c */ /* 0x000fc60003f06070 */
[----:B------:R-:W-:Y:S01]  /*18e70*/  LDGSTS.E [R245+0x7400c], desc[UR4][R54.64], !P3 ;  /* 0x7400c00036f57fae */ /* 0x000fe2000d921844 */
[----:B------:R-:W-:Y:S02]  /*18e80*/  VIADD R240, R243, 0xffffffb7 ;  /* 0xffffffb7f3f07836 */ /* 0x000fe40000000000 */
[----:B------:R-:W-:Y:S01]  /*18e90*/  VIADD R2, R251, 0xffffffb6 ;  /* 0xffffffb6fb027836 */ /* 0x000fe20000000000 */
[----:B------:R-:W-:Y:S01]  /*18ea0*/  LDGSTS.E [R245+0x78000], desc[UR4][R52.64], !P4 ;  /* 0x7800000034f57fae */ /* 0x000fe2000e121844 */
[----:B------:R-:W-:Y:S01]  /*18eb0*/  VIADD R242, R242, 0xffffffb5 ;  /* 0xffffffb5f2f27836 */ /* 0x000fe20000000000 */
[----:B------:R-:W4:Y:S02]  /*18ec0*/  LDC R243, c[0x0][0x230] ;  /* 0x00008c00fff37b82 */ /* 0x000f240000000800 */
[----:B------:R-:W-:Y:S04]  /*18ed0*/  LDGSTS.E [R245+0x7c000], desc[UR4][R46.64], !P4 ;  /* 0x7c0000002ef57fae */ /* 0x000fe8000e121844 */
[----:B------:R-:W-:Y:S01]  /*18ee0*/  LDGSTS.E [R245+0x78004], desc[UR4][R44.64], !P5 ;  /* 0x780040002cf57fae */ /* 0x000fe2000e921844 */
[----:B------:R-:W-:Y:S01]  /*18ef0*/  VIADD R241, R241, 0xffffffb4 ;  /* 0xffffffb4f1f17836 */ /* 0x000fe20000000000 */
[----:B------:R-:W4:Y:S02]  /*18f00*/  LDC R251, c[0x0][0x230] ;  /* 0x00008c00fffb7b82 */ /* 0x000f240000000800 */
[----:B------:R-:W-:Y:S04]  /*18f10*/  LDGSTS.E [R245+0x7c004], desc[UR4][R38.64], !P5 ;  /* 0x7c00400026f57fae */ /* 0x000fe8000e921844 */
[----:B------:R-:W-:Y:S04]  /*18f20*/  LDGSTS.E [R245+0x78008], desc[UR4][R36.64], !P6 ;  /* 0x7800800024f57fae */ /* 0x000fe8000f121844 */
[----:B------:R-:W-:Y:S01]  /*18f30*/  LDGSTS.E [R245+0x7c008], desc[UR4][R28.64], !P6 ;  /* 0x7c0080001cf57fae */ /* 0x000fe2000f121844 */
[----:B------:R-:W-:-:S03]  /*18f40*/  ISETP.GE.U32.AND P6, PT, R240, 0x7fffff78, PT ;  /* 0x7fffff78f000780c */ /* 0x000fc60003fc6070 */
[----:B------:R-:W-:Y:S01]  /*18f50*/  LDGSTS.E [R245+0x7800c], desc[UR4][R26.64], !P0 ;  /* 0x7800c0001af57fae */ /* 0x000fe2000c121844 */
[----:B-1----:R-:W-:-:S03]  /*18f60*/  VIADD R240, R13, 0xffffff97 ;  /* 0xffffff970df07836 */ /* 0x002fc60000000000 */
[----:B------:R1:W-:Y:S01]  /*18f70*/  LDGSTS.E [R245+0x7c00c], desc[UR4][R20.64], !P0 ;  /* 0x7c00c00014f57fae */ /* 0x0003e2000c121844 */
[----:B------:R-:W-:Y:S01]  /*18f80*/  ISETP.GE.U32.AND P0, PT, R2, 0x7fffff77, PT ;  /* 0x7fffff770200780c */ /* 0x000fe20003f06070 */
[----:B---3--:R-:W-:Y:S02]  /*18f90*/  VIADD R2, R12, 0xffffff96 ;  /* 0xffffff960c027836 */ /* 0x008fe40000000000 */
[----:B------:R-:W3:Y:S04]  /*18fa0*/  LDL.LU.64 R60, [R1+0x778] ;  /* 0x00077800013c7983 */ /* 0x000ee80000300a00 */
[----:B------:R-:W3:Y:S01]  /*18fb0*/  LDL.LU.64 R26, [R1+0x768] ;  /* 0x00076800011a7983 */ /* 0x000ee20000300a00 */
[----:B------:R-:W-:-:S03]  /*18fc0*/  ISETP.GE.U32.AND P4, PT, R240, 0x7fffff58, PT ;  /* 0x7fffff58f000780c */ /* 0x000fc60003f86070 */
[----:B------:R-:W3:Y:S01]  /*18fd0*/  LDL.LU.64 R52, [R1+0x5c8] ;  /* 0x0005c80001347983 */ /* 0x000ee20000300a00 */
[----:B------:R-:W-:Y:S01]  /*18fe0*/  ISETP.GE.U32.AND P5, PT, R2, 0x7fffff57, PT ;  /* 0x7fffff570200780c */ /* 0x000fe20003fa6070 */
[----:B-1----:R-:W1:Y:S02]  /*18ff0*/  LDC R245, c[0x0][0x230] ;  /* 0x00008c00fff57b82 */ /* 0x002e640000000800 */
[----:B------:R-:W3:Y:S01]  /*19000*/  LDL.LU.64 R100, [R1+0x5b8] ;  /* 0x0005b80001647983 */ /* 0x000ee20000300a00 */
[----:B--2---:R-:W-:-:S03]  /*19010*/  VIADD R240, R9, 0xffffff95 ;  /* 0xffffff9509f07836 */ /* 0x004fc60000000000 */
[----:B------:R-:W2:Y:S01]  /*19020*/  LDL.LU.64 R36, [R1+0x5a8] ;  /* 0x0005a80001247983 */ /* 0x000ea20000300a00 */
[----:B------:R-:W-:-:S03]  /*19030*/  VIADD R2, R8, 0xffffff94 ;  /* 0xffffff9408027836 */ /* 0x000fc60000000000 */
[----:B------:R-:W2:Y:S01]  /*19040*/  LDL.LU.64 R92, [R1+0x598] ;  /* 0x00059800015c7983 */ /* 0x000ea20000300a00 */
[----:B----4-:R-:W-:-:S05]  /*19050*/  IMAD.WIDE R18, R4, 0x4, R18 ;  /* 0x0000000404127825 */ /* 0x010fca00078e0212 */
[----:B------:R-:W-:Y:S01]  /*19060*/  STL.64 [R1+0xeb0], R18 ;  /* 0x000eb01201007387 */ /* 0x000fe20000100a00 */
[----:B------:R-:W-:-:S03]  /*19070*/  IMAD.WIDE R10, R4, 0x4, R10 ;  /* 0x00000004040a7825 */ /* 0x000fc600078e020a */
[----:B------:R-:W4:Y:S01]  /*19080*/  LDL.LU.64 R44, [R1+0x770] ;  /* 0x00077000012c7983 */ /* 0x000f220000300a00 */
[----:B------:R-:W-:-:S03]  /*19090*/  IMAD.WIDE R12, R4, 0x4, R76 ;  /* 0x00000004040c7825 */ /* 0x000fc600078e024c */
[----:B------:R1:W-:Y:S01]  /*190a0*/  STL.64 [R1+0xee0], R10 ;  /* 0x000ee00a01007387 */ /* 0x0003e20000100a00 */
[----:B------:R-:W-:-:S03]  /*190b0*/  IMAD.WIDE R8, R4, 0x4, R68 ;  /* 0x0000000404087825 */ /* 0x000fc600078e0244 */
[----:B------:R-:W4:Y:S04]  /*190c0*/  LDL.LU.64 R84, [R1+0x760] ;  /* 0x0007600001547983 */ /* 0x000f280000300a00 */
[----:B------:R3:W-:Y:S04]  /*190d0*/  STL.64 [R1+0xf20], R12 ;  /* 0x000f200c01007387 */ /* 0x0007e80000100a00 */
[----:B------:R-:W-:Y:S04]  /*190e0*/  LDGSTS.E [R246+0x70000], desc[UR4][R18.64], !P6 ;  /* 0x7000000012f67fae */ /* 0x000fe8000f121844 */
[----:B------:R-:W4:Y:S04]  /*190f0*/  LDL.LU.64 R76, [R1+0x5c0] ;  /* 0x0005c000014c7983 */ /* 0x000f280000300a00 */
[----:B------:R-:W-:Y:S04]  /*19100*/  LDGSTS.E [R246+0x74000], desc[UR4][R10.64], !P6 ;  /* 0x740000000af67fae */ /* 0x000fe8000f121844 */
[----:B------:R3:W-:Y:S01]  /*19110*/  STL.64 [R1+0xf48], R8 ;  /* 0x000f480801007387 */ /* 0x0007e20000100a00 */
[----:B------:R-:W-:-:S02]  /*19120*/  ISETP.GE.U32.AND P1, PT, R242, 0x7fffff76, PT ;  /* 0x7fffff76f200780c */ /* 0x000fc40003f26070 */
[----:B------:R-:W-:Y:S01]  /*19130*/  ISETP.GE.U32.AND P3, PT, R241, 0x7fffff75, PT ;  /* 0x7fffff75f100780c */ /* 0x000fe20003f66070 */
[----:B------:R3:W-:Y:S01]  /*19140*/  LDGSTS.E [R246+0x70004], desc[UR4][R12.64], !P0 ;  /* 0x700040000cf67fae */ /* 0x0007e2000c121844 */
[----:B------:R-:W-:Y:S01]  /*19150*/  ISETP.GE.U32.AND P6, PT, R240, 0x7fffff56, PT ;  /* 0x7fffff56f000780c */ /* 0x000fe20003fc6070 */
[----:B------:R-:W4:Y:S02]  /*19160*/  LDC R242, c[0x0][0x230] ;  /* 0x00008c00fff27b82 */ /* 0x000f240000000800 */
[----:B-1----:R-:W4:Y:S04]  /*19170*/  LDL.LU.64 R10, [R1+0x5b0] ;  /* 0x0005b000010a7983 */ /* 0x002f280000300a00 */
[----:B------:R-:W4:Y:S02]  /*19180*/  LDL.LU.64 R68, [R1+0x5a0] ;  /* 0x0005a00001447983 */ /* 0x000f240000300a00 */
[----:B------:R-:W1:Y:S02]  /*19190*/  LDC R241, c[0x0][0x230] ;  /* 0x00008c00fff17b82 */ /* 0x000e640000000800 */
[----:B------:R-:W4:Y:S01]  /*191a0*/  LDL.LU.64 R18, [R1+0x590] ;  /* 0x0005900001127983 */ /* 0x000f220000300a00 */
[----:B---3--:R-:W-:-:S03]  /*191b0*/  IMAD.WIDE R60, R4, 0x4, R60 ;  /* 0x00000004043c7825 */ /* 0x008fc600078e023c */
[----:B------:R3:W-:Y:S02]  /*191c0*/  LDGSTS.E [R246+0x74004], desc[UR4][R8.64], !P0 ;  /* 0x7400400008f67fae */ /* 0x0007e4000c121844 */
[----:B------:R-:W1:Y:S01]  /*191d0*/  LDC R12, c[0x0][0x230] ;  /* 0x00008c00ff0c7b82 */ /* 0x000e620000000800 */
[C---:B------:R-:W-:Y:S01]  /*191e0*/  IMAD.WIDE R26, R4.reuse, 0x4, R26 ;  /* 0x00000004041a7825 */ /* 0x040fe200078e021a */
[----:B------:R-:W-:Y:S03]  /*191f0*/  STL.64 [R1+0xf60], R60 ;  /* 0x000f603c01007387 */ /* 0x000fe60000100a00 */
[C---:B------:R-:W-:Y:S01]  /*19200*/  IMAD.WIDE R52, R4.reuse, 0x4, R52 ;  /* 0x0000000404347825 */ /* 0x040fe200078e0234 */
[----:B------:R-:W-:Y:S03]  /*19210*/  STL.64 [R1+0xfb0], R26 ;  /* 0x000fb01a01007387 */ /* 0x000fe60000100a00 */
[C---:B------:R-:W-:Y:S01]  /*19220*/  IMAD.WIDE R38, R4.reuse, 0x4, R100 ;  /* 0x0000000404267825 */ /* 0x040fe200078e0264 */
[----:B------:R-:W-:Y:S01]  /*19230*/  STL.64 [R1+0x12b8], R52 ;  /* 0x0012b83401007387 */ /* 0x000fe20000100a00 */
[----:B---3--:R-:W3:Y:S02]  /*19240*/  LDC R9, c[0x0][0x230] ;  /* 0x00008c00ff097b82 */ /* 0x008ee40000000800 */
[C---:B--2---:R-:W-:Y:S01]  /*19250*/  IMAD.WIDE R36, R4.reuse, 0x4, R36 ;  /* 0x0000000404247825 */ /* 0x044fe200078e0224 */
[----:B------:R-:W-:Y:S03]  /*19260*/  STL.64 [R1+0x12c8], R38 ;  /* 0x0012c82601007387 */ /* 0x000fe60000100a00 */
[C---:B------:R-:W-:Y:S01]  /*19270*/  IMAD.WIDE R20, R4.reuse, 0x4, R92 ;  /* 0x0000000404147825 */ /* 0x040fe200078e025c */
[----:B------:R-:W-:Y:S01]  /*19280*/  STL.64 [R1+0x12d8], R36 ;  /* 0x0012d82401007387 */ /* 0x000fe20000100a00 */
[----:B------:R-:W2:Y:S03]  /*19290*/  LDC R8, c[0x0][0x230] ;  /* 0x00008c00ff087b82 */ /* 0x000ea60000000800 */
[----:B------:R-:W-:Y:S01]  /*192a0*/  LDGSTS.E [R246+0x70008], desc[UR4][R60.64], !P1 ;  /* 0x700080003cf67fae */ /* 0x000fe2000c921844 */
[----:B----4-:R-:W-:-:S05]  /*192b0*/  IMAD.WIDE R44, R4, 0x4, R44 ;  /* 0x00000004042c7825 */ /* 0x010fca00078e022c */
[----:B------:R4:W-:Y:S01]  /*192c0*/  STL.64 [R1+0xea8], R44 ;  /* 0x000ea82c01007387 */ /* 0x0009e20000100a00 */
[----:B------:R-:W-:-:S03]  /*192d0*/  IMAD.WIDE R54, R4, 0x4, R84 ;  /* 0x0000000404367825 */ /* 0x000fc600078e0254 */
[----:B------:R-:W-:Y:S04]  /*192e0*/  STL.64 [R1+0x12e8], R20 ;  /* 0x0012e81401007387 */ /* 0x000fe80000100a00 */
[----:B------:R-:W-:Y:S04]  /*192f0*/  STL.64 [R1+0xf40], R54 ;  /* 0x000f403601007387 */ /* 0x000fe80000100a00 */
[----:B------:R-:W-:Y:S01]  /*19300*/  LDGSTS.E [R246+0x74008], desc[UR4][R44.64], !P1 ;  /* 0x740080002cf67fae */ /* 0x000fe2000c921844 */
[----:B------:R-:W-:-:S03]  /*19310*/  IMAD.WIDE R46, R4, 0x4, R76 ;  /* 0x00000004042e7825 */ /* 0x000fc600078e024c */
[----:B------:R-:W-:Y:S04]  /*19320*/  LDGSTS.E [R246+0x7000c], desc[UR4][R26.64], !P3 ;  /* 0x7000c0001af67fae */ /* 0x000fe8000d921844 */
[----:B------:R-:W-:Y:S04]  /*19330*/  STL.64 [R1+0x1020], R46 ;  /* 0x0010202e01007387 */ /* 0x000fe80000100a00 */
[----:B------:R-:W-:Y:S04]  /*19340*/  LDGSTS.E [R246+0x7400c], desc[UR4][R54.64], !P3 ;  /* 0x7400c00036f67fae */ /* 0x000fe8000d921844 */
[----:B------:R-:W-:Y:S01]  /*19350*/  LDGSTS.E [R246+0x78000], desc[UR4][R52.64], !P4 ;  /* 0x7800000034f67fae */ /* 0x000fe2000e121844 */
[----:B------:R-:W-:-:S03]  /*19360*/  IMAD.WIDE R10, R4, 0x4, R10 ;  /* 0x00000004040a7825 */ /* 0x000fc600078e020a */
[----:B------:R-:W-:Y:S01]  /*19370*/  LDGSTS.E [R246+0x7c000], desc[UR4][R46.64], !P4 ;  /* 0x7c0000002ef67fae */ /* 0x000fe2000e121844 */
[----:B------:R-:W-:-:S03]  /*19380*/  IMAD.WIDE R28, R4, 0x4, R68 ;  /* 0x00000004041c7825 */ /* 0x000fc600078e0244 */
[----:B------:R1:W-:Y:S01]  /*19390*/  STL.64 [R1+0x12d0], R10 ;  /* 0x0012d00a01007387 */ /* 0x0003e20000100a00 */
[----:B------:R-:W-:-:S03]  /*193a0*/  IMAD.WIDE R18, R4, 0x4, R18 ;  /* 0x0000000404127825 */ /* 0x000fc600078e0212 */
[----:B------:R-:W-:Y:S04]  /*193b0*/  STL.64 [R1+0x12e0], R28 ;  /* 0x0012e01c01007387 */ /* 0x000fe80000100a00 */
[----:B----4-:R-:W4:Y:S04]  /*193c0*/  LDL.LU.64 R44, [R1+0x758] ;  /* 0x00075800012c7983 */ /* 0x010f280000300a00 */
[----:B------:R2:W-:Y:S04]  /*193d0*/  STL.64 [R1+0x12f0], R18 ;  /* 0x0012f01201007387 */ /* 0x0005e80000100a00 */
[----:B------:R-:W4:Y:S04]  /*193e0*/  LDL.LU.64 R26, [R1+0x750] ;  /* 0x00075000011a7983 */ /* 0x000f280000300a00 */
[----:B------:R-:W-:Y:S04]  /*193f0*/  LDGSTS.E [R246+0x78004], desc[UR4][R38.64], !P5 ;  /* 0x7800400026f67fae */ /* 0x000fe8000e921844 */
[----:B------:R2:W-:Y:S04]  /*19400*/  LDGSTS.E [R246+0x7c004], desc[UR4][R10.64], !P5 ;  /* 0x7c0040000af67fae */ /* 0x0005e8000e921844 */
[----:B------:R-:W-:Y:S01]  /*19410*/  LDGSTS.E [R246+0x78008], desc[UR4][R36.64], !P6 ;  /* 0x7800800024f67fae */ /* 0x000fe2000f121844 */
[----:B------:R-:W-:-:S03]  /*19420*/  ISETP.GE.U32.AND P0, PT, R2, 0x7fffff55, PT ;  /* 0x7fffff550200780c */ /* 0x000fc60003f06070 */
[----:B-1----:R-:W4:Y:S04]  /*19430*/  LDL.LU.64 R10, [R1+0x748] ;  /* 0x00074800010a7983 */ /* 0x002f280000300a00 */
[----:B------:R-:W4:Y:S01]  /*19440*/  LDL.LU.64 R36, [R1+0x740] ;  /* 0x0007400001247983 */ /* 0x000f220000300a00 */
[----:B------:R-:W-:Y:S01]  /*19450*/  VIADD R2, R245, 0xffffffb2 ;  /* 0xffffffb2f5027836 */ /* 0x000fe20000000000 */
[----:B------:R-:W-:Y:S01]  /*19460*/  IADD3 R240, R243, -0x4d, RZ ;  /* 0xffffffb3f3f07810 */ /* 0x000fe20007ffe0ff */
[----:B------:R-:W-:Y:S01]  /*19470*/  VIADD R242, R242, 0xffffffb1 ;  /* 0xffffffb1f2f27836 */ /* 0x000fe20000000000 */
[----:B------:R-:W-:Y:S01]  /*19480*/  LDGSTS.E [R246+0x7c008], desc[UR4][R28.64], !P6 ;  /* 0x7c0080001cf67fae */ /* 0x000fe2000f121844 */
[----:B------:R-:W-:Y:S01]  /*19490*/  VIADD R241, R241, 0xffffffb0 ;  /* 0xffffffb0f1f17836 */ /* 0x000fe20000000000 */
[----:B------:R-:W-:Y:S01]  /*194a0*/  ISETP.GE.U32.AND P6, PT, R240, 0x7fffff74, PT ;  /* 0x7fffff74f000780c */ /* 0x000fe20003fc6070 */
[----:B------:R-:W1:Y:S01]  /*194b0*/  LDC R243, c[0x0][0x230] ;  /* 0x00008c00fff37b82 */ /* 0x000e620000000800 */
[----:B------:R-:W-:Y:S01]  /*194c0*/  LDGSTS.E [R246+0x7800c], desc[UR4][R20.64], !P0 ;  /* 0x7800c00014f67fae */ /* 0x000fe2000c121844 */
[----:B------:R-:W-:-:S03]  /*194d0*/  VIADD R240, R251, 0xffffff93 ;  /* 0xffffff93fbf07836 */ /* 0x000fc60000000000 */
[----:B------:R4:W-:Y:S01]  /*194e0*/  LDGSTS.E [R246+0x7c00c], desc[UR4][R18.64], !P0 ;  /* 0x7c00c00012f67fae */ /* 0x0009e2000c121844 */
[----:B------:R-:W-:Y:S01]  /*194f0*/  ISETP.GE.U32.AND P0, PT, R2, 0x7fffff73, PT ;  /* 0x7fffff730200780c */ /* 0x000fe20003f06070 */
[----:B------:R-:W-:Y:S02]  /*19500*/  VIADD R2, R12, 0xffffff92 ;  /* 0xffffff920c027836 */ /* 0x000fe40000000000 */
[----:B------:R-:W4:Y:S01]  /*19510*/  LDL.LU.64 R100, [R1+0x738] ;  /* 0x0007380001647983 */ /* 0x000f220000300a00 */
[----:B------:R-:W-:Y:S01]  /*19520*/  ISETP.GE.U32.AND P4, PT, R240, 0x7fffff54, PT ;  /* 0x7fffff54f000780c */ /* 0x000fe20003f86070 */
[----:B---3--:R-:W-:Y:S01]  /*19530*/  VIADD R240, R9, 0xffffff91 ;  /* 0xffffff9109f07836 */ /* 0x008fe20000000000 */
[----:B------:R-:W-:Y:S01]  /*19540*/  ISETP.GE.U32.AND P5, PT, R2, 0x7fffff53, PT ;  /* 0x7fffff530200780c */ /* 0x000fe20003fa6070 */
[----:B------:R-:W3:Y:S01]  /*19550*/  LDC R245, c[0x0][0x230] ;  /* 0x00008c00fff57b82 */ /* 0x000ee20000000800 */
[----:B--2---:R-:W2:Y:S04]  /*19560*/  LDL.LU.64 R18, [R1+0x728] ;  /* 0x0007280001127983 */ /* 0x004ea80000300a00 */
[----:B------:R-:W3:Y:S01]  /*19570*/  LDL.LU.64 R92, [R1+0x588] ;  /* 0x00058800015c7983 */ /* 0x000ee20000300a00 */
[----:B------:R-:W-:-:S02]  /*19580*/  VIADD R2, R8, 0xffffff90 ;  /* 0xffffff9008027836 */ /* 0x000fc40000000000 */
[----:B----4-:R-:W-:Y:S01]  /*19590*/  IMAD.WIDE R10, R4, 0x4, R10 ;  /* 0x00000004040a7825 */ /* 0x010fe200078e020a */
[----:B------:R-:W4:Y:S01]  /*195a0*/  LDL.LU.64 R84, [R1+0x578] ;  /* 0x0005780001547983 */ /* 0x000f220000300a00 */
[----:B------:R-:W-:Y:S01]  /*195b0*/  ISETP.GE.U32.AND P1, PT, R242, 0x7fffff72, PT ;  /* 0x7fffff72f200780c */ /* 0x000fe20003f26070 */
[----:B------:R-:W1:Y:S01]  /*195c0*/  LDC R246, c[0x0][0x230] ;  /* 0x00008c00fff67b82 */ /* 0x000e620000000800 */
[C---:B------:R-:W-:Y:S01]  /*195d0*/  IMAD.WIDE R20, R4.reuse, 0x4, R44 ;  /* 0x0000000404147825 */ /* 0x040fe200078e022c */
[----:B------:R-:W4:Y:S03]  /*195e0*/  LDL.LU.64 R76, [R1+0x568] ;  /* 0x00056800014c7983 */ /* 0x000f260000300a00 */
[C---:B------:R-:W-:Y:S01]  /*195f0*/  IMAD.WIDE R12, R4.reuse, 0x4, R26 ;  /* 0x00000004040c7825 */ /* 0x040fe200078e021a */
[----:B------:R-:W4:Y:S01]  /*19600*/  LDL.LU.64 R68, [R1+0x558] ;  /* 0x0005580001447983 */ /* 0x000f220000300a00 */
[----:B------:R-:W-:Y:S01]  /*19610*/  ISETP.GE.U32.AND P3, PT, R241, 0x7fffff71, PT ;  /* 0x7fffff71f100780c */ /* 0x000fe20003f66070 */
[----:B------:R-:W1:Y:S01]  /*19620*/  LDC R251, c[0x0][0x230] ;  /* 0x00008c00fffb7b82 */ /* 0x000e620000000800 */
[C---:B------:R-:W-:Y:S01]  /*19630*/  IMAD.WIDE R8, R4.reuse, 0x4, R36 ;  /* 0x0000000404087825 */ /* 0x040fe200078e0224 */
[----:B------:R-:W-:Y:S04]  /*19640*/  STL.64 [R1+0xe78], R20 ;  /* 0x000e781401007387 */ /* 0x000fe80000100a00 */
[----:B------:R-:W4:Y:S02]  /*19650*/  LDL.LU.64 R26, [R1+0x730] ;  /* 0x00073000011a7983 */ /* 0x000f240000300a00 */
[----:B------:R-:W1:Y:S02]  /*19660*/  LDC R242, c[0x0][0x230] ;  /* 0x00008c00fff27b82 */ /* 0x000e640000000800 */
[----:B------:R-:W-:Y:S04]  /*19670*/  STL.64 [R1+0xea0], R12 ;  /* 0x000ea00c01007387 */ /* 0x000fe80000100a00 */
[----:B------:R-:W4:Y:S01]  /*19680*/  LDL.LU.64 R52, [R1+0x720] ;  /* 0x0007200001347983 */ /* 0x000f220000300a00 */
[C---:B------:R-:W-:Y:S01]  /*19690*/  IMAD.WIDE R54, R4.reuse, 0x4, R100 ;  /* 0x0000000404367825 */ /* 0x040fe200078e0264 */
[----:B------:R-:W1:Y:S02]  /*196a0*/  LDC R241, c[0x0][0x230] ;  /* 0x00008c00fff17b82 */ /* 0x000e640000000800 */
[----:B------:R3:W-:Y:S04]  /*196b0*/  STL.64 [R1+0xed8], R10 ;  /* 0x000ed80a01007387 */ /* 0x0007e80000100a00 */
[----:B------:R-:W4:Y:S04]  /*196c0*/  LDL.LU.64 R44, [R1+0x580] ;  /* 0x00058000012c7983 */ /* 0x000f280000300a00 */
[----:B------:R1:W-:Y:S04]  /*196d0*/  STL.64 [R1+0xf18], R8 ;  /* 0x000f180801007387 */ /* 0x0003e80000100a00 */
[----:B------:R-:W-:Y:S04]  /*196e0*/  LDGSTS.E [R247+0x70000], desc[UR4][R20.64], !P6 ;  /* 0x7000000014f77fae */ /* 0x000fe8000f121844 */
[----:B------:R-:W4:Y:S04]  /*196f0*/  LDL.LU.64 R36, [R1+0x570] ;  /* 0x0005700001247983 */ /* 0x000f280000300a00 */
[----:B------:R4:W-:Y:S04]  /*19700*/  LDGSTS.E [R247+0x74000], desc[UR4][R12.64], !P6 ;  /* 0x740000000cf77fae */ /* 0x0009e8000f121844 */
[----:B------:R-:W4:Y:S04]  /*19710*/  LDL.LU.64 R60, [R1+0x560] ;  /* 0x00056000013c7983 */ /* 0x000f280000300a00 */
[----:B------:R-:W-:Y:S01]  /*19720*/  LDGSTS.E [R247+0x70004], desc[UR4][R10.64], !P0 ;  /* 0x700040000af77fae */ /* 0x000fe2000c121844 */
[----:B--2---:R-:W-:-:S03]  /*19730*/  IMAD.WIDE R18, R4, 0x4, R18 ;  /* 0x0000000404127825 */ /* 0x004fc600078e0212 */
[----:B------:R1:W-:Y:S01]  /*19740*/  LDGSTS.E [R247+0x74004], desc[UR4][R8.64], !P0 ;  /* 0x7400400008f77fae */ /* 0x0003e2000c121844 */
[----:B---3--:R-:W-:-:S03]  /*19750*/  IMAD.WIDE R46, R4, 0x4, R92 ;  /* 0x00000004042e7825 */ /* 0x008fc600078e025c */
[----:B------:R-:W-:Y:S04]  /*19760*/  LDGSTS.E [R247+0x70008], desc[UR4][R54.64], !P1 ;  /* 0x7000800036f77fae */ /* 0x000fe8000c921844 */
[----:B------:R-:W2:Y:S04]  /*19770*/  LDL.LU.64 R10, [R1+0x550] ;  /* 0x00055000010a7983 */ /* 0x000ea80000300a00 */
[----:B------:R-:W-:Y:S01]  /*19780*/  STL.64 [R1+0xf38], R54 ;  /* 0x000f383601007387 */ /* 0x000fe20000100a00 */
[----:B----4-:R-:W-:-:S03]  /*19790*/  IMAD.WIDE R38, R4, 0x4, R84 ;  /* 0x0000000404267825 */ /* 0x010fc600078e0254 */
[----:B------:R-:W-:Y:S01]  /*197a0*/  STL.64 [R1+0xfa0], R18 ;  /* 0x000fa01201007387 */ /* 0x000fe20000100a00 */
[----:B------:R-:W-:-:S03]  /*197b0*/  IMAD.WIDE R28, R4, 0x4, R76 ;  /* 0x00000004041c7825 */ /* 0x000fc600078e024c */
[----:B------:R-:W-:Y:S01]  /*197c0*/  STL.64 [R1+0x12f8], R46 ;  /* 0x0012f82e01007387 */ /* 0x000fe20000100a00 */
[----:B------:R-:W-:-:S03]  /*197d0*/  IMAD.WIDE R12, R4, 0x4, R68 ;  /* 0x00000004040c7825 */ /* 0x000fc600078e0244 */
[----:B------:R-:W-:Y:S01]  /*197e0*/  STL.64 [R1+0x1308], R38 ;  /* 0x0013082601007387 */ /* 0x000fe20000100a00 */
[----:B------:R-:W-:-:S03]  /*197f0*/  IMAD.WIDE R26, R4, 0x4, R26 ;  /* 0x00000004041a7825 */ /* 0x000fc600078e021a */
[----:B------:R-:W-:Y:S01]  /*19800*/  STL.64 [R1+0x1318], R28 ;  /* 0x0013181c01007387 */ /* 0x000fe20000100a00 */
[----:B------:R-:W-:-:S03]  /*19810*/  IMAD.WIDE R52, R4, 0x4, R52 ;  /* 0x0000000404347825 */ /* 0x000fc600078e0234 */
[----:B------:R3:W-:Y:S01]  /*19820*/  STL.64 [R1+0xe70], R26 ;  /* 0x000e701a01007387 */ /* 0x0007e20000100a00 */
[----:B------:R-:W-:-:S03]  /*19830*/  IMAD.WIDE R44, R4, 0x4, R44 ;  /* 0x00000004042c7825 */ /* 0x000fc600078e022c */
[----:B------:R-:W-:Y:S01]  /*19840*/  STL.64 [R1+0x1328], R12 ;  /* 0x0013280c01007387 */ /* 0x000fe20000100a00 */
[----:B------:R-:W-:-:S03]  /*19850*/  IMAD.WIDE R36, R4, 0x4, R36 ;  /* 0x0000000404247825 */ /* 0x000fc600078e0224 */
[----:B------:R-:W-:Y:S01]  /*19860*/  STL.64 [R1+0xf10], R52 ;  /* 0x000f103401007387 */ /* 0x000fe20000100a00 */
[----:B------:R-:W-:Y:S01]  /*19870*/  ISETP.GE.U32.AND P6, PT, R240, 0x7fffff52, PT ;  /* 0x7fffff52f000780c */ /* 0x000fe20003fc6070 */
[----:B-1----:R-:W1:Y:S02]  /*19880*/  LDC R9, c[0x0][0x230] ;  /* 0x00008c00ff097b82 */ /* 0x002e640000000800 */
[----:B------:R4:W-:Y:S01]  /*19890*/  STL.64 [R1+0x1008], R44 ;  /* 0x0010082c01007387 */ /* 0x0009e20000100a00 */
[----:B------:R-:W-:-:S03]  /*198a0*/  IMAD.WIDE R20, R4, 0x4, R60 ;  /* 0x0000000404147825 */ /* 0x000fc600078e023c */
[----:B------:R4:W-:Y:S02]  /*198b0*/  STL.64 [R1+0x1310], R36 ;  /* 0x0013102401007387 */ /* 0x0009e40000100a00 */
[----:B------:R-:W1:Y:S02]  /*198c0*/  LDC R8, c[0x0][0x230] ;  /* 0x00008c00ff087b82 */ /* 0x000e640000000800 */
[----:B------:R-:W-:Y:S04]  /*198d0*/  LDGSTS.E [R247+0x74008], desc[UR4][R26.64], !P1 ;  /* 0x740080001af77fae */ /* 0x000fe8000c921844 */
[----:B------:R-:W-:Y:S04]  /*198e0*/  STL.64 [R1+0x1320], R20 ;  /* 0x0013201401007387 */ /* 0x000fe80000100a00 */
[----:B------:R-:W-:Y:S01]  /*198f0*/  LDGSTS.E [R247+0x7000c], desc[UR4][R18.64], !P3 ;  /* 0x7000c00012f77fae */ /* 0x000fe2000d921844 */
[----:B--2---:R-:W-:-:S03]  /*19900*/  IMAD.WIDE R10, R4, 0x4, R10 ;  /* 0x00000004040a7825 */ /* 0x004fc600078e020a */
[----:B---3--:R-:W2:Y:S04]  /*19910*/  LDL.LU.64 R26, [R1+0x718] ;  /* 0x00071800011a7983 */ /* 0x008ea80000300a00 */
[----:B------:R3:W-:Y:S04]  /*19920*/  STL.64 [R1+0x1330], R10 ;  /* 0x0013300a01007387 */ /* 0x0007e80000100a00 */
[----:B------:R-:W-:Y:S04]  /*19930*/  LDGSTS.E [R247+0x7400c], desc[UR4][R52.64], !P3 ;  /* 0x7400c00034f77fae */ /* 0x000fe8000d921844 */
[----:B------:R-:W2:Y:S04]  /*19940*/  LDL.LU.64 R18, [R1+0x710] ;  /* 0x0007100001127983 */ /* 0x000ea80000300a00 */
[----:B------:R-:W-:Y:S04]  /*19950*/  LDGSTS.E [R247+0x78000], desc[UR4][R46.64], !P4 ;  /* 0x780000002ef77fae */ /* 0x000fe8000e121844 */
[----:B------:R-:W-:Y:S04]  /*19960*/  LDGSTS.E [R247+0x7c000], desc[UR4][R44.64], !P4 ;  /* 0x7c0000002cf77fae */ /* 0x000fe8000e121844 */
[----:B------:R-:W-:Y:S04]  /*19970*/  LDGSTS.E [R247+0x78004], desc[UR4][R38.64], !P5 ;  /* 0x7800400026f77fae */ /* 0x000fe8000e921844 */
[----:B------:R-:W-:Y:S04]  /*19980*/  LDGSTS.E [R247+0x7c004], desc[UR4][R36.64], !P5 ;  /* 0x7c00400024f77fae */ /* 0x000fe8000e921844 */
[----:B----4-:R-:W4:Y:S01]  /*19990*/  LDL.LU.64 R44, [R1+0x708] ;  /* 0x00070800012c7983 */ /* 0x010f220000300a00 */
[----:B------:R-:W-:Y:S01]  /*199a0*/  ISETP.GE.U32.AND P0, PT, R2, 0x7fffff51, PT ;  /* 0x7fffff510200780c */ /* 0x000fe20003f06070 */
[----:B------:R-:W-:-:S02]  /*199b0*/  VIADD R240, R243, 0xffffffaf ;  /* 0xffffffaff3f07836 */ /* 0x000fc40000000000 */
[----:B------:R-:W-:Y:S04]  /*199c0*/  LDGSTS.E [R247+0x78008], desc[UR4][R28.64], !P6 ;  /* 0x780080001cf77fae */ /* 0x000fe8000f121844 */
[----:B------:R-:W4:Y:S01]  /*199d0*/  LDL.LU.64 R36, [R1+0x700] ;  /* 0x0007000001247983 */ /* 0x000f220000300a00 */
[----:B------:R-:W-:Y:S01]  /*199e0*/  VIADD R2, R245, 0xffffffae ;  /* 0xffffffaef5027836 */ /* 0x000fe20000000000 */
[----:B------:R-:W4:Y:S02]  /*199f0*/  LDC R243, c[0x0][0x230] ;  /* 0x00008c00fff37b82 */ /* 0x000f240000000800 */
[----:B------:R-:W-:Y:S01]  /*19a00*/  LDGSTS.E [R247+0x7c008], desc[UR4][R20.64], !P6 ;  /* 0x7c00800014f77fae */ /* 0x000fe2000f121844 */
[----:B------:R-:W-:-:S03]  /*19a10*/  ISETP.GE.U32.AND P6, PT, R240, 0x7fffff70, PT ;  /* 0x7fffff70f000780c */ /* 0x000fc60003fc6070 */
[----:B------:R-:W-:Y:S01]  /*19a20*/  LDGSTS.E [R247+0x7800c], desc[UR4][R12.64], !P0 ;  /* 0x7800c0000cf77fae */ /* 0x000fe2000c121844 */
[----:B------:R-:W-:Y:S01]  /*19a30*/  VIADD R240, R246, 0xffffff8f ;  /* 0xffffff8ff6f07836 */ /* 0x000fe20000000000 */
[----:B------:R-:W4:Y:S02]  /*19a40*/  LDC R245, c[0x0][0x230] ;  /* 0x00008c00fff57b82 */ /* 0x000f240000000800 */
[----:B------:R3:W-:Y:S01]  /*19a50*/  LDGSTS.E [R247+0x7c00c], desc[UR4][R10.64], !P0 ;  /* 0x7c00c0000af77fae */ /* 0x0007e2000c121844 */
[----:B------:R-:W-:Y:S01]  /*19a60*/  ISETP.GE.U32.AND P0, PT, R2, 0x7fffff6f, PT ;  /* 0x7fffff6f0200780c */ /* 0x000fe20003f06070 */
[----:B------:R-:W-:Y:S01]  /*19a70*/  VIADD R2, R251, 0xffffff8e ;  /* 0xffffff8efb027836 */ /* 0x000fe20000000000 */
[----:B------:R-:W-:Y:S02]  /*19a80*/  ISETP.GE.U32.AND P4, PT, R240, 0x7fffff50, PT ;  /* 0x7fffff50f000780c */ /* 0x000fe40003f86070 */
[----:B-1----:R-:W-:Y:S01]  /*19a90*/  IADD3 R240, R9, -0x73, RZ ;  /* 0xffffff8d09f07810 */ /* 0x002fe20007ffe0ff */
[----:B------:R-:W-:Y:S01]  /*19aa0*/  VIADD R242, R242, 0xffffffad ;  /* 0xffffffadf2f27836 */ /* 0x000fe20000000000 */
[----:B------:R-:W-:Y:S01]  /*19ab0*/  ISETP.GE.U32.AND P5, PT, R2, 0x7fffff4f, PT ;  /* 0x7fffff4f0200780c */ /* 0x000fe20003fa6070 */
[----:B------:R-:W-:Y:S01]  /*19ac0*/  VIADD R241, R241, 0xffffffac ;  /* 0xffffffacf1f17836 */ /* 0x000fe20000000000 */
[----:B------:R-:W1:Y:S01]  /*19ad0*/  LDC R246, c[0x0][0x230] ;  /* 0x00008c00fff67b82 */ /* 0x000e620000000800 */
[----:B---3--:R-:W3:Y:S04]  /*19ae0*/  LDL.LU.64 R10, [R1+0x6f8] ;  /* 0x0006f800010a7983 */ /* 0x008ee80000300a00 */
[----:B------:R-:W3:Y:S03]  /*19af0*/  LDL.LU.64 R100, [R1+0x6e8] ;  /* 0x0006e80001647983 */ /* 0x000ee60000300a00 */
[----:B------:R-:W1:Y:S01]  /*19b00*/  LDC R247, c[0x0][0x230] ;  /* 0x00008c00fff77b82 */ /* 0x000e620000000800 */
[----:B------:R-:W3:Y:S01]  /*19b10*/  LDL.LU.64 R92, [R1+0x548] ;  /* 0x00054800015c7983 */ /* 0x000ee20000300a00 */
[----:B------:R-:W-:-:S03]  /*19b20*/  VIADD R2, R8, 0xffffff8c ;  /* 0xffffff8c08027836 */ /* 0x000fc60000000000 */
[----:B------:R-:W3:Y:S03]  /*19b30*/  LDL.LU.64 R84, [R1+0x538] ;  /* 0x0005380001547983 */ /* 0x000ee60000300a00 */
[----:B------:R-:W1:Y:S01]  /*19b40*/  LDC R251, c[0x0][0x230] ;  /* 0x00008c00fffb7b82 */ /* 0x000e620000000800 */
[----:B------:R-:W3:Y:S01]  /*19b50*/  LDL.LU.64 R76, [R1+0x528] ;  /* 0x00052800014c7983 */ /* 0x000ee20000300a00 */
[----:B--2---:R-:W-:-:S05]  /*19b60*/  IMAD.WIDE R26, R4, 0x4, R26 ;  /* 0x00000004041a7825 */ /* 0x004fca00078e021a */
[----:B------:R-:W-:Y:S01]  /*19b70*/  LDGSTS.E [R248+0x70000], desc[UR4][R26.64], !P6 ;  /* 0x700000001af87fae */ /* 0x000fe2000f121844 */
[----:B------:R-:W-:-:S03]  /*19b80*/  IMAD.WIDE R20, R4, 0x4, R18 ;  /* 0x0000000404147825 */ /* 0x000fc600078e0212 */
[----:B------:R-:W2:Y:S04]  /*19b90*/  LDL.LU.64 R18, [R1+0x518] ;  /* 0x0005180001127983 */ /* 0x000ea80000300a00 */
[----:B------:R1:W-:Y:S04]  /*19ba0*/  STL.64 [R1+0xe40], R26 ;  /* 0x000e401a01007387 */ /* 0x0003e80000100a00 */
[----:B------:R-:W2:Y:S04]  /*19bb0*/  LDL.LU.64 R60, [R1+0x6f0] ;  /* 0x0006f000013c7983 */ /* 0x000ea80000300a00 */
[----:B------:R-:W-:Y:S04]  /*19bc0*/  STL.64 [R1+0xe68], R20 ;  /* 0x000e681401007387 */ /* 0x000fe80000100a00 */
[----:B------:R-:W2:Y:S01]  /*19bd0*/  LDL.LU.64 R52, [R1+0x6e0] ;  /* 0x0006e00001347983 */ /* 0x000ea20000300a00 */
[----:B----4-:R-:W-:Y:S01]  /*19be0*/  IMAD.WIDE R12, R4, 0x4, R44 ;  /* 0x00000004040c7825 */ /* 0x010fe200078e022c */
[----:B------:R-:W-:-:S02]  /*19bf0*/  ISETP.GE.U32.AND P1, PT, R242, 0x7fffff6e, PT ;  /* 0x7fffff6ef200780c */ /* 0x000fc40003f26070 */
[----:B------:R-:W-:Y:S01]  /*19c00*/  LDGSTS.E [R248+0x74000], desc[UR4][R20.64], !P6 ;  /* 0x7400000014f87fae */ /* 0x000fe2000f121844 */
[----:B------:R-:W-:Y:S01]  /*19c10*/  ISETP.GE.U32.AND P3, PT, R241, 0x7fffff6d, PT ;  /* 0x7fffff6df100780c */ /* 0x000fe20003f66070 */
[----:B------:R-:W4:Y:S01]  /*19c20*/  LDC R242, c[0x0][0x230] ;  /* 0x00008c00fff27b82 */ /* 0x000f220000000800 */
[C---:B------:R-:W-:Y:S01]  /*19c30*/  IMAD.WIDE R8, R4.reuse, 0x4, R36 ;  /* 0x0000000404087825 */ /* 0x040fe200078e0224 */
[----:B------:R-:W-:Y:S03]  /*19c40*/  STL.64 [R1+0xe98], R12 ;  /* 0x000e980c01007387 */ /* 0x000fe60000100a00 */
[C---:B---3--:R-:W-:Y:S01]  /*19c50*/  IMAD.WIDE R10, R4.reuse, 0x4, R10 ;  /* 0x00000004040a7825 */ /* 0x048fe200078e020a */
[----:B------:R-:W3:Y:S03]  /*19c60*/  LDL.LU.64 R44, [R1+0x540] ;  /* 0x00054000012c7983 */ /* 0x000ee60000300a00 */
[C---:B------:R-:W-:Y:S01]  /*19c70*/  IMAD.WIDE R54, R4.reuse, 0x4, R100 ;  /* 0x0000000404367825 */ /* 0x040fe200078e0264 */
[----:B------:R4:W-:Y:S03]  /*19c80*/  STL.64 [R1+0xed0], R8 ;  /* 0x000ed00801007387 */ /* 0x0009e60000100a00 */
[C---:B------:R-:W-:Y:S01]  /*19c90*/  IMAD.WIDE R46, R4.reuse, 0x4, R92 ;  /* 0x00000004042e7825 */ /* 0x040fe200078e025c */
[----:B------:R-:W4:Y:S03]  /*19ca0*/  LDL.LU.64 R36, [R1+0x530] ;  /* 0x0005300001247983 */ /* 0x000f260000300a00 */
[C---:B------:R-:W-:Y:S01]  /*19cb0*/  IMAD.WIDE R38, R4.reuse, 0x4, R84 ;  /* 0x0000000404267825 */ /* 0x040fe200078e0254 */
[----:B------:R-:W4:Y:S03]  /*19cc0*/  LDL.LU.64 R68, [R1+0x520] ;  /* 0x0005200001447983 */ /* 0x000f260000300a00 */
[C---:B------:R-:W-:Y:S01]  /*19cd0*/  IMAD.WIDE R28, R4.reuse, 0x4, R76 ;  /* 0x00000004041c7825 */ /* 0x040fe200078e024c */
[----:B-1----:R-:W4:Y:S03]  /*19ce0*/  LDL.LU.64 R26, [R1+0x510] ;  /* 0x00051000011a7983 */ /* 0x002f260000300a00 */
[C---:B--2---:R-:W-:Y:S01]  /*19cf0*/  IMAD.WIDE R18, R4.reuse, 0x4, R18 ;  /* 0x0000000404127825 */ /* 0x044fe200078e0212 */
[----:B------:R1:W-:Y:S03]  /*19d00*/  STL.64 [R1+0xf08], R10 ;  /* 0x000f080a01007387 */ /* 0x0003e60000100a00 */
[C---:B------:R-:W-:Y:S01]  /*19d10*/  IMAD.WIDE R60, R4.reuse, 0x4, R60 ;  /* 0x00000004043c7825 */ /* 0x040fe200078e023c */
[----:B------:R-:W-:Y:S03]  /*19d20*/  STL.64 [R1+0xf80], R54 ;  /* 0x000f803601007387 */ /* 0x000fe60000100a00 */
[----:B------:R-:W-:Y:S01]  /*19d30*/  IMAD.WIDE R52, R4, 0x4, R52 ;  /* 0x0000000404347825 */ /* 0x000fe200078e0234 */
[----:B------:R-:W-:Y:S01]  /*19d40*/  STL.64 [R1+0x1338], R46 ;  /* 0x0013382e01007387 */ /* 0x000fe20000100a00 */
[----:B------:R-:W-:Y:S01]  /*19d50*/  ISETP.GE.U32.AND P6, PT, R240, 0x7fffff4e, PT ;  /* 0x7fffff4ef000780c */ /* 0x000fe20003fc6070 */
[----:B------:R-:W2:Y:S02]  /*19d60*/  LDC R241, c[0x0][0x230] ;  /* 0x00008c00fff17b82 */ /* 0x000ea40000000800 */
[----:B------:R-:W-:Y:S04]  /*19d70*/  STL.64 [R1+0x1348], R38 ;  /* 0x0013482601007387 */ /* 0x000fe80000100a00 */
[----:B------:R-:W-:Y:S04]  /*19d80*/  STL.64 [R1+0x1358], R28 ;  /* 0x0013581c01007387 */ /* 0x000fe80000100a00 */
[----:B------:R1:W-:Y:S04]  /*19d90*/  STL.64 [R1+0xe38], R60 ;  /* 0x000e383c01007387 */ /* 0x0003e80000100a00 */
[----:B------:R2:W-:Y:S04]  /*19da0*/  STL.64 [R1+0x1368], R18 ;  /* 0x0013681201007387 */ /* 0x0005e80000100a00 */
[----:B------:R-:W-:Y:S04]  /*19db0*/  LDGSTS.E [R248+0x70004], desc[UR4][R12.64], !P0 ;  /* 0x700040000cf87fae */ /* 0x000fe8000c121844 */
[----:B------:R2:W-:Y:S04]  /*19dc0*/  STL.64 [R1+0xec8], R52 ;  /* 0x000ec83401007387 */ /* 0x0005e80000100a00 */
[----:B------:R1:W-:Y:S04]  /*19dd0*/  LDGSTS.E [R248+0x74004], desc[UR4][R8.64], !P0 ;  /* 0x7400400008f87fae */ /* 0x0003e8000c121844 */
[----:B------:R-:W-:Y:S01]  /*19de0*/  LDGSTS.E [R248+0x70008], desc[UR4][R10.64], !P1 ;  /* 0x700080000af87fae */ /* 0x000fe2000c921844 */
[----:B---3--:R-:W-:-:S03]  /*19df0*/  IMAD.WIDE R44, R4, 0x4, R44 ;  /* 0x00000004042c7825 */ /* 0x008fc600078e022c */
[----:B------:R-:W-:Y:S01]  /*19e00*/  LDGSTS.E [R248+0x74008], desc[UR4][R60.64], !P1 ;  /* 0x740080003cf87fae */ /* 0x000fe2000c921844 */
[----:B----4-:R-:W-:-:S03]  /*19e10*/  IMAD.WIDE R36, R4, 0x4, R36 ;  /* 0x0000000404247825 */ /* 0x010fc600078e0224 */
[----:B------:R3:W-:Y:S01]  /*19e20*/  STL.64 [R1+0xfe8], R44 ;  /* 0x000fe82c01007387 */ /* 0x0007e20000100a00 */
[----:B-1----:R-:W1:Y:S01]  /*19e30*/  LDC R8, c[0x0][0x230] ;  /* 0x00008c00ff087b82 */ /* 0x002e620000000800 */
[----:B------:R-:W-:-:S04]  /*19e40*/  IMAD.WIDE R20, R4, 0x4, R68 ;  /* 0x0000000404147825 */ /* 0x000fc800078e0244 */
[----:B------:R-:W-:Y:S01]  /*19e50*/  IMAD.WIDE R12, R4, 0x4, R26 ;  /* 0x00000004040c7825 */ /* 0x000fe200078e021a */
[----:B------:R-:W-:Y:S01]  /*19e60*/  ISETP.GE.U32.AND P0, PT, R2, 0x7fffff4d, PT ;  /* 0x7fffff4d0200780c */ /* 0x000fe20003f06070 */
[----:B------:R-:W4:Y:S04]  /*19e70*/  LDL.LU.64 R26, [R1+0x6d8] ;  /* 0x0006d800011a7983 */ /* 0x000f280000300a00 */
[----:B------:R1:W-:Y:S04]  /*19e80*/  STL.64 [R1+0x1350], R36 ;  /* 0x0013502401007387 */ /* 0x0003e80000100a00 */
[----:B------:R4:W-:Y:S04]  /*19e90*/  STL.64 [R1+0x1360], R20 ;  /* 0x0013601401007387 */ /* 0x0009e80000100a00 */
[----:B------:R-:W4:Y:S04]  /*19ea0*/  LDL.LU.64 R10, [R1+0x6d0] ;  /* 0x0006d000010a7983 */ /* 0x000f280000300a00 */
[----:B------:R4:W-:Y:S04]  /*19eb0*/  STL.64 [R1+0x1370], R12 ;  /* 0x0013700c01007387 */ /* 0x0009e80000100a00 */
[----:B------:R-:W4:Y:S04]  /*19ec0*/  LDL.LU.64 R68, [R1+0x6c8] ;  /* 0x0006c80001447983 */ /* 0x000f280000300a00 */
[----:B------:R-:W4:Y:S04]  /*19ed0*/  LDL.LU.64 R60, [R1+0x6c0] ;  /* 0x0006c000013c7983 */ /* 0x000f280000300a00 */
[----:B------:R-:W-:Y:S04]  /*19ee0*/  LDGSTS.E [R248+0x7000c], desc[UR4][R54.64], !P3 ;  /* 0x7000c00036f87fae */ /* 0x000fe8000d921844 */
[----:B------:R-:W-:Y:S01]  /*19ef0*/  LDGSTS.E [R248+0x7400c], desc[UR4][R52.64], !P3 ;  /* 0x7400c00034f87fae */ /* 0x000fe2000d921844 */
[----:B------:R-:W-:-:S02]  /*19f00*/  VIADD R2, R245, 0xffffffaa ;  /* 0xffffffaaf5027836 */ /* 0x000fc40000000000 */
[----:B------:R-:W-:Y:S01]  /*19f10*/  VIADD R240, R243, 0xffffffab ;  /* 0xffffffabf3f07836 */ /* 0x000fe20000000000 */
[----:B------:R-:W-:Y:S01]  /*19f20*/  LDGSTS.E [R248+0x78000], desc[UR4][R46.64], !P4 ;  /* 0x780000002ef87fae */ /* 0x000fe2000e121844 */
[----:B------:R-:W-:Y:S01]  /*19f30*/  VIADD R242, R242, 0xffffffa9 ;  /* 0xffffffa9f2f27836 */ /* 0x000fe20000000000 */
[----:B------:R-:W4:Y:S02]  /*19f40*/  LDC R243, c[0x0][0x230] ;  /* 0x00008c00fff37b82 */ /* 0x000f240000000800 */
[----:B------:R-:W-:Y:S04]  /*19f50*/  LDGSTS.E [R248+0x7c000], desc[UR4][R44.64], !P4 ;  /* 0x7c0000002cf87fae */ /* 0x000fe8000e121844 */
[----:B------:R-:W-:Y:S01]  /*19f60*/  LDGSTS.E [R248+0x78004], desc[UR4][R38.64], !P5 ;  /* 0x7800400026f87fae */ /* 0x000fe2000e921844 */
[----:B--2---:R-:W-:Y:S01]  /*19f70*/  VIADD R241, R241, 0xffffffa8 ;  /* 0xffffffa8f1f17836 */ /* 0x004fe20000000000 */
[----:B------:R-:W2:Y:S02]  /*19f80*/  LDC R245, c[0x0][0x230] ;  /* 0x00008c00fff57b82 */ /* 0x000ea40000000800 */
[----:B------:R-:W-:Y:S04]  /*19f90*/  LDGSTS.E [R248+0x7c004], desc[UR4][R36.64], !P5 ;  /* 0x7c00400024f87fae */ /* 0x000fe8000e921844 */
[----:B------:R-:W-:Y:S04]  /*19fa0*/  LDGSTS.E [R248+0x78008], desc[UR4][R28.64], !P6 ;  /* 0x780080001cf87fae */ /* 0x000fe8000f121844 */
[----:B------:R-:W-:Y:S04]  /*19fb0*/  LDGSTS.E [R248+0x7c008], desc[UR4][R20.64], !P6 ;  /* 0x7c00800014f87fae */ /* 0x000fe8000f121844 */
[----:B------:R-:W-:Y:S04]  /*19fc0*/  LDGSTS.E [R248+0x7800c], desc[UR4][R18.64], !P0 ;  /* 0x7800c00012f87fae */ /* 0x000fe8000c121844 */
[----:B------:R3:W-:Y:S01]  /*19fd0*/  LDGSTS.E [R248+0x7c00c], desc[UR4][R12.64], !P0 ;  /* 0x7c00c0000cf87fae */ /* 0x0007e2000c121844 */
[----:B------:R-:W-:Y:S01]  /*19fe0*/  ISETP.GE.U32.AND P0, PT, R2, 0x7fffff6b, PT ;  /* 0x7fffff6b0200780c */ /* 0x000fe20003f06070 */
[----:B------:R-:W-:Y:S01]  /*19ff0*/  VIADD R2, R247, 0xffffff8a ;  /* 0xffffff8af7027836 */ /* 0x000fe20000000000 */
[----:B------:R-:W-:Y:S01]  /*1a000*/  ISETP.GE.U32.AND P6, PT, R240, 0x7fffff6c, PT ;  /* 0x7fffff6cf000780c */ /* 0x000fe20003fc6070 */
[----:B------:R-:W2:Y:S01]  /*1a010*/  LDC R247, c[0x0][0x230] ;  /* 0x00008c00fff77b82 */ /* 0x000ea20000000800 */
[----:B------:R-:W2:Y:S04]  /*1a020*/  LDL.LU.64 R18, [R1+0x6b8] ;  /* 0x0006b80001127983 */ /* 0x000ea80000300a00 */
[----:B------:R-:W2:Y:S01]  /*1a030*/  LDL.LU.64 R52, [R1+0x6a8] ;  /* 0x0006a80001347983 */ /* 0x000ea20000300a00 */
[----:B------:R-:W-:-:S02]  /*1a040*/  ISETP.GE.U32.AND P5, PT, R2, 0x7fffff4b, PT ;  /* 0x7fffff4b0200780c */ /* 0x000fc40003fa6070 */
[----:B---3--:R-:W3:Y:S01]  /*1a050*/  LDC R248, c[0x0][0x230] ;  /* 0x00008c00fff87b82 */ /* 0x008ee20000000800 */
[----:B------:R-:W3:Y:S01]  /*1a060*/  LDL.LU.64 R44, [R1+0x508] ;  /* 0x00050800012c7983 */ /* 0x000ee20000300a00 */
[----:B-1----:R-:W-:-:S03]  /*1a070*/  VIADD R2, R8, 0xffffff88 ;  /* 0xffffff8808027836 */ /* 0x002fc60000000000 */
[----:B------:R-:W3:Y:S04]  /*1a080*/  LDL.LU.64 R36, [R1+0x4f8] ;  /* 0x0004f80001247983 */ /* 0x000ee80000300a00 */
[----:B------:R-:W3:Y:S01]  /*1a090*/  LDL.LU.64 R100, [R1+0x4e8] ;  /* 0x0004e80001647983 */ /* 0x000ee20000300a00 */
[----:B----4-:R-:W-:-:S05]  /*1a0a0*/  IMAD.WIDE R26, R4, 0x4, R26 ;  /* 0x00000004041a7825 */ /* 0x010fca00078e021a */
[----:B------:R-:W-:Y:S01]  /*1a0b0*/  LDGSTS.E [R249+0x70000], desc[UR4][R26.64], !P6 ;  /* 0x700000001af97fae */ /* 0x000fe2000f121844 */
[----:B------:R-:W-:-:S03]  /*1a0c0*/  IMAD.WIDE R20, R4, 0x4, R10 ;  /* 0x0000000404147825 */ /* 0x000fc600078e020a */
[----:B------:R-:W4:Y:S04]  /*1a0d0*/  LDL.LU.64 R10, [R1+0x4d8] ;  /* 0x0004d800010a7983 */ /* 0x000f280000300a00 */
[----:B------:R1:W-:Y:S01]  /*1a0e0*/  STL.64 [R1+0xe20], R26 ;  /* 0x000e201a01007387 */ /* 0x0003e20000100a00 */
[----:B------:R-:W-:-:S03]  /*1a0f0*/  IMAD.WIDE R12, R4, 0x4, R68 ;  /* 0x00000004040c7825 */ /* 0x000fc600078e0244 */
[----:B------:R-:W4:Y:S01]  /*1a100*/  LDL.LU.64 R92, [R1+0x6b0] ;  /* 0x0006b000015c7983 */ /* 0x000f220000300a00 */
[----:B------:R-:W-:-:S03]  /*1a110*/  IMAD.WIDE R8, R4, 0x4, R60 ;  /* 0x0000000404087825 */ /* 0x000fc600078e023c */
[----:B------:R3:W-:Y:S04]  /*1a120*/  STL.64 [R1+0xe30], R20 ;  /* 0x000e301401007387 */ /* 0x0007e80000100a00 */
[----:B------:R-:W4:Y:S04]  /*1a130*/  LDL.LU.64 R84, [R1+0x6a0] ;  /* 0x0006a00001547983 */ /* 0x000f280000300a00 */
[----:B------:R4:W-:Y:S04]  /*1a140*/  STL.64 [R1+0xe60], R12 ;  /* 0x000e600c01007387 */ /* 0x0009e80000100a00 */
[----:B------:R-:W4:Y:S04]  /*1a150*/  LDL.LU.64 R76, [R1+0x500] ;  /* 0x00050000014c7983 */ /* 0x000f280000300a00 */
[----:B------:R4:W-:Y:S04]  /*1a160*/  STL.64 [R1+0xe90], R8 ;  /* 0x000e900801007387 */ /* 0x0009e80000100a00 */
[----:B------:R-:W4:Y:S04]  /*1a170*/  LDL.LU.64 R68, [R1+0x4f0] ;  /* 0x0004f00001447983 */ /* 0x000f280000300a00 */
[----:B------:R-:W4:Y:S04]  /*1a180*/  LDL.LU.64 R60, [R1+0x4e0] ;  /* 0x0004e000013c7983 */ /* 0x000f280000300a00 */
[----:B-1----:R-:W4:Y:S01]  /*1a190*/  LDL.LU.64 R26, [R1+0x4d0] ;  /* 0x0004d000011a7983 */ /* 0x002f220000300a00 */
[----:B------:R-:W-:Y:S01]  /*1a1a0*/  VIADD R240, R246, 0xffffff8b ;  /* 0xffffff8bf6f07836 */ /* 0x000fe20000000000 */
[----:B------:R-:W-:Y:S01]  /*1a1b0*/  ISETP.GE.U32.AND P1, PT, R242, 0x7fffff6a, PT ;  /* 0x7fffff6af200780c */ /* 0x000fe20003f26070 */
[----:B------:R-:W1:Y:S01]  /*1a1c0*/  LDC R246, c[0x0][0x230] ;  /* 0x00008c00fff67b82 */ /* 0x000e620000000800 */
[----:B------:R3:W-:Y:S01]  /*1a1d0*/  LDGSTS.E [R249+0x74000], desc[UR4][R20.64], !P6 ;  /* 0x7400000014f97fae */ /* 0x0007e2000f121844 */
[----:B------:R-:W-:-:S02]  /*1a1e0*/  ISETP.GE.U32.AND P3, PT, R241, 0x7fffff69, PT ;  /* 0x7fffff69f100780c */ /* 0x000fc40003f66070 */
[----:B------:R-:W-:Y:S01]  /*1a1f0*/  ISETP.GE.U32.AND P4, PT, R240, 0x7fffff4c, PT ;  /* 0x7fffff4cf000780c */ /* 0x000fe20003f86070 */
[----:B------:R-:W-:Y:S01]  /*1a200*/  VIADD R240, R251, 0xffffff89 ;  /* 0xffffff89fbf07836 */ /* 0x000fe20000000000 */
[----:B------:R1:W-:Y:S02]  /*1a210*/  LDGSTS.E [R249+0x70004], desc[UR4][R12.64], !P0 ;  /* 0x700040000cf97fae */ /* 0x0003e4000c121844 */
[----:B------:R-:W1:Y:S01]  /*1a220*/  LDC R242, c[0x0][0x230] ;  /* 0x00008c00fff27b82 */ /* 0x000e620000000800 */
[----:B--2---:R-:W-:-:S04]  /*1a230*/  IMAD.WIDE R18, R4, 0x4, R18 ;  /* 0x0000000404127825 */ /* 0x004fc800078e0212 */
[C---:B------:R-:W-:Y:S01]  /*1a240*/  IMAD.WIDE R52, R4.reuse, 0x4, R52 ;  /* 0x0000000404347825 */ /* 0x040fe200078e0234 */
[----:B------:R2:W-:Y:S02]  /*1a250*/  STL.64 [R1+0xec0], R18 ;  /* 0x000ec01201007387 */ /* 0x0005e40000100a00 */
[----:B------:R-:W2:Y:S01]  /*1a260*/  LDC R241, c[0x0][0x230] ;  /* 0x00008c00fff17b82 */ /* 0x000ea20000000800 */
[C---:B---3--:R-:W-:Y:S01]  /*1a270*/  IMAD.WIDE R44, R4.reuse, 0x4, R44 ;  /* 0x00000004042c7825 */ /* 0x048fe200078e022c */
[----:B------:R-:W-:Y:S03]  /*1a280*/  STL.64 [R1+0xf58], R52 ;  /* 0x000f583401007387 */ /* 0x000fe60000100a00 */
[C---:B------:R-:W-:Y:S01]  /*1a290*/  IMAD.WIDE R36, R4.reuse, 0x4, R36 ;  /* 0x0000000404247825 */ /* 0x040fe200078e0224 */
[----:B------:R-:W-:Y:S02]  /*1a2a0*/  STL.64 [R1+0x1028], R44 ;  /* 0x0010282c01007387 */ /* 0x000fe40000100a00 */
[----:B------:R-:W3:Y:S01]  /*1a2b0*/  LDC R251, c[0x0][0x230] ;  /* 0x00008c00fffb7b82 */ /* 0x000ee20000000800 */
[----:B------:R-:W-:Y:S01]  /*1a2c0*/  IMAD.WIDE R20, R4, 0x4, R100 ;  /* 0x0000000404147825 */ /* 0x000fe200078e0264 */
[----:B------:R-:W-:Y:S04]  /*1a2d0*/  STL.64 [R1+0x1388], R36 ;  /* 0x0013882401007387 */ /* 0x000fe80000100a00 */
[----:B------:R-:W-:Y:S01]  /*1a2e0*/  STL.64 [R1+0x1398], R20 ;  /* 0x0013981401007387 */ /* 0x000fe20000100a00 */
[----:B------:R-:W-:-:S03]  /*1a2f0*/  ISETP.GE.U32.AND P6, PT, R240, 0x7fffff4a, PT ;  /* 0x7fffff4af000780c */ /* 0x000fc60003fc6070 */
[----:B------:R1:W-:Y:S01]  /*1a300*/  LDGSTS.E [R249+0x74004], desc[UR4][R8.64], !P0 ;  /* 0x7400400008f97fae */ /* 0x0003e2000c121844 */
[----:B------:R-:W-:Y:S01]  /*1a310*/  ISETP.GE.U32.AND P0, PT, R2, 0x7fffff49, PT ;  /* 0x7fffff490200780c */ /* 0x000fe20003f06070 */
[C---:B----4-:R-:W-:Y:S02]  /*1a320*/  IMAD.WIDE R10, R4.reuse, 0x4, R10 ;  /* 0x00000004040a7825 */ /* 0x050fe400078e020a */
[----:B------:R-:W-:Y:S01]  /*1a330*/  LDGSTS.E [R249+0x70008], desc[UR4][R18.64], !P1 ;  /* 0x7000800012f97fae */ /* 0x000fe2000c921844 */
[----:B------:R-:W4:Y:S01]  /*1a340*/  LDC R240, c[0x0][0x230] ;  /* 0x00008c00fff07b82 */ /* 0x000f220000000800 */
[----:B------:R-:W-:-:S07]  /*1a350*/  IMAD.WIDE R54, R4, 0x4, R92 ;  /* 0x0000000404367825 */ /* 0x000fce00078e025c */
[----:B------:R-:W3:Y:S01]  /*1a360*/  LDC R2, c[0x0][0x230] ;  /* 0x00008c00ff027b82 */ /* 0x000ee20000000800 */
[----:B------:R-:W-:Y:S01]  /*1a370*/  STL.64 [R1+0xe18], R54 ;  /* 0x000e183601007387 */ /* 0x000fe20000100a00 */
[----:B------:R-:W-:-:S03]  /*1a380*/  IMAD.WIDE R46, R4, 0x4, R84 ;  /* 0x00000004042e7825 */ /* 0x000fc600078e0254 */
[----:B------:R4:W-:Y:S01]  /*1a390*/  STL.64 [R1+0x13a8], R10 ;  /* 0x0013a80a01007387 */ /* 0x0009e20000100a00 */
[----:B------:R-:W-:-:S03]  /*1a3a0*/  IMAD.WIDE R38, R4, 0x4, R76 ;  /* 0x0000000404267825 */ /* 0x000fc600078e024c */
[----:B------:R-:W-:Y:S01]  /*1a3b0*/  STL.64 [R1+0xe88], R46 ;  /* 0x000e882e01007387 */ /* 0x000fe20000100a00 */
[----:B------:R-:W-:-:S03]  /*1a3c0*/  IMAD.WIDE R28, R4, 0x4, R68 ;  /* 0x00000004041c7825 */ /* 0x000fc600078e0244 */
[----:B------:R-:W-:Y:S01]  /*1a3d0*/  STL.64 [R1+0xfe0], R38 ;  /* 0x000fe02601007387 */ /* 0x000fe20000100a00 */
[----:B-1----:R-:W-:-:S03]  /*1a3e0*/  IMAD.WIDE R12, R4, 0x4, R60 ;  /* 0x00000004040c7825 */ /* 0x002fc600078e023c */
[----:B------:R-:W-:Y:S01]  /*1a3f0*/  STL.64 [R1+0x1018], R28 ;  /* 0x0010181c01007387 */ /* 0x000fe20000100a00 */
[----:B------:R-:W-:-:S03]  /*1a400*/  IMAD.WIDE R8, R4, 0x4, R26 ;  /* 0x0000000404087825 */ /* 0x000fc600078e021a */
[----:B------:R-:W-:Y:S04]  /*1a410*/  LDGSTS.E [R249+0x74008], desc[UR4][R54.64], !P1 ;  /* 0x7400800036f97fae */ /* 0x000fe8000c921844 */
[----:B------:R-:W3:Y:S04]  /*1a420*/  LDL.LU.64 R26, [R1+0x698] ;  /* 0x00069800011a7983 */ /* 0x000ee80000300a00 */
[----:B------:R3:W-:Y:S04]  /*1a430*/  STL.64 [R1+0x13a0], R12 ;  /* 0x0013a00c01007387 */ /* 0x0007e80000100a00 */
[----:B--2---:R-:W2:Y:S04]  /*1a440*/  LDL.LU.64 R18, [R1+0x690] ;  /* 0x0006900001127983 */ /* 0x004ea80000300a00 */
[----:B------:R2:W-:Y:S04]  /*1a450*/  STL.64 [R1+0x13b0], R8 ;  /* 0x0013b00801007387 */ /* 0x0005e80000100a00 */
[----:B------:R-:W-:Y:S04]  /*1a460*/  LDGSTS.E [R249+0x7000c], desc[UR4][R52.64], !P3 ;  /* 0x7000c00034f97fae */ /* 0x000fe8000d921844 */
[----:B------:R-:W-:Y:S04]  /*1a470*/  LDGSTS.E [R249+0x7400c], desc[UR4][R46.64], !P3 ;  /* 0x7400c0002ef97fae */ /* 0x000fe8000d921844 */
[----:B------:R-:W2:Y:S04]  /*1a480*/  LDL.LU.64 R68, [R1+0x688] ;  /* 0x0006880001447983 */ /* 0x000ea80000300a00 */
[----:B------:R-:W-:Y:S04]  /*1a490*/  LDGSTS.E [R249+0x78000], desc[UR4][R44.64], !P4 ;  /* 0x780000002cf97fae */ /* 0x000fe8000e121844 */
[----:B------:R-:W-:Y:S04]  /*1a4a0*/  LDGSTS.E [R249+0x7c000], desc[UR4][R38.64], !P4 ;  /* 0x7c00000026f97fae */ /* 0x000fe8000e121844 */
[----:B------:R-:W-:Y:S04]  /*1a4b0*/  LDGSTS.E [R249+0x78004], desc[UR4][R36.64], !P5 ;  /* 0x7800400024f97fae */ /* 0x000fe8000e921844 */
[----:B------:R-:W2:Y:S04]  /*1a4c0*/  LDL.LU.64 R60, [R1+0x680] ;  /* 0x00068000013c7983 */ /* 0x000ea80000300a00 */
[----:B------:R-:W-:Y:S04]  /*1a4d0*/  LDGSTS.E [R249+0x7c004], desc[UR4][R28.64], !P5 ;  /* 0x7c0040001cf97fae */ /* 0x000fe8000e921844 */
[----:B------:R-:W-:Y:S04]  /*1a4e0*/  LDGSTS.E [R249+0x78008], desc[UR4][R20.64], !P6 ;  /* 0x7800800014f97fae */ /* 0x000fe8000f121844 */
[----:B------:R3:W-:Y:S04]  /*1a4f0*/  LDGSTS.E [R249+0x7c008], desc[UR4][R12.64], !P6 ;  /* 0x7c0080000cf97fae */ /* 0x0007e8000f121844 */
[----:B------:R-:W-:Y:S01]  /*1a500*/  LDGSTS.E [R249+0x7800c], desc[UR4][R10.64], !P0 ;  /* 0x7800c0000af97fae */ /* 0x000fe2000c121844 */
[----:B------:R-:W-:-:S03]  /*1a510*/  VIADD R242, R242, 0xffffffa7 ;  /* 0xffffffa7f2f27836 */ /* 0x000fc60000000000 */
[----:B------:R2:W-:Y:S04]  /*1a520*/  LDGSTS.E [R249+0x7c00c], desc[UR4][R8.64], !P0 ;  /* 0x7c00c00008f97fae */ /* 0x0005e8000c121844 */
[----:B----4-:R-:W4:Y:S01]  /*1a530*/  LDL.LU.64 R10, [R1+0x678] ;  /* 0x00067800010a7983 */ /* 0x010f220000300a00 */
[----:B------:R-:W-:Y:S01]  /*1a540*/  ISETP.GE.U32.AND P5, PT, R242, 0x7fffff68, PT ;  /* 0x7fffff68f200780c */ /* 0x000fe20003fa6070 */
[----:B------:R-:W-:Y:S01]  /*1a550*/  VIADD R241, R241, 0xffffffa6 ;  /* 0xffffffa6f1f17836 */ /* 0x000fe20000000000 */
[----:B------:R-:W1:Y:S01]  /*1a560*/  LDC R242, c[0x0][0x230] ;  /* 0x00008c00fff27b82 */ /* 0x000e620000000800 */
[----:B------:R-:W4:Y:S04]  /*1a570*/  LDL.LU.64 R52, [R1+0x670] ;  /* 0x0006700001347983 */ /* 0x000f280000300a00 */
[----:B------:R-:W4:Y:S04]  /*1a580*/  LDL.LU.64 R44, [R1+0x668] ;  /* 0x00066800012c7983 */ /* 0x000f280000300a00 */
[----:B------:R-:W4:Y:S01]  /*1a590*/  LDL.LU.64 R36, [R1+0x4c8] ;  /* 0x0004c80001247983 */ /* 0x000f220000300a00 */
[----:B---3--:R-:W-:-:S05]  /*1a5a0*/  IMAD.WIDE R12, R4, 0x4, R26 ;  /* 0x00000004040c7825 */ /* 0x008fca00078e021a */
[----:B------:R4:W-:Y:S01]  /*1a5b0*/  STL.64 [R1+0xe00], R12 ;  /* 0x000e000c01007387 */ /* 0x0009e20000100a00 */
[----:B--2---:R-:W-:-:S03]  /*1a5c0*/  IMAD.WIDE R8, R4, 0x4, R18 ;  /* 0x0000000404087825 */ /* 0x004fc600078e0212 */
[----:B------:R-:W2:Y:S04]  /*1a5d0*/  LDL.LU.64 R26, [R1+0x4b8] ;  /* 0x0004b800011a7983 */ /* 0x000ea80000300a00 */
[----:B------:R3:W-:Y:S04]  /*1a5e0*/  STL.64 [R1+0xe10], R8 ;  /* 0x000e100801007387 */ /* 0x0007e80000100a00 */
[----:B------:R-:W2:Y:S04]  /*1a5f0*/  LDL.LU.64 R18, [R1+0x4a8] ;  /* 0x0004a80001127983 */ /* 0x000ea80000300a00 */
[----:B------:R-:W2:Y:S01]  /*1a600*/  LDL.LU.64 R92, [R1+0x498] ;  /* 0x00049800015c7983 */ /* 0x000ea20000300a00 */
[----:B------:R-:W-:-:S03]  /*1a610*/  IMAD.WIDE R28, R4, 0x4, R68 ;  /* 0x00000004041c7825 */ /* 0x000fc600078e0244 */
[----:B------:R-:W2:Y:S04]  /*1a620*/  LDL.LU.64 R84, [R1+0x660] ;  /* 0x0006600001547983 */ /* 0x000ea80000300a00 */
[----:B------:R-:W-:Y:S04]  /*1a630*/  STL.64 [R1+0xe28], R28 ;  /* 0x000e281c01007387 */ /* 0x000fe80000100a00 */
[----:B------:R-:W2:Y:S04]  /*1a640*/  LDL.LU.64 R76, [R1+0x4c0] ;  /* 0x0004c000014c7983 */ /* 0x000ea80000300a00 */
[----:B------:R4:W-:Y:S01]  /*1a650*/  LDGSTS.E [R250+0x70000], desc[UR4][R12.64], !P5 ;  /* 0x700000000cfa7fae */ /* 0x0009e2000e921844 */
[----:B------:R-:W-:-:S03]  /*1a660*/  IMAD.WIDE R20, R4, 0x4, R60 ;  /* 0x0000000404147825 */ /* 0x000fc600078e023c */
[----:B------:R-:W2:Y:S04]  /*1a670*/  LDL.LU.64 R68, [R1+0x4b0] ;  /* 0x0004b00001447983 */ /* 0x000ea80000300a00 */
[----:B------:R1:W-:Y:S01]  /*1a680*/  STL.64 [R1+0xe58], R20 ;  /* 0x000e581401007387 */ /* 0x0003e20000100a00 */
[----:B------:R-:W-:Y:S01]  /*1a690*/  VIADD R240, R240, 0xffffffa5 ;  /* 0xffffffa5f0f07836 */ /* 0x000fe20000000000 */
[----:B------:R-:W-:Y:S01]  /*1a6a0*/  ISETP.GE.U32.AND P6, PT, R241, 0x7fffff67, PT ;  /* 0x7fffff67f100780c */ /* 0x000fe20003fc6070 */
[----:B------:R-:W-:Y:S01]  /*1a6b0*/  VIADD R2, R2, 0xffffffa4 ;  /* 0xffffffa402027836 */ /* 0x000fe20000000000 */
[----:B------:R3:W-:Y:S01]  /*1a6c0*/  LDGSTS.E [R250+0x74000], desc[UR4][R8.64], !P5 ;  /* 0x7400000008fa7fae */ /* 0x0007e2000e921844 */
[----:B------:R-:W1:Y:S01]  /*1a6d0*/  LDC R241, c[0x0][0x230] ;  /* 0x00008c00fff17b82 */ /* 0x000e620000000800 */
[----:B----4-:R-:W-:Y:S01]  /*1a6e0*/  IMAD.WIDE R12, R4, 0x4, R10 ;  /* 0x00000004040c7825 */ /* 0x010fe200078e020a */
[----:B------:R-:W-:Y:S01]  /*1a6f0*/  ISETP.GE.U32.AND P0, PT, R240, 0x7fffff66, PT ;  /* 0x7fffff66f000780c */ /* 0x000fe20003f06070 */
[----:B------:R-:W4:Y:S04]  /*1a700*/  LDL.LU.64 R10, [R1+0x4a0] ;  /* 0x0004a000010a7983 */ /* 0x000f280000300a00 */
[----:B------:R-:W4:Y:S01]  /*1a710*/  LDL.LU.64 R60, [R1+0x490] ;  /* 0x00049000013c7983 */ /* 0x000f220000300a00 */
[----:B------:R-:W-:Y:S01]  /*1a720*/  ISETP.GE.U32.AND P1, PT, R2, 0x7fffff65, PT ;  /* 0x7fffff650200780c */ /* 0x000fe20003f26070 */
[----:B---3--:R-:W-:Y:S01]  /*1a730*/  IMAD.WIDE R8, R4, 0x4, R52 ;  /* 0x0000000404087825 */ /* 0x008fe200078e0234 */
[----:B------:R-:W-:Y:S01]  /*1a740*/  IADD3 R2, R246, -0x79, RZ ;  /* 0xffffff87f6027810 */ /* 0x000fe20007ffe0ff */
[----:B------:R3:W-:Y:S01]  /*1a750*/  STL.64 [R1+0xe80], R12 ;  /* 0x000e800c01007387 */ /* 0x0007e20000100a00 */
[----:B------:R-:W4:Y:S01]  /*1a760*/  LDC R246, c[0x0][0x230] ;  /* 0x00008c00fff67b82 */ /* 0x000f220000000800 */
[----:B------:R-:W-:Y:S01]  /*1a770*/  IMAD.WIDE R52, R4, 0x4, R44 ;  /* 0x0000000404347825 */ /* 0x000fe200078e022c */
[----:B------:R-:W-:Y:S01]  /*1a780*/  ISETP.GE.U32.AND P3, PT, R2, 0x7fffff48, PT ;  /* 0x7fffff480200780c */ /* 0x000fe20003f66070 */
[----:B------:R-:W-:Y:S02]  /*1a790*/  LDGSTS.E [R250+0x70004], desc[UR4][R28.64], !P6 ;  /* 0x700040001cfa7fae */ /* 0x000fe4000f121844 */
[----:B------:R-:W-:-:S02]  /*1a7a0*/  VIADD R240, R247, 0xffffff86 ;  /* 0xffffff86f7f07836 */ /* 0x000fc40000000000 */
[----:B------:R-:W-:Y:S01]  /*1a7b0*/  IMAD.WIDE R44, R4, 0x4, R36 ;  /* 0x00000004042c7825 */ /* 0x000fe200078e0224 */
[----:B------:R1:W-:Y:S03]  /*1a7c0*/  LDGSTS.E [R250+0x74004], desc[UR4][R20.64], !P6 ;  /* 0x7400400014fa7fae */ /* 0x0003e6000f121844 */
[----:B------:R-:W-:Y:S01]  /*1a7d0*/  VIADD R2, R248, 0xffffff85 ;  /* 0xffffff85f8027836 */ /* 0x000fe20000000000 */
[----:B------:R4:W-:Y:S01]  /*1a7e0*/  STL.64 [R1+0xeb8], R8 ;  /* 0x000eb80801007387 */ /* 0x0009e20000100a00 */
[----:B------:R-:W-:Y:S01]  /*1a7f0*/  ISETP.GE.U32.AND P4, PT, R240, 0x7fffff47, PT ;  /* 0x7fffff47f000780c */ /* 0x000fe20003f86070 */
[----:B------:R-:W4:Y:S02]  /*1a800*/  LDC R248, c[0x0][0x230] ;  /* 0x00008c00fff87b82 */ /* 0x000f240000000800 */
[----:B------:R3:W-:Y:S04]  /*1a810*/  LDGSTS.E [R250+0x70008], desc[UR4][R12.64], !P0 ;  /* 0x700080000cfa7fae */ /* 0x0007e8000c121844 */
[----:B------:R4:W-:Y:S01]  /*1a820*/  STL.64 [R1+0xf00], R52 ;  /* 0x000f003401007387 */ /* 0x0009e20000100a00 */
[----:B------:R-:W-:-:S03]  /*1a830*/  ISETP.GE.U32.AND P5, PT, R2, 0x7fffff46, PT ;  /* 0x7fffff460200780c */ /* 0x000fc60003fa6070 */
[----:B------:R4:W-:Y:S04]  /*1a840*/  LDGSTS.E [R250+0x74008], desc[UR4][R8.64], !P0 ;  /* 0x7400800008fa7fae */ /* 0x0009e8000c121844 */
[----:B------:R-:W-:Y:S01]  /*1a850*/  LDGSTS.E [R250+0x7000c], desc[UR4][R52.64], !P1 ;  /* 0x7000c00034fa7fae */ /* 0x000fe2000c921844 */
[----:B--2---:R-:W-:-:S03]  /*1a860*/  IMAD.WIDE R36, R4, 0x4, R26 ;  /* 0x0000000404247825 */ /* 0x004fc600078e021a */
[----:B------:R-:W2:Y:S04]  /*1a870*/  LDL.LU.64 R26, [R1+0x658] ;  /* 0x00065800011a7983 */ /* 0x000ea80000300a00 */
[----:B------:R4:W-:Y:S01]  /*1a880*/  STL.64 [R1+0x1000], R44 ;  /* 0x0010002c01007387 */ /* 0x0009e20000100a00 */
[----:B-1----:R-:W-:-:S03]  /*1a890*/  IMAD.WIDE R20, R4, 0x4, R18 ;  /* 0x0000000404147825 */ /* 0x002fc600078e0212 */
[----:B------:R-:W2:Y:S01]  /*1a8a0*/  LDL.LU.64 R18, [R1+0x650] ;  /* 0x0006500001127983 */ /* 0x000ea20000300a00 */
[----:B---3--:R-:W-:-:S03]  /*1a8b0*/  IMAD.WIDE R12, R4, 0x4, R92 ;  /* 0x00000004040c7825 */ /* 0x008fc600078e025c */
[----:B------:R-:W-:Y:S01]  /*1a8c0*/  STL.64 [R1+0x13c8], R36 ;  /* 0x0013c82401007387 */ /* 0x000fe20000100a00 */
[----:B------:R-:W-:-:S03]  /*1a8d0*/  IMAD.WIDE R46, R4, 0x4, R84 ;  /* 0x00000004042e7825 */ /* 0x000fc600078e0254 */
[----:B------:R-:W-:Y:S01]  /*1a8e0*/  STL.64 [R1+0x13d8], R20 ;  /* 0x0013d81401007387 */ /* 0x000fe20000100a00 */
[----:B------:R-:W-:-:S03]  /*1a8f0*/  IMAD.WIDE R38, R4, 0x4, R76 ;  /* 0x0000000404267825 */ /* 0x000fc600078e024c */
[----:B------:R-:W-:Y:S04]  /*1a900*/  STL.64 [R1+0x13e8], R12 ;  /* 0x0013e80c01007387 */ /* 0x000fe80000100a00 */
[----:B------:R-:W-:Y:S01]  /*1a910*/  STL.64 [R1+0xe50], R46 ;  /* 0x000e502e01007387 */ /* 0x000fe20000100a00 */
[----:B------:R-:W-:-:S03]  /*1a920*/  IMAD.WIDE R28, R4, 0x4, R68 ;  /* 0x00000004041c7825 */ /* 0x000fc600078e0244 */
[----:B------:R-:W-:Y:S04]  /*1a930*/  STL.64 [R1+0xfd0], R38 ;  /* 0x000fd02601007387 */ /* 0x000fe80000100a00 */
[----:B------:R-:W-:Y:S04]  /*1a940*/  STL.64 [R1+0xff8], R28 ;  /* 0x000ff81c01007387 */ /* 0x000fe80000100a00 */
[----:B------:R-:W-:Y:S04]  /*1a950*/  LDGSTS.E [R250+0x7400c], desc[UR4][R46.64], !P1 ;  /* 0x7400c0002efa7fae */ /* 0x000fe8000c921844 */
[----:B------:R-:W-:Y:S04]  /*1a960*/  LDGSTS.E [R250+0x78000], desc[UR4][R44.64], !P3 ;  /* 0x780000002cfa7fae */ /* 0x000fe8000d921844 */
[----:B------:R-:W-:Y:S04]  /*1a970*/  LDGSTS.E [R250+0x7c000], desc[UR4][R38.64], !P3 ;  /* 0x7c00000026fa7fae */ /* 0x000fe8000d921844 */
[----:B------:R-:W-:Y:S04]  /*1a980*/  LDGSTS.E [R250+0x78004], desc[UR4][R36.64], !P4 ;  /* 0x7800400024fa7fae */ /* 0x000fe8000e121844 */
[----:B------:R-:W-:Y:S01]  /*1a990*/  LDGSTS.E [R250+0x7c004], desc[UR4][R28.64], !P4 ;  /* 0x7c0040001cfa7fae */ /* 0x000fe2000e121844 */
[----:B----4-:R-:W-:-:S03]  /*1a9a0*/  IMAD.WIDE R10, R4, 0x4, R10 ;  /* 0x00000004040a7825 */ /* 0x010fc600078e020a */
[----:B------:R-:W-:Y:S01]  /*1a9b0*/  LDGSTS.E [R250+0x78008], desc[UR4][R20.64], !P5 ;  /* 0x7800800014fa7fae */ /* 0x000fe2000e921844 */
[----:B------:R-:W-:-:S03]  /*1a9c0*/  IMAD.WIDE R8, R4, 0x4, R60 ;  /* 0x0000000404087825 */ /* 0x000fc600078e023c */
[----:B------:R1:W-:Y:S04]  /*1a9d0*/  STL.64 [R1+0x13e0], R10 ;  /* 0x0013e00a01007387 */ /* 0x0003e80000100a00 */
[----:B------:R3:W-:Y:S04]  /*1a9e0*/  STL.64 [R1+0x13f0], R8 ;  /* 0x0013f00801007387 */ /* 0x0007e80000100a00 */
[----:B------:R-:W4:Y:S04]  /*1a9f0*/  LDL.LU.64 R68, [R1+0x858] ;  /* 0x0008580001447983 */ /* 0x000f280000300a00 */
[----:B------:R-:W3:Y:S04]  /*1aa00*/  LDL.LU.64 R60, [R1+0x848] ;  /* 0x00084800013c7983 */ /* 0x000ee80000300a00 */
[----:B------:R-:W4:Y:S04]  /*1aa10*/  LDL.LU.64 R52, [R1+0x838] ;  /* 0x0008380001347983 */ /* 0x000f280000300a00 */
[----:B------:R-:W4:Y:S04]  /*1aa20*/  LDL.LU.64 R44, [R1+0x828] ;  /* 0x00082800012c7983 */ /* 0x000f280000300a00 */
[----:B------:R-:W-:Y:S04]  /*1aa30*/  LDGSTS.E [R250+0x7c008], desc[UR4][R10.64], !P5 ;  /* 0x7c0080000afa7fae */ /* 0x000fe8000e921844 */
[----:B-1----:R-:W4:Y:S01]  /*1aa40*/  LDL.LU.64 R10, [R1+0x818] ;  /* 0x00081800010a7983 */ /* 0x002f220000300a00 */
[----:B------:R-:W-:-:S02]  /*1aa50*/  VIADD R2, R243, 0xffffffa3 ;  /* 0xffffffa3f3027836 */ /* 0x000fc40000000000 */
[----:B------:R-:W1:Y:S01]  /*1aa60*/  LDC R243, c[0x0][0x230] ;  /* 0x00008c00fff37b82 */ /* 0x000e620000000800 */
[----:B------:R-:W-:Y:S01]  /*1aa70*/  VIADD R240, R251, 0xffffff84 ;  /* 0xffffff84fbf07836 */ /* 0x000fe20000000000 */
[----:B------:R-:W4:Y:S01]  /*1aa80*/  LDL.LU.64 R100, [R1+0x488] ;  /* 0x0004880001647983 */ /* 0x000f220000300a00 */
[----:B------:R-:W-:-:S03]  /*1aa90*/  ISETP.GE.U32.AND P0, PT, R2, 0x7fffff64, PT ;  /* 0x7fffff640200780c */ /* 0x000fc60003f06070 */
[----:B------:R-:W-:Y:S01]  /*1aaa0*/  ISETP.GE.U32.AND P6, PT, R240, 0x7fffff45, PT ;  /* 0x7fffff45f000780c */ /* 0x000fe20003fc6070 */
[----:B------:R-:W-:Y:S01]  /*1aab0*/  VIADD R2, R245, 0xffffffa0 ;  /* 0xffffffa0f5027836 */ /* 0x000fe20000000000 */
[----:B------:R-:W4:Y:S01]  /*1aac0*/  LDL.LU.64 R92, [R1+0x478] ;  /* 0x00047800015c7983 */ /* 0x000f220000300a00 */
[----:B------:R-:W-:-:S03]  /*1aad0*/  VIADD R240, R242, 0xffffffa1 ;  /* 0xffffffa1f2f07836 */ /* 0x000fc60000000000 */
[----:B------:R-:W-:Y:S01]  /*1aae0*/  ISETP.GE.U32.AND P1, PT, R2, 0x7fffff61, PT ;  /* 0x7fffff610200780c */ /* 0x000fe20003f26070 */
[----:B------:R-:W4:Y:S01]  /*1aaf0*/  LDL.LU.64 R84, [R1+0x850] ;  /* 0x0008500001547983 */ /* 0x000f220000300a00 */
[----:B------:R-:W-:Y:S01]  /*1ab00*/  ISETP.GE.U32.AND P3, PT, R240, 0x7fffff62, PT ;  /* 0x7fffff62f000780c */ /* 0x000fe20003f66070 */
[----:B------:R-:W-:Y:S02]  /*1ab10*/  VIADD R240, R246, 0xffffff82 ;  /* 0xffffff82f6f07836 */ /* 0x000fe40000000000 */
[----:B------:R-:W4:Y:S04]  /*1ab20*/  LDL.LU.64 R36, [R1+0x840] ;  /* 0x0008400001247983 */ /* 0x000f280000300a00 */
[----:B------:R-:W-:Y:S01]  /*1ab30*/  LDGSTS.E [R250+0x7800c], desc[UR4][R12.64], !P6 ;  /* 0x7800c0000cfa7fae */ /* 0x000fe2000f121844 */
[----:B-1----:R-:W-:-:S03]  /*1ab40*/  VIADD R2, R243, 0xffffff83 ;  /* 0xffffff83f3027836 */ /* 0x002fc60000000000 */
[----:B------:R1:W-:Y:S02]  /*1ab50*/  LDGSTS.E [R250+0x7c00c], desc[UR4][R8.64], !P6 ;  /* 0x7c00c00008fa7fae */ /* 0x0003e4000f121844 */
[----:B------:R-:W-:Y:S01]  /*1ab60*/  ISETP.GE.U32.AND P5, PT, R2, 0x7fffff44, PT ;  /* 0x7fffff440200780c */ /* 0x000fe20003fa6070 */
[----:B------:R-:W-:Y:S02]  /*1ab70*/  VIADD R2, R248, 0xffffff81 ;  /* 0xffffff81f8027836 */ /* 0x000fe40000000000 */
[C---:B--2---:R-:W-:Y:S02]  /*1ab80*/  IMAD.WIDE R246, R4.reuse, 0x4, R26 ;  /* 0x0000000404f67825 */ /* 0x044fe400078e021a */
[----:B------:R-:W2:Y:S04]  /*1ab90*/  LDL.LU.64 R26, [R1+0x830] ;  /* 0x00083000011a7983 */ /* 0x000ea80000300a00 */
[----:B------:R-:W-:Y:S01]  /*1aba0*/  LDGSTS.E [R244+0x70000], desc[UR4][R246.64], !P0 ;  /* 0x70000000f6f47fae */ /* 0x000fe2000c121844 */
[----:B-1----:R-:W-:-:S03]  /*1abb0*/  IMAD.WIDE R250, R4, 0x4, R18 ;  /* 0x0000000404fa7825 */ /* 0x002fc600078e0212 */
[----:B------:R-:W2:Y:S04]  /*1abc0*/  LDL.LU.64 R18, [R1+0x820] ;  /* 0x0008200001127983 */ /* 0x000ea80000300a00 */
[----:B------:R-:W-:Y:S01]  /*1abd0*/  LDGSTS.E [R244+0x74000], desc[UR4][R250.64], !P0 ;  /* 0x74000000faf47fae */ /* 0x000fe2000c121844 */
[----:B------:R-:W-:Y:S01]  /*1abe0*/  ISETP.GE.U32.AND P0, PT, R2, 0x7fffff42, PT ;  /* 0x7fffff420200780c */ /* 0x000fe20003f06070 */
[----:B------:R-:W-:Y:S02]  /*1abf0*/  IMAD.SHL.U32 R2, R7, 0x40, RZ ;  /* 0x0000004007027824 */ /* 0x000fe400078e00ff */
[----:B------:R-:W5:Y:S04]  /*1ac00*/  LDL.LU R7, [R1+0x1de0] ;  /* 0x001de00001077983 */ /* 0x000f680000300800 */
[----:B------:R-:W2:Y:S01]  /*1ac10*/  LDL.LU.64 R76, [R1+0x810] ;  /* 0x00081000014c7983 */ /* 0x000ea20000300a00 */
[----:B---3--:R-:W-:-:S04]  /*1ac20*/  IMAD.WIDE R8, R4, 0x4, R60 ;  /* 0x0000000404087825 */ /* 0x008fc800078e023c */
[C---:B----4-:R-:W-:Y:S01]  /*1ac30*/  IMAD.WIDE R60, R4.reuse, 0x4, R52 ;  /* 0x00000004043c7825 */ /* 0x050fe200078e0234 */
[----:B------:R1:W-:Y:S03]  /*1ac40*/  STL.64 [R1+0xe48], R8 ;  /* 0x000e480801007387 */ /* 0x0003e60000100a00 */
[C---:B------:R-:W-:Y:S02]  /*1ac50*/  IMAD.WIDE R248, R4.reuse, 0x4, R68 ;  /* 0x0000000404f87825 */ /* 0x040fe400078e0244 */
[----:B------:R-:W3:Y:S02]  /*1ac60*/  LDL.LU.64 R68, [R1+0x480] ;  /* 0x0004800001447983 */ /* 0x000ee40000300a00 */
[----:B------:R-:W-:-:S04]  /*1ac70*/  IMAD.WIDE R52, R4, 0x4, R44 ;  /* 0x0000000404347825 */ /* 0x000fc800078e022c */
[C---:B------:R-:W-:Y:S02]  /*1ac80*/  IMAD.WIDE R44, R4.reuse, 0x4, R10 ;  /* 0x00000004042c7825 */ /* 0x040fe400078e020a */
[----:B------:R-:W1:Y:S01]  /*1ac90*/  LDL.LU.64 R10, [R1+0x470] ;  /* 0x00047000010a7983 */ /* 0x000e620000300a00 */
[----:B------:R-:W-:Y:S01]  /*1aca0*/  UIADD3 UR61, UR6, -0x80, URZ ;  /* 0xffffff80063d7890 */ /* 0x000fe2000fffe03f */
[----:B------:R-:W-:Y:S02]  /*1acb0*/  VIADD R241, R241, 0xffffffa2 ;  /* 0xffffffa2f1f17836 */ /* 0x000fe40000000000 */
[C---:B------:R-:W-:Y:S01]  /*1acc0*/  IMAD.WIDE R28, R4.reuse, 0x4, R100 ;  /* 0x00000004041c7825 */ /* 0x040fe200078e0264 */
[----:B------:R-:W-:Y:S02]  /*1acd0*/  STL.64 [R1+0xef8], R60 ;  /* 0x000ef83c01007387 */ /* 0x000fe40000100a00 */
[----:B------:R-:W-:Y:S01]  /*1ace0*/  ISETP.GE.U32.AND P6, PT, R241, 0x7fffff63, PT ;  /* 0x7fffff63f100780c */ /* 0x000fe20003fc6070 */
[----:B------:R-:W-:Y:S01]  /*1acf0*/  IMAD.U32 R20, RZ, RZ, UR61 ;  /* 0x0000003dff147e24 */ /* 0x000fe2000f8e00ff */
[----:B------:R-:W-:Y:S01]  /*1ad00*/  STL.64 [R1+0xff0], R52 ;  /* 0x000ff03401007387 */ /* 0x000fe20000100a00 */
[----:B------:R-:W-:-:S03]  /*1ad10*/  IMAD.WIDE R12, R4, 0x4, R92 ;  /* 0x00000004040c7825 */ /* 0x000fc600078e025c */
[----:B------:R-:W-:Y:S04]  /*1ad20*/  STL.64 [R1+0x1408], R44 ;  /* 0x0014082c01007387 */ /* 0x000fe80000100a00 */
[----:B------:R-:W-:Y:S01]  /*1ad30*/  STL.64 [R1+0x1418], R28 ;  /* 0x0014181c01007387 */ /* 0x000fe20000100a00 */
[----:B------:R-:W-:-:S03]  /*1ad40*/  IMAD.WIDE R242, R4, 0x4, R36 ;  /* 0x0000000404f27825 */ /* 0x000fc600078e0224 */
[----:B------:R3:W-:Y:S01]  /*1ad50*/  STL [R1+0x18c0], R20 ;  /* 0x0018c01401007387 */ /* 0x0007e20000100800 */
[----:B------:R-:W-:-:S03]  /*1ad60*/  ISETP.GE.U32.AND P4, PT, R240, 0x7fffff43, PT ;  /* 0x7fffff43f000780c */ /* 0x000fc60003f86070 */
[----:B------:R-:W-:Y:S01]  /*1ad70*/  STL.64 [R1+0x1428], R12 ;  /* 0x0014280c01007387 */ /* 0x000fe20000100a00 */
[----:B------:R-:W-:-:S03]  /*1ad80*/  IMAD.WIDE R240, R4, 0x4, R84 ;  /* 0x0000000404f07825 */ /* 0x000fc600078e0254 */
[----:B------:R-:W4:Y:S04]  /*1ad90*/  LDL.LU.64 R36, [R1+0x460] ;  /* 0x0004600001247983 */ /* 0x000f280000300a00 */
[----:B------:R-:W-:Y:S04]  /*1ada0*/  LDGSTS.E [R244+0x70004], desc[UR4][R248.64], !P6 ;  /* 0x70004000f8f47fae */ /* 0x000fe8000f121844 */
[----:B------:R-:W-:Y:S04]  /*1adb0*/  LDGSTS.E [R244+0x74004], desc[UR4][R240.64], !P6 ;  /* 0x74004000f0f47fae */ /* 0x000fe8000f121844 */
[----:B------:R1:W-:Y:S04]  /*1adc0*/  LDGSTS.E [R244+0x70008], desc[UR4][R8.64], !P3 ;  /* 0x7000800008f47fae */ /* 0x0003e8000d921844 */
[----:B------:R-:W-:Y:S04]  /*1add0*/  LDGSTS.E [R244+0x74008], desc[UR4][R242.64], !P3 ;  /* 0x74008000f2f47fae */ /* 0x000fe8000d921844 */
[----:B------:R4:W-:Y:S01]  /*1ade0*/  LDGSTS.E [R244+0x7000c], desc[UR4][R60.64], !P1 ;  /* 0x7000c0003cf47fae */ /* 0x0009e2000c921844 */
[----:B--2---:R-:W-:-:S04]  /*1adf0*/  IMAD.WIDE R54, R4, 0x4, R26 ;  /* 0x0000000404367825 */ /* 0x004fc800078e021a */
[C---:B------:R-:W-:Y:S01]  /*1ae00*/  IMAD.WIDE R46, R4.reuse, 0x4, R18 ;  /* 0x00000004042e7825 */ /* 0x040fe200078e0212 */
[----:B------:R2:W-:Y:S04]  /*1ae10*/  STL.64 [R1+0xe08], R54 ;  /* 0x000e083601007387 */ /* 0x0005e80000100a00 */
[----:B------:R2:W-:Y:S04]  /*1ae20*/  STL.64 [R1+0xfc8], R46 ;  /* 0x000fc82e01007387 */ /* 0x0005e80000100a00 */
[----:B------:R-:W2:Y:S01]  /*1ae30*/  LDL.LU.64 R108, [R1+0x440] ;  /* 0x00044000016c7983 */ /* 0x000ea20000300a00 */
[----:B------:R-:W-:-:S03]  /*1ae40*/  IMAD.WIDE R38, R4, 0x4, R76 ;  /* 0x0000000404267825 */ /* 0x000fc600078e024c */
[----:B------:R-:W2:Y:S04]  /*1ae50*/  LDL.LU.64 R100, [R1+0x420] ;  /* 0x0004200001647983 */ /* 0x000ea80000300a00 */
[----:B------:R-:W2:Y:S04]  /*1ae60*/  LDL.LU.64 R26, [R1+0x400] ;  /* 0x00040000011a7983 */ /* 0x000ea80000300a00 */
[----:B------:R-:W2:Y:S04]  /*1ae70*/  LDL.LU.64 R18, [R1+0x3e0] ;  /* 0x0003e00001127983 */ /* 0x000ea80000300a00 */
[----:B------:R-:W2:Y:S04]  /*1ae80*/  LDL.LU.64 R92, [R1+0x3c0] ;  /* 0x0003c000015c7983 */ /* 0x000ea80000300a00 */
[----:B------:R2:W-:Y:S04]  /*1ae90*/  STL.64 [R1+0xfd8], R38 ;  /* 0x000fd82601007387 */ /* 0x0005e80000100a00 */
[----:B------:R-:W-:Y:S04]  /*1aea0*/  LDGSTS.E [R244+0x7400c], desc[UR4][R54.64], !P1 ;  /* 0x7400c00036f47fae */ /* 0x000fe8000c921844 */
[----:B------:R2:W-:Y:S04]  /*1aeb0*/  LDGSTS.E [R244+0x78000], desc[UR4][R52.64], !P5 ;  /* 0x7800000034f47fae */ /* 0x0005e8000e921844 */
[----:B------:R-:W-:Y:S04]  /*1aec0*/  LDGSTS.E [R244+0x7c000], desc[UR4][R46.64], !P5 ;  /* 0x7c0000002ef47fae */ /* 0x000fe8000e921844 */
[----:B------:R2:W-:Y:S01]  /*1aed0*/  LDGSTS.E [R244+0x78004], desc[UR4][R44.64], !P4 ;  /* 0x780040002cf47fae */ /* 0x0005e2000e121844 */
[----:B------:R-:W-:-:S03]  /*1aee0*/  UISETP.GE.U32.AND UP0, UPT, UR61, 0x7fffff41, UPT ;  /* 0x7fffff413d00788c */ /* 0x000fc6000bf06070 */
[----:B------:R-:W-:Y:S01]  /*1aef0*/  LDGSTS.E [R244+0x7c004], desc[UR4][R38.64], !P4 ;  /* 0x7c00400026f47fae */ /* 0x000fe2000e121844 */
[----:B-1----:R-:W-:-:S04]  /*1af00*/  IMAD.WIDE R8, R4, 0x4, R10 ;  /* 0x0000000404087825 */ /* 0x002fc800078e020a */
[----:B---3--:R-:W-:Y:S01]  /*1af10*/  IMAD.WIDE R20, R4, 0x4, R68 ;  /* 0x0000000404147825 */ /* 0x008fe200078e0244 */
[----:B------:R-:W3:Y:S04]  /*1af20*/  LDL.LU.64 R10, [R1+0x3a0] ;  /* 0x0003a000010a7983 */ /* 0x000ee80000300a00 */
[----:B------:R1:W-:Y:S04]  /*1af30*/  STL.64 [R1+0x1010], R20 ;  /* 0x0010101401007387 */ /* 0x0003e80000100a00 */
[----:B------:R1:W-:Y:S04]  /*1af40*/  STL.64 [R1+0x1430], R8 ;  /* 0x0014300801007387 */ /* 0x0003e80000100a00 */
[----:B------:R-:W3:Y:S04]  /*1af50*/  LDL.LU.64 R84, [R1+0x380] ;  /* 0x0003800001547983 */ /* 0x000ee80000300a00 */
[----:B------:R-:W3:Y:S04]  /*1af60*/  LDL.LU.64 R76, [R1+0x360] ;  /* 0x00036000014c7983 */ /* 0x000ee80000300a00 */
[----:B------:R-:W3:Y:S04]  /*1af70*/  LDL.LU.64 R68, [R1+0x340] ;  /* 0x0003400001447983 */ /* 0x000ee80000300a00 */
[----:B------:R-:W3:Y:S01]  /*1af80*/  LDL.LU.64 R60, [R1+0x320] ;  /* 0x00032000013c7983 */ /* 0x000ee20000300a00 */
[----:B----4-:R-:W-:-:S03]  /*1af90*/  IMAD.WIDE R236, R2, 0x4, R36 ;  /* 0x0000000402ec7825 */ /* 0x010fc600078e0224 */
[----:B------:R-:W4:Y:S04]  /*1afa0*/  LDL.LU.64 R52, [R1+0x300] ;  /* 0x0003000001347983 */ /* 0x000f280000300a00 */
[----:B------:R-:W4:Y:S04]  /*1afb0*/  LDL.LU.64 R44, [R1+0x2e0] ;  /* 0x0002e000012c7983 */ /* 0x000f280000300a00 */
[----:B------:R-:W-:Y:S04]  /*1afc0*/  STL [R1+0xc00], RZ ;  /* 0x000c00ff01007387 */ /* 0x000fe80000100800 */
[----:B------:R-:W-:Y:S04]  /*1afd0*/  STL [R1+0xc04], RZ ;  /* 0x000c04ff01007387 */ /* 0x000fe80000100800 */
[----:B------:R-:W4:Y:S01]  /*1afe0*/  LDL.LU.64 R36, [R1+0x2c0] ;  /* 0x0002c00001247983 */ /* 0x000f220000300a00 */
[----:B--2---:R-:W-:-:S04]  /*1aff0*/  IMAD.WIDE R228, R2, 0x4, R108 ;  /* 0x0000000402e47825 */ /* 0x004fc800078e026c */
[----:B------:R-:W-:-:S04]  /*1b000*/  IMAD.WIDE R220, R2, 0x4, R100 ;  /* 0x0000000402dc7825 */ /* 0x000fc800078e0264 */
[----:B------:R-:W-:-:S04]  /*1b010*/  IMAD.WIDE R212, R2, 0x4, R26 ;  /* 0x0000000402d47825 */ /* 0x000fc800078e021a */
[C---:B------:R-:W-:Y:S01]  /*1b020*/  IMAD.WIDE R204, R2.reuse, 0x4, R18 ;  /* 0x0000000402cc7825 */ /* 0x040fe200078e0212 */
[----:B------:R-:W2:Y:S04]  /*1b030*/  LDL.LU.64 R26, [R1+0x2a0] ;  /* 0x0002a000011a7983 */ /* 0x000ea80000300a00 */
[----:B------:R1:W-:Y:S04]  /*1b040*/  STL.64 [R1+0x1438], R236 ;  /* 0x001438ec01007387 */ /* 0x0003e80000100a00 */
[----:B------:R-:W2:Y:S04]  /*1b050*/  LDL.LU.64 R18, [R1+0x280] ;  /* 0x0002800001127983 */ /* 0x000ea80000300a00 */
[----:B------:R1:W-:Y:S04]  /*1b060*/  STL.64 [R1+0x1458], R228 ;  /* 0x001458e401007387 */ /* 0x0003e80000100a00 */
[----:B------:R1:W-:Y:S01]  /*1b070*/  STL.64 [R1+0x1478], R220 ;  /* 0x001478dc01007387 */ /* 0x0003e20000100a00 */
[----:B------:R-:W-:Y:S01]  /*1b080*/  IMAD.WIDE R196, R2, 0x4, R92 ;  /* 0x0000000402c47825 */ /* 0x000fe200078e025c */
[----:B------:R-:W-:-:S02]  /*1b090*/  PLOP3.LUT P6, PT, PT, PT, UP0, 0x80, 0x0 ;  /* 0x000000000000781c */ /* 0x000fc40003fcf008 */
[----:B------:R-:W-:Y:S04]  /*1b0a0*/  LDGSTS.E [R244+0x78008], desc[UR4][R28.64], !P0 ;  /* 0x780080001cf47fae */ /* 0x000fe8000c121844 */
[----:B------:R-:W-:Y:S07]  /*1b0b0*/  LDGSTS.E [R244+0x7c008], desc[UR4][R20.64], !P0 ;  /* 0x7c00800014f47fae */ /* 0x000fee000c121844 */
[----:B------:R-:W-:Y:S01]  /*1b0c0*/  LDGSTS.E [R244+0x7800c], desc[UR4][R12.64], !P6 ;  /* 0x7800c0000cf47fae */ /* 0x000fe2000f121844 */
[----:B---3--:R-:W-:-:S03]  /*1b0d0*/  IMAD.WIDE R188, R2, 0x4, R10 ;  /* 0x0000000402bc7825 */ /* 0x008fc600078e020a */
[----:B------:R-:W3:Y:S04]  /*1b0e0*/  LDL.LU.64 R10, [R1+0x260] ;  /* 0x00026000010a7983 */ /* 0x000ee80000300a00 */
[----:B------:R1:W-:Y:S04]  /*1b0f0*/  STL.64 [R1+0x1498], R212 ;  /* 0x001498d401007387 */ /* 0x0003e80000100a00 */
[----:B------:R-:W3:Y:S01]  /*1b100*/  LDL.LU.64 R100, [R1+0x240] ;  /* 0x0002400001647983 */ /* 0x000ee20000300a00 */
[----:B------:R-:W-:-:S03]  /*1b110*/  IMAD.WIDE R180, R2, 0x4, R84 ;  /* 0x0000000402b47825 */ /* 0x000fc600078e0254 */
[----:B------:R1:W-:Y:S01]  /*1b120*/  STL.64 [R1+0x14b8], R204 ;  /* 0x0014b8cc01007387 */ /* 0x0003e20000100a00 */
[----:B------:R-:W-:-:S03]  /*1b130*/  IMAD.WIDE R172, R2, 0x4, R76 ;  /* 0x0000000402ac7825 */ /* 0x000fc600078e024c */
[----:B------:R1:W-:Y:S01]  /*1b140*/  STL.64 [R1+0x14d8], R196 ;  /* 0x0014d8c401007387 */ /* 0x0003e20000100a00 */
[----:B------:R-:W-:-:S03]  /*1b150*/  IMAD.WIDE R164, R2, 0x4, R68 ;  /* 0x0000000402a47825 */ /* 0x000fc600078e0244 */
[----:B------:R-:W3:Y:S04]  /*1b160*/  LDL.LU.64 R92, [R1+0x220] ;  /* 0x00022000015c7983 */ /* 0x000ee80000300a00 */
[----:B------:R1:W-:Y:S01]  /*1b170*/  STL.64 [R1+0x14f8], R188 ;  /* 0x0014f8bc01007387 */ /* 0x0003e20000100a00 */
[----:B------:R-:W-:-:S03]  /*1b180*/  IMAD.WIDE R156, R2, 0x4, R60 ;  /* 0x00000004029c7825 */ /* 0x000fc600078e023c */
[----:B------:R-:W3:Y:S04]  /*1b190*/  LDL.LU.64 R84, [R1+0x200] ;  /* 0x0002000001547983 */ /* 0x000ee80000300a00 */
[----:B------:R1:W-:Y:S04]  /*1b1a0*/  STL.64 [R1+0x1518], R180 ;  /* 0x001518b401007387 */ /* 0x0003e80000100a00 */
[----:B------:R1:W-:Y:S01]  /*1b1b0*/  STL.64 [R1+0x1538], R172 ;  /* 0x001538ac01007387 */ /* 0x0003e20000100a00 */
[----:B----4-:R-:W-:-:S03]  /*1b1c0*/  IMAD.WIDE R148, R2, 0x4, R52 ;  /* 0x0000000402947825 */ /* 0x010fc600078e0234 */
[----:B------:R-:W4:Y:S04]  /*1b1d0*/  LDL.LU.64 R76, [R1+0x1e0] ;  /* 0x0001e000014c7983 */ /* 0x000f280000300a00 */
[----:B------:R-:W4:Y:S01]  /*1b1e0*/  LDL.LU.64 R68, [R1+0x1c0] ;  /* 0x0001c00001447983 */ /* 0x000f220000300a00 */
[----:B------:R-:W-:-:S03]  /*1b1f0*/  IMAD.WIDE R140, R2, 0x4, R44 ;  /* 0x00000004028c7825 */ /* 0x000fc600078e022c */
[----:B------:R4:W-:Y:S01]  /*1b200*/  STL.64 [R1+0x1558], R164 ;  /* 0x001558a401007387 */ /* 0x0009e20000100a00 */
[----:B------:R-:W-:-:S03]  /*1b210*/  IMAD.WIDE R132, R2, 0x4, R36 ;  /* 0x0000000402847825 */ /* 0x000fc600078e0224 */
[----:B------:R-:W4:Y:S04]  /*1b220*/  LDL.LU.64 R60, [R1+0x1a0] ;  /* 0x0001a000013c7983 */ /* 0x000f280000300a00 */
[----:B------:R-:W4:Y:S04]  /*1b230*/  LDL.LU.64 R52, [R1+0x180] ;  /* 0x0001800001347983 */ /* 0x000f280000300a00 */
[----:B------:R4:W-:Y:S04]  /*1b240*/  STL.64 [R1+0x1578], R156 ;  /* 0x0015789c01007387 */ /* 0x0009e80000100a00 */
[----:B------:R-:W4:Y:S04]  /*1b250*/  LDL.LU.64 R44, [R1+0x160] ;  /* 0x00016000012c7983 */ /* 0x000f280000300a00 */
[----:B------:R-:W4:Y:S04]  /*1b260*/  LDL.LU.64 R36, [R1+0x140] ;  /* 0x0001400001247983 */ /* 0x000f280000300a00 */
[----:B------:R4:W-:Y:S01]  /*1b270*/  STL.64 [R1+0x1598], R148 ;  /* 0x0015989401007387 */ /* 0x0009e20000100a00 */
[----:B--2---:R-:W-:-:S03]  /*1b280*/  IMAD.WIDE R124, R2, 0x4, R26 ;  /* 0x00000004027c7825 */ /* 0x004fc600078e021a */
[----:B------:R-:W2:Y:S01]  /*1b290*/  LDL.LU.64 R26, [R1+0x120] ;  /* 0x00012000011a7983 */ /* 0x000ea20000300a00 */
[----:B------:R-:W-:-:S03]  /*1b2a0*/  IMAD.WIDE R116, R2, 0x4, R18 ;  /* 0x0000000402747825 */ /* 0x000fc600078e0212 */
[----:B------:R-:W2:Y:S04]  /*1b2b0*/  LDL.LU.64 R18, [R1+0x100] ;  /* 0x0001000001127983 */ /* 0x000ea80000300a00 */
[----:B------:R2:W-:Y:S01]  /*1b2c0*/  STL.64 [R1+0x15b8], R140 ;  /* 0x0015b88c01007387 */ /* 0x0005e20000100a00 */
[----:B---3--:R-:W-:-:S03]  /*1b2d0*/  IMAD.WIDE R108, R2, 0x4, R10 ;  /* 0x00000004026c7825 */ /* 0x008fc600078e020a */
[----:B------:R-:W3:Y:S04]  /*1b2e0*/  LDL.LU.64 R10, [R1+0xe0] ;  /* 0x0000e000010a7983 */ /* 0x000ee80000300a00 */
[----:B------:R-:W3:Y:S04]  /*1b2f0*/  LDL.LU.64 R62, [R1+0xc0] ;  /* 0x0000c000013e7983 */ /* 0x000ee80000300a00 */
[----:B------:R3:W-:Y:S04]  /*1b300*/  STL.64 [R1+0x15d8], R132 ;  /* 0x0015d88401007387 */ /* 0x0007e80000100a00 */
[----:B------:R-:W3:Y:S04]  /*1b310*/  LDL.LU.64 R54, [R1+0xa0] ;  /* 0x0000a00001367983 */ /* 0x000ee80000300a00 */
[----:B------:R-:W3:Y:S04]  /*1b320*/  LDL.LU.64 R46, [R1+0x80] ;  /* 0x00008000012e7983 */ /* 0x000ee80000300a00 */
[----:B------:R3:W-:Y:S04]  /*1b330*/  STL.64 [R1+0x15f8], R124 ;  /* 0x0015f87c01007387 */ /* 0x0007e80000100a00 */
[----:B------:R-:W3:Y:S04]  /*1b340*/  LDL.LU.64 R38, [R1+0x60] ;  /* 0x0000600001267983 */ /* 0x000ee80000300a00 */
[----:B------:R-:W3:Y:S04]  /*1b350*/  LDL.LU.64 R28, [R1+0x40] ;  /* 0x00004000011c7983 */ /* 0x000ee80000300a00 */
[----:B------:R3:W-:Y:S04]  /*1b360*/  STL.64 [R1+0x1618], R116 ;  /* 0x0016187401007387 */ /* 0x0007e80000100a00 */
[----:B-1----:R-:W3:Y:S04]  /*1b370*/  LDL.LU.64 R20, [R1+0x20] ;  /* 0x0000200001147983 */ /* 0x002ee80000300a00 */
[----:B------:R-:W3:Y:S01]  /*1b380*/  LDL.LU.64 R12, [R1] ;  /* 0x00000000010c7983 */ /* 0x000ee20000300a00 */
[----:B------:R-:W-:Y:S01]  /*1b390*/  PLOP3.LUT P3, PT, PT, PT, UP0, 0x80, 0x0 ;  /* 0x000000000000781c */ /* 0x000fe20003f6f008 */
[----:B------:R-:W-:-:S04]  /*1b3a0*/  IMAD.WIDE R100, R2, 0x4, R100 ;  /* 0x0000000402647825 */ /* 0x000fc800078e0264 */
[C---:B------:R-:W-:Y:S01]  /*1b3b0*/  IMAD.WIDE R92, R2.reuse, 0x4, R92 ;  /* 0x00000004025c7825 */ /* 0x040fe200078e025c */
[----:B------:R1:W-:Y:S03]  /*1b3c0*/  STL.64 [R1+0x1638], R108 ;  /* 0x0016386c01007387 */ /* 0x0003e60000100a00 */
[C---:B------:R-:W-:Y:S01]  /*1b3d0*/  IMAD.WIDE R84, R2.reuse, 0x4, R84 ;  /* 0x0000000402547825 */ /* 0x040fe200078e0254 */
[----:B------:R1:W-:Y:S03]  /*1b3e0*/  STL.64 [R1+0x1658], R100 ;  /* 0x0016586401007387 */ /* 0x0003e60000100a00 */
[C---:B----4-:R-:W-:Y:S01]  /*1b3f0*/  IMAD.WIDE R76, R2.reuse, 0x4, R76 ;  /* 0x00000004024c7825 */ /* 0x050fe200078e024c */
[----:B------:R4:W-:Y:S03]  /*1b400*/  STL.64 [R1+0x1678], R92 ;  /* 0x0016785c01007387 */ /* 0x0009e60000100a00 */
[C---:B------:R-:W-:Y:S01]  /*1b410*/  IMAD.WIDE R68, R2.reuse, 0x4, R68 ;  /* 0x0000000402447825 */ /* 0x040fe200078e0244 */
        /* <DEDUP_REMOVED lines=8> */
[----:B------:R1:W-:Y:S04]  /*1b4a0*/  LDGSTS.E [R244+0x7c00c], desc[UR4][R8.64], !P3 ;  /* 0x7c00c00008f47fae */ /* 0x0003e8000d921844 */
[----:B------:R4:W-:Y:S04]  /*1b4b0*/  STL.64 [R1+0x1718], R52 ;  /* 0x0017183401007387 */ /* 0x0009e80000100a00 */
[----:B------:R4:W-:Y:S04]  /*1b4c0*/  STL.64 [R1+0x1738], R44 ;  /* 0x0017382c01007387 */ /* 0x0009e80000100a00 */
[----:B------:R4:W-:Y:S01]  /*1b4d0*/  STL.64 [R1+0x1758], R36 ;  /* 0x0017582401007387 */ /* 0x0009e20000100a00 */
[----:B------:R-:W-:-:S03]  /*1b4e0*/  IMAD.WIDE R16, R2, 0x4, R16 ;  /* 0x0000000402107825 */ /* 0x000fc600078e0210 */
[----:B------:R-:W0:Y:S01]  /*1b4f0*/  LDGDEPBAR ;  /* 0x00000000000079af */ /* 0x000e220000000000 */
[----:B------:R-:W-:-:S03]  /*1b500*/  IMAD.WIDE R24, R2, 0x4, R24 ;  /* 0x0000000402187825 */ /* 0x000fc600078e0218 */
[----:B------:R-:W-:Y:S01]  /*1b510*/  LDGSTS.E [R0+0x20000], desc[UR4][R236.64], P2 ;  /* 0x20000000ec007fae */ /* 0x000fe20009121844 */
        /* <DEDUP_REMOVED lines=36> */
[----:B-1----:R-:W-:-:S03]  /*1b760*/  IMAD.WIDE R8, R2, 0x4, R234 ;  /* 0x0000000402087825 */ /* 0x002fc600078e02ea */
[----:B------:R-:W-:Y:S04]  /*1b770*/  LDGSTS.E [R0+0x24c00], desc[UR4][R84.64], P2 ;  /* 0x24c0000054007fae */ /* 0x000fe80009121844 */
[----:B------:R-:W-:Y:S04]  /*1b780*/  LDGSTS.E [R0+0x25000], desc[UR4][R76.64], P2 ;  /* 0x250000004c007fae */ /* 0x000fe80009121844 */
[----:B------:R-:W-:Y:S04]  /*1b790*/  LDGSTS.E [R0+0x25400], desc[UR4][R68.64], P2 ;  /* 0x2540000044007fae */ /* 0x000fe80009121844 */
[----:B------:R-:W-:Y:S04]  /*1b7a0*/  LDGSTS.E [R0+0x25800], desc[UR4][R60.64], P2 ;  /* 0x258000003c007fae */ /* 0x000fe80009121844 */
[----:B------:R-:W-:Y:S04]  /*1b7b0*/  LDGSTS.E [R0+0x25c00], desc[UR4][R52.64], P2 ;  /* 0x25c0000034007fae */ /* 0x000fe80009121844 */
[----:B------:R-:W-:Y:S04]  /*1b7c0*/  LDGSTS.E [R0+0x26000], desc[UR4][R44.64], P2 ;  /* 0x260000002c007fae */ /* 0x000fe80009121844 */
[----:B------:R-:W-:Y:S01]  /*1b7d0*/  LDGSTS.E [R0+0x26400], desc[UR4][R36.64], P2 ;  /* 0x2640000024007fae */ /* 0x000fe20009121844 */
[----:B--2---:R-:W-:-:S04]  /*1b7e0*/  IMAD.WIDE R26, R2, 0x4, R26 ;  /* 0x00000004021a7825 */ /* 0x004fc800078e021a */
[C---:B------:R-:W-:Y:S01]  /*1b7f0*/  IMAD.WIDE R18, R2.reuse, 0x4, R18 ;  /* 0x0000000402127825 */ /* 0x040fe200078e0212 */
[----:B------:R1:W-:Y:S04]  /*1b800*/  STL.64 [R1+0x1778], R26 ;  /* 0x0017781a01007387 */ /* 0x0003e80000100a00 */
[----:B------:R2:W-:Y:S04]  /*1b810*/  STL.64 [R1+0x1798], R18 ;  /* 0x0017981201007387 */ /* 0x0005e80000100a00 */
[----:B------:R-:W-:Y:S04]  /*1b820*/  LDGSTS.E [R0+0x26800], desc[UR4][R26.64], P2 ;  /* 0x268000001a007fae */ /* 0x000fe80009121844 */
[----:B------:R-:W-:Y:S01]  /*1b830*/  LDGSTS.E [R0+0x26c00], desc[UR4][R18.64], P2 ;  /* 0x26c0000012007fae */ /* 0x000fe20009121844 */
[----:B---3--:R-:W-:-:S04]  /*1b840*/  IMAD.WIDE R10, R2, 0x4, R10 ;  /* 0x00000004020a7825 */ /* 0x008fc800078e020a */
[C---:B------:R-:W-:Y:S01]  /*1b850*/  IMAD.WIDE R244, R2.reuse, 0x4, R62 ;  /* 0x0000000402f47825 */ /* 0x040fe200078e023e */
[----:B------:R3:W-:Y:S03]  /*1b860*/  STL.64 [R1+0x17b8], R10 ;  /* 0x0017b80a01007387 */ /* 0x0007e60000100a00 */
[C---:B------:R-:W-:Y:S01]  /*1b870*/  IMAD.WIDE R174, R2.reuse, 0x4, R54 ;  /* 0x0000000402ae7825 */ /* 0x040fe200078e0236 */
[----:B------:R-:W-:Y:S03]  /*1b880*/  STL.64 [R1+0x17d8], R244 ;  /* 0x0017d8f401007387 */ /* 0x000fe60000100a00 */
[C---:B------:R-:W-:Y:S01]  /*1b890*/  IMAD.WIDE R166, R2.reuse, 0x4, R46 ;  /* 0x0000000402a67825 */ /* 0x040fe200078e022e */
[----:B------:R-:W-:Y:S03]  /*1b8a0*/  STL.64 [R1+0x17f8], R174 ;  /* 0x0017f8ae01007387 */ /* 0x000fe60000100a00 */
[C---:B------:R-:W-:Y:S01]  /*1b8b0*/  IMAD.WIDE R118, R2.reuse, 0x4, R38 ;  /* 0x0000000402767825 */ /* 0x040fe200078e0226 */
[----:B------:R-:W-:Y:S03]  /*1b8c0*/  STL.64 [R1+0x1818], R166 ;  /* 0x001818a601007387 */ /* 0x000fe60000100a00 */
[C---:B------:R-:W-:Y:S01]  /*1b8d0*/  IMAD.WIDE R110, R2.reuse, 0x4, R28 ;  /* 0x00000004026e7825 */ /* 0x040fe200078e021c */
[----:B------:R3:W-:Y:S03]  /*1b8e0*/  STL.64 [R1+0x1838], R118 ;  /* 0x0018387601007387 */ /* 0x0007e60000100a00 */
[C---:B------:R-:W-:Y:S01]  /*1b8f0*/  IMAD.WIDE R102, R2.reuse, 0x4, R20 ;  /* 0x0000000402667825 */ /* 0x040fe200078e0214 */
[----:B------:R-:W-:Y:S03]  /*1b900*/  STL.64 [R1+0x1ad8], R110 ;  /* 0x001ad86e01007387 */ /* 0x000fe60000100a00 */
[C---:B------:R-:W-:Y:S01]  /*1b910*/  IMAD.WIDE R94, R2.reuse, 0x4, R12 ;  /* 0x00000004025e7825 */ /* 0x040fe200078e020c */
[----:B------:R-:W-:Y:S04]  /*1b920*/  STL.64 [R1+0x1ae8], R102 ;  /* 0x001ae86601007387 */ /* 0x000fe80000100a00 */
[----:B------:R-:W-:Y:S04]  /*1b930*/  STL.64 [R1+0x1af8], R94 ;  /* 0x001af85e01007387 */ /* 0x000fe80000100a00 */
[----:B------:R-:W-:Y:S04]  /*1b940*/  STL.64 [R1+0x1b08], R16 ;  /* 0x001b081001007387 */ /* 0x000fe80000100a00 */
[----:B------:R-:W-:Y:S04]  /*1b950*/  STL.64 [R1+0x1b18], R24 ;  /* 0x001b181801007387 */ /* 0x000fe80000100a00 */
[----:B------:R-:W-:Y:S04]  /*1b960*/  STL.64 [R1+0x1b28], R34 ;  /* 0x001b282201007387 */ /* 0x000fe80000100a00 */
[----:B------:R-:W-:Y:S04]  /*1b970*/  STL.64 [R1+0x1b38], R42 ;  /* 0x001b382a01007387 */ /* 0x000fe80000100a00 */
[----:B------:R-:W-:Y:S04]  /*1b980*/  STL.64 [R1+0x1b48], R50 ;  /* 0x001b483201007387 */ /* 0x000fe80000100a00 */
        /* <DEDUP_REMOVED lines=8> */
[----:B------:R3:W-:Y:S01]  /*1ba10*/  STL.64 [R1+0x1b88], R86 ;  /* 0x001b885601007387 */ /* 0x0007e20000100a00 */
[----:B------:R-:W-:-:S03]  /*1ba20*/  IMAD.WIDE R38, R2, 0x4, R170 ;  /* 0x0000000402267825 */ /* 0x000fc600078e02aa */
[----:B------:R3:W-:Y:S01]  /*1ba30*/  STL.64 [R1+0x1b90], R78 ;  /* 0x001b904e01007387 */ /* 0x0007e20000100a00 */
[----:B------:R-:W-:-:S03]  /*1ba40*/  IMAD.WIDE R28, R2, 0x4, R178 ;  /* 0x00000004021c7825 */ /* 0x000fc600078e02b2 */
[----:B------:R3:W-:Y:S04]  /*1ba50*/  STL.64 [R1+0x1b98], R70 ;  /* 0x001b984601007387 */ /* 0x0007e80000100a00 */
[----:B------:R-:W-:Y:S04]  /*1ba60*/  STL.64 [R1+0x1ba0], R122 ;  /* 0x001ba07a01007387 */ /* 0x000fe80000100a00 */
[----:B------:R3:W-:Y:S01]  /*1ba70*/  STL.64 [R1+0x1ba8], R62 ;  /* 0x001ba83e01007387 */ /* 0x0007e20000100a00 */
[----:B------:R-:W-:-:S03]  /*1ba80*/  IMAD.WIDE R20, R2, 0x4, R202 ;  /* 0x0000000402147825 */ /* 0x000fc600078e02ca */
[----:B------:R3:W-:Y:S04]  /*1ba90*/  STL.64 [R1+0x1bb0], R54 ;  /* 0x001bb03601007387 */ /* 0x0007e80000100a00 */
[----:B------:R-:W-:Y:S04]  /*1baa0*/  STL.64 [R1+0x1bb8], R146 ;  /* 0x001bb89201007387 */ /* 0x000fe80000100a00 */
[----:B------:R3:W-:Y:S04]  /*1bab0*/  STL.64 [R1+0x1bc0], R46 ;  /* 0x001bc02e01007387 */ /* 0x0007e80000100a00 */
[----:B------:R-:W-:Y:S01]  /*1bac0*/  STL.64 [R1+0x1bc8], R158 ;  /* 0x001bc89e01007387 */ /* 0x000fe20000100a00 */
[----:B------:R-:W-:-:S03]  /*1bad0*/  IMAD.WIDE R12, R2, 0x4, R226 ;  /* 0x00000004020c7825 */ /* 0x000fc600078e02e2 */
[----:B------:R3:W-:Y:S04]  /*1bae0*/  STL.64 [R1+0x1bd0], R38 ;  /* 0x001bd02601007387 */ /* 0x0007e80000100a00 */
[----:B------:R3:W-:Y:S04]  /*1baf0*/  STL.64 [R1+0x1bd8], R28 ;  /* 0x001bd81c01007387 */ /* 0x0007e80000100a00 */
[----:B------:R-:W-:Y:S04]  /*1bb00*/  STL.64 [R1+0x1be0], R150 ;  /* 0x001be09601007387 */ /* 0x000fe80000100a00 */
[----:B------:R-:W-:Y:S04]  /*1bb10*/  STL.64 [R1+0x1be8], R142 ;  /* 0x001be88e01007387 */ /* 0x000fe80000100a00 */
[----:B------:R3:W-:Y:S04]  /*1bb20*/  STL.64 [R1+0x1bf0], R20 ;  /* 0x001bf01401007387 */ /* 0x0007e80000100a00 */
[----:B------:R-:W-:Y:S04]  /*1bb30*/  STL.64 [R1+0x1bf8], R134 ;  /* 0x001bf88601007387 */ /* 0x000fe80000100a00 */
[----:B------:R-:W-:Y:S04]  /*1bb40*/  STL.64 [R1+0x1c00], R126 ;  /* 0x001c007e01007387 */ /* 0x000fe80000100a00 */
[----:B------:R-:W3:Y:S04]  /*1bb50*/  LDL.LU.64 R236, [R1+0x1dd8] ;  /* 0x001dd80001ec7983 */ /* 0x000ee80000300a00 */
[----:B------:R3:W-:Y:S04]  /*1bb60*/  STL.64 [R1+0x1c08], R12 ;  /* 0x001c080c01007387 */ /* 0x0007e80000100a00 */
[----:B------:R-:W3:Y:S04]  /*1bb70*/  LDL.LU.64 R228, [R1+0x1dd0] ;  /* 0x001dd00001e47983 */ /* 0x000ee80000300a00 */
[----:B------:R3:W-:Y:S04]  /*1bb80*/  STL.64 [R1+0x1c10], R8 ;  /* 0x001c100801007387 */ /* 0x0007e80000100a00 */
[----:B------:R-:W3:Y:S04]  /*1bb90*/  LDL.LU.64 R220, [R1+0x1dc8] ;  /* 0x001dc80001dc7983 */ /* 0x000ee80000300a00 */
        /* <DEDUP_REMOVED lines=9> */
[----:B------:R-:W-:Y:S04]  /*1bc30*/  LDGSTS.E [R0+0x27000], desc[UR4][R10.64], P2 ;  /* 0x270000000a007fae */ /* 0x000fe80009121844 */
[----:B------:R-:W3:Y:S04]  /*1bc40*/  LDL.LU.64 R140, [R1+0x1d78] ;  /* 0x001d7800018c7983 */ /* 0x000ee80000300a00 */
[----:B------:R-:W-:Y:S04]  /*1bc50*/  LDGSTS.E [R0+0x27400], desc[UR4][R244.64], P2 ;  /* 0x27400000f4007fae */ /* 0x000fe80009121844 */
[----:B------:R-:W3:Y:S04]  /*1bc60*/  LDL.LU.64 R132, [R1+0x1d70] ;  /* 0x001d700001847983 */ /* 0x000ee80000300a00 */
[----:B------:R3:W-:Y:S04]  /*1bc70*/  LDGSTS.E [R0+0x27800], desc[UR4][R174.64], P2 ;  /* 0x27800000ae007fae */ /* 0x0007e80009121844 */
[----:B------:R-:W3:Y:S04]  /*1bc80*/  LDL.LU.64 R124, [R1+0x1d68] ;  /* 0x001d6800017c7983 */ /* 0x000ee80000300a00 */
[----:B------:R3:W-:Y:S04]  /*1bc90*/  LDGSTS.E [R0+0x27c00], desc[UR4][R166.64], P2 ;  /* 0x27c00000a6007fae */ /* 0x0007e80009121844 */
[----:B------:R-:W3:Y:S04]  /*1bca0*/  LDL.LU.64 R116, [R1+0x1d60] ;  /* 0x001d600001747983 */ /* 0x000ee80000300a00 */
[----:B------:R-:W-:Y:S04]  /*1bcb0*/  LDGSTS.E [R0+0x30000], desc[UR4][R118.64], P2 ;  /* 0x3000000076007fae */ /* 0x000fe80009121844 */
[----:B------:R-:W3:Y:S04]  /*1bcc0*/  LDL.LU.64 R108, [R1+0x1d58] ;  /* 0x001d5800016c7983 */ /* 0x000ee80000300a00 */
[----:B------:R-:W-:Y:S04]  /*1bcd0*/  LDGSTS.E [R0+0x30400], desc[UR4][R110.64], P2 ;  /* 0x304000006e007fae */ /* 0x000fe80009121844 */
[----:B------:R-:W3:Y:S04]  /*1bce0*/  LDL.LU.64 R100, [R1+0x1d50] ;  /* 0x001d500001647983 */ /* 0x000ee80000300a00 */
[----:B------:R-:W-:Y:S04]  /*1bcf0*/  LDGSTS.E [R0+0x30800], desc[UR4][R102.64], P2 ;  /* 0x3080000066007fae */ /* 0x000fe80009121844 */
[----:B----4-:R-:W4:Y:S04]  /*1bd00*/  LDL.LU.64 R92, [R1+0x1d48] ;  /* 0x001d4800015c7983 */ /* 0x010f280000300a00 */
[----:B------:R-:W-:Y:S04]  /*1bd10*/  LDGSTS.E [R0+0x30c00], desc[UR4][R94.64], P2 ;  /* 0x30c000005e007fae */ /* 0x000fe80009121844 */
[----:B------:R-:W4:Y:S04]  /*1bd20*/  LDL.LU.64 R84, [R1+0x1d40] ;  /* 0x001d400001547983 */ /* 0x000f280000300a00 */
        /* <DEDUP_REMOVED lines=13> */
[----:B-1----:R-:W4:Y:S04]  /*1be00*/  LDL.LU.64 R26, [R1+0x1d08] ;  /* 0x001d0800011a7983 */ /* 0x002f280000300a00 */
[----:B------:R-:W-:Y:S04]  /*1be10*/  LDGSTS.E [R0+0x32c00], desc[UR4][R74.64], P2 ;  /* 0x32c000004a007fae */ /* 0x000fe80009121844 */
[----:B--2---:R-:W2:Y:S04]  /*1be20*/  LDL.LU.64 R18, [R1+0x1d00] ;  /* 0x001d000001127983 */ /* 0x004ea80000300a00 */
[----:B------:R-:W-:Y:S04]  /*1be30*/  LDGSTS.E [R0+0x33000], desc[UR4][R82.64], P2 ;  /* 0x3300000052007fae */ /* 0x000fe80009121844 */
[----:B---3--:R-:W3:Y:S04]  /*1be40*/  LDL.LU.64 R10, [R1+0x1cf8] ;  /* 0x001cf800010a7983 */ /* 0x008ee80000300a00 */
[----:B------:R-:W-:Y:S04]  /*1be50*/  LDGSTS.E [R0+0x33400], desc[UR4][R90.64], P2 ;  /* 0x334000005a007fae */ /* 0x000fe80009121844 */
[----:B------:R-:W-:Y:S04]  /*1be60*/  LDGSTS.E [R0+0x33800], desc[UR4][R86.64], P2 ;  /* 0x3380000056007fae */ /* 0x000fe80009121844 */
[----:B------:R-:W4:Y:S04]  /*1be70*/  LDL.LU.64 R118, [R1+0x458] ;  /* 0x0004580001767983 */ /* 0x000f280000300a00 */
[----:B------:R-:W-:Y:S04]  /*1be80*/  LDGSTS.E [R0+0x33c00], desc[UR4][R78.64], P2 ;  /* 0x33c000004e007fae */ /* 0x000fe80009121844 */
[----:B------:R-:W2:Y:S04]  /*1be90*/  LDL.LU.64 R86, [R1+0x438] ;  /* 0x0004380001567983 */ /* 0x000ea80000300a00 */
[----:B------:R-:W3:Y:S04]  /*1bea0*/  LDL.LU.64 R110, [R1+0x418] ;  /* 0x00041800016e7983 */ /* 0x000ee80000300a00 */
[----:B------:R-:W4:Y:S04]  /*1beb0*/  LDL.LU.64 R102, [R1+0x3f8] ;  /* 0x0003f80001667983 */ /* 0x000f280000300a00 */
[----:B------:R-:W3:Y:S04]  /*1bec0*/  LDL.LU.64 R78, [R1+0x3d8] ;  /* 0x0003d800014e7983 */ /* 0x000ee80000300a00 */
[----:B------:R-:W-:Y:S04]  /*1bed0*/  LDGSTS.E [R0+0x34000], desc[UR4][R70.64], P2 ;  /* 0x3400000046007fae */ /* 0x000fe80009121844 */
[----:B------:R-:W3:Y:S04]  /*1bee0*/  LDL.LU.64 R94, [R1+0x3b8] ;  /* 0x0003b800015e7983 */ /* 0x000ee80000300a00 */
[----:B------:R-:W-:Y:S04]  /*1bef0*/  LDGSTS.E [R0+0x34400], desc[UR4][R122.64], P2 ;  /* 0x344000007a007fae */ /* 0x000fe80009121844 */
[----:B------:R-:W3:Y:S04]  /*1bf00*/  LDL.LU.64 R70, [R1+0x398] ;  /* 0x0003980001467983 */ /* 0x000ee80000300a00 */
[----:B------:R-:W-:Y:S04]  /*1bf10*/  LDGSTS.E [R0+0x34800], desc[UR4][R62.64], P2 ;  /* 0x348000003e007fae */ /* 0x000fe80009121844 */
[----:B------:R-:W-:Y:S04]  /*1bf20*/  LDGSTS.E [R0+0x34c00], desc[UR4][R54.64], P2 ;  /* 0x34c0000036007fae */ /* 0x000fe80009121844 */
[----:B------:R-:W-:Y:S04]  /*1bf30*/  LDGSTS.E [R0+0x35000], desc[UR4][R146.64], P2 ;  /* 0x3500000092007fae */ /* 0x000fe80009121844 */
[----:B------:R-:W3:Y:S04]  /*1bf40*/  LDL.LU.64 R62, [R1+0x378] ;  /* 0x00037800013e7983 */ /* 0x000ee80000300a00 */
[----:B------:R-:W-:Y:S04]  /*1bf50*/  LDGSTS.E [R0+0x35400], desc[UR4][R46.64], P2 ;  /* 0x354000002e007fae */ /* 0x000fe80009121844 */
[----:B------:R-:W3:Y:S04]  /*1bf60*/  LDL.LU.64 R54, [R1+0x358] ;  /* 0x0003580001367983 */ /* 0x000ee80000300a00 */
[----:B------:R1:W-:Y:S04]  /*1bf70*/  LDGSTS.E [R0+0x35800], desc[UR4][R158.64], P2 ;  /* 0x358000009e007fae */ /* 0x0003e80009121844 */
[----:B------:R-:W-:Y:S04]  /*1bf80*/  LDGSTS.E [R0+0x35c00], desc[UR4][R38.64], P2 ;  /* 0x35c0000026007fae */ /* 0x000fe80009121844 */
[----:B------:R-:W-:Y:S04]  /*1bf90*/  LDGSTS.E [R0+0x36000], desc[UR4][R28.64], P2 ;  /* 0x360000001c007fae */ /* 0x000fe80009121844 */
[----:B------:R-:W3:Y:S04]  /*1bfa0*/  LDL.LU.64 R46, [R1+0x338] ;  /* 0x00033800012e7983 */ /* 0x000ee80000300a00 */
[----:B------:R1:W-:Y:S04]  /*1bfb0*/  LDGSTS.E [R0+0x36400], desc[UR4][R150.64], P2 ;  /* 0x3640000096007fae */ /* 0x0003e80009121844 */
[----:B------:R-:W3:Y:S04]  /*1bfc0*/  LDL.LU.64 R38, [R1+0x318] ;  /* 0x0003180001267983 */ /* 0x000ee80000300a00 */
[----:B------:R1:W-:Y:S04]  /*1bfd0*/  LDGSTS.E [R0+0x36800], desc[UR4][R142.64], P2 ;  /* 0x368000008e007fae */ /* 0x0003e80009121844 */
[----:B------:R-:W-:Y:S04]  /*1bfe0*/  LDGSTS.E [R0+0x36c00], desc[UR4][R20.64], P2 ;  /* 0x36c0000014007fae */ /* 0x000fe80009121844 */
[----:B------:R-:W3:Y:S04]  /*1bff0*/  LDL.LU.64 R28, [R1+0x2f8] ;  /* 0x0002f800011c7983 */ /* 0x000ee80000300a00 */
[----:B------:R1:W-:Y:S04]  /*1c000*/  LDGSTS.E [R0+0x37000], desc[UR4][R134.64], P2 ;  /* 0x3700000086007fae */ /* 0x0003e80009121844 */
[----:B------:R-:W3:Y:S04]  /*1c010*/  LDL.LU.64 R20, [R1+0x2d8] ;  /* 0x0002d80001147983 */ /* 0x000ee80000300a00 */
[----:B------:R1:W-:Y:S04]  /*1c020*/  LDGSTS.E [R0+0x37400], desc[UR4][R126.64], P2 ;  /* 0x374000007e007fae */ /* 0x0003e80009121844 */
[----:B------:R1:W-:Y:S04]  /*1c030*/  LDGSTS.E [R0+0x37800], desc[UR4][R12.64], P2 ;  /* 0x378000000c007fae */ /* 0x0003e80009121844 */
[----:B------:R1:W-:Y:S04]  /*1c040*/  LDGSTS.E [R0+0x37c00], desc[UR4][R8.64], P2 ;  /* 0x37c0000008007fae */ /* 0x0003e80009121844 */
[----:B------:R-:W3:Y:S01]  /*1c050*/  LDL.LU.64 R12, [R1+0x2b8] ;  /* 0x0002b800010c7983 */ /* 0x000ee20000300a00 */
[----:B--2---:R-:W-:-:S03]  /*1c060*/  IMAD.WIDE R234, R2, 0x4, R86 ;  /* 0x0000000402ea7825 */ /* 0x004fc600078e0256 */
[----:B------:R-:W2:Y:S01]  /*1c070*/  LDL.LU.64 R86, [R1+0x298] ;  /* 0x0002980001567983 */ /* 0x000ea20000300a00 */
[----:B----4-:R-:W-:-:S04]  /*1c080*/  IMAD.WIDE R174, R2, 0x4, R102 ;  /* 0x0000000402ae7825 */ /* 0x010fc800078e0266 */
[C---:B---3--:R-:W-:Y:S02]  /*1c090*/  IMAD.WIDE R166, R2.reuse, 0x4, R78 ;  /* 0x0000000402a67825 */ /* 0x048fe400078e024e */
[----:B------:R-:W3:Y:S02]  /*1c0a0*/  LDL.LU.64 R78, [R1+0x278] ;  /* 0x00027800014e7983 */ /* 0x000ee40000300a00 */
[----:B-1----:R-:W-:-:S04]  /*1c0b0*/  IMAD.WIDE R158, R2, 0x4, R94 ;  /* 0x00000004029e7825 */ /* 0x002fc800078e025e */
[C---:B------:R-:W-:Y:S02]  /*1c0c0*/  IMAD.WIDE R150, R2.reuse, 0x4, R70 ;  /* 0x0000000402967825 */ /* 0x040fe400078e0246 */
[----:B------:R-:W4:Y:S04]  /*1c0d0*/  LDL.LU.64 R70, [R1+0x258] ;  /* 0x0002580001467983 */ /* 0x000f280000300a00 */
[----:B------:R1:W-:Y:S04]  /*1c0e0*/  STL.64 [R1+0x14a0], R174 ;  /* 0x0014a0ae01007387 */ /* 0x0003e80000100a00 */
[----:B------:R1:W-:Y:S01]  /*1c0f0*/  STL.64 [R1+0x14c0], R166 ;  /* 0x0014c0a601007387 */ /* 0x0003e20000100a00 */
[----:B------:R-:W-:-:S04]  /*1c100*/  IMAD.WIDE R226, R2, 0x4, R118 ;  /* 0x0000000402e27825 */ /* 0x000fc800078e0276 */
[C---:B------:R-:W-:Y:S01]  /*1c110*/  IMAD.WIDE R142, R2.reuse, 0x4, R62 ;  /* 0x00000004028e7825 */ /* 0x040fe200078e023e */
[----:B------:R-:W-:Y:S04]  /*1c120*/  LDGSTS.E [R3+0x20100], desc[UR4][R226.64], P2 ;  /* 0x20100000e2037fae */ /* 0x000fe80009121844 */
[----:B------:R-:W4:Y:S01]  /*1c130*/  LDL.LU.64 R62, [R1+0x238] ;  /* 0x00023800013e7983 */ /* 0x000f220000300a00 */
[----:B------:R-:W-:-:S03]  /*1c140*/  IMAD.WIDE R134, R2, 0x4, R54 ;  /* 0x0000000402867825 */ /* 0x000fc600078e0236 */
[----:B------:R1:W-:Y:S04]  /*1c150*/  STL.64 [R1+0x14e0], R158 ;  /* 0x0014e09e01007387 */ /* 0x0003e80000100a00 */
[----:B------:R-:W4:Y:S01]  /*1c160*/  LDL.LU.64 R54, [R1+0x218] ;  /* 0x0002180001367983 */ /* 0x000f220000300a00 */
[----:B------:R-:W-:-:S03]  /*1c170*/  IMAD.WIDE R244, R2, 0x4, R110 ;  /* 0x0000000402f47825 */ /* 0x000fc600078e026e */
[----:B------:R1:W-:Y:S04]  /*1c180*/  STL.64 [R1+0x1500], R150 ;  /* 0x0015009601007387 */ /* 0x0003e80000100a00 */
[----:B------:R1:W-:Y:S01]  /*1c190*/  STL.64 [R1+0x1520], R142 ;  /* 0x0015208e01007387 */ /* 0x0003e20000100a00 */
[----:B------:R-:W-:-:S03]  /*1c1a0*/  IMAD.WIDE R126, R2, 0x4, R46 ;  /* 0x00000004027e7825 */ /* 0x000fc600078e022e */
[----:B------:R-:W-:Y:S04]  /*1c1b0*/  LDGSTS.E [R3+0x20500], desc[UR4][R234.64], P2 ;  /* 0x20500000ea037fae */ /* 0x000fe80009121844 */
[----:B------:R-:W4:Y:S01]  /*1c1c0*/  LDL.LU.64 R46, [R1+0x1f8] ;  /* 0x0001f800012e7983 */ /* 0x000f220000300a00 */
[----:B------:R-:W-:-:S03]  /*1c1d0*/  IMAD.WIDE R118, R2, 0x4, R38 ;  /* 0x0000000402767825 */ /* 0x000fc600078e0226 */
[----:B------:R-:W-:Y:S04]  /*1c1e0*/  LDGSTS.E [R3+0x20900], desc[UR4][R244.64], P2 ;  /* 0x20900000f4037fae */ /* 0x000fe80009121844 */
[----:B------:R-:W4:Y:S04]  /*1c1f0*/  LDL.LU.64 R38, [R1+0x1d8] ;  /* 0x0001d80001267983 */ /* 0x000f280000300a00 */
        /* <DEDUP_REMOVED lines=9> */
[----:B------:R-:W-:Y:S01]  /*1c290*/  LDGSTS.E [R3+0x21500], desc[UR4][R158.64], P2 ;  /* 0x215000009e037fae */ /* 0x000fe20009121844 */
[----:B------:R-:W-:-:S03]  /*1c2a0*/  IMAD.WIDE R18, R2, 0x4, R18 ;  /* 0x0000000402127825 */ /* 0x000fc600078e0212 */
[----:B------:R-:W-:Y:S01]  /*1c2b0*/  LDGSTS.E [R3+0x21900], desc[UR4][R150.64], P2 ;  /* 0x2190000096037fae */ /* 0x000fe20009121844 */
[----:B------:R-:W-:-:S03]  /*1c2c0*/  IMAD.WIDE R94, R2, 0x4, R12 ;  /* 0x00000004025e7825 */ /* 0x000fc600078e020c */
[----:B------:R-:W-:Y:S04]  /*1c2d0*/  LDGSTS.E [R3+0x21d00], desc[UR4][R142.64], P2 ;  /* 0x21d000008e037fae */ /* 0x000fe80009121844 */
[----:B------:R-:W4:Y:S04]  /*1c2e0*/  LDL.LU.64 R12, [R1+0x178] ;  /* 0x00017800010c7983 */ /* 0x000f280000300a00 */
[----:B------:R-:W4:Y:S04]  /*1c2f0*/  LDL.LU.64 R90, [R1+0x158] ;  /* 0x00015800015a7983 */ /* 0x000f280000300a00 */
[----:B------:R1:W-:Y:S04]  /*1c300*/  STL.64 [R1+0x1580], R118 ;  /* 0x0015807601007387 */ /* 0x0003e80000100a00 */
        /* <DEDUP_REMOVED lines=10> */
[----:B------:R-:W4:Y:S01]  /*1c3b0*/  LDL.LU.64 R24, [R1+0x58] ;  /* 0x0000580001187983 */ /* 0x000f220000300a00 */
        /* <DEDUP_REMOVED lines=12> */
[----:B--2---:R-:W-:-:S05]  /*1c480*/  IMAD.WIDE R86, R2, 0x4, R86 ;  /* 0x0000000402567825 */ /* 0x004fca00078e0256 */
[----:B------:R2:W-:Y:S04]  /*1c490*/  STL.64 [R1+0x1600], R86 ;  /* 0x0016005601007387 */ /* 0x0005e80000100a00 */
[----:B------:R-:W2:Y:S04]  /*1c4a0*/  LDL.LU.64 R16, [R1+0x38] ;  /* 0x0000380001107983 */ /* 0x000ea80000300a00 */
[----:B------:R-:W2:Y:S01]  /*1c4b0*/  LDL.LU.64 R8, [R1+0x18] ;  /* 0x0000180001087983 */ /* 0x000ea20000300a00 */
[----:B---3--:R-:W-:-:S03]  /*1c4c0*/  IMAD.WIDE R78, R2, 0x4, R78 ;  /* 0x00000004024e7825 */ /* 0x008fc600078e024e */
[----:B------:R-:W-:Y:S04]  /*1c4d0*/  LDGSTS.E [R3+0x23900], desc[UR4][R86.64], P2 ;  /* 0x2390000056037fae */ /* 0x000fe80009121844 */
[----:B------:R3:W-:Y:S01]  /*1c4e0*/  STL.64 [R1+0x1620], R78 ;  /* 0x0016204e01007387 */ /* 0x0007e20000100a00 */
[----:B------:R-:W-:-:S03]  /*1c4f0*/  IMAD.WIDE R76, R2, 0x4, R76 ;  /* 0x00000004024c7825 */ /* 0x000fc600078e024c */
[----:B------:R-:W-:Y:S01]  /*1c500*/  LDGSTS.E [R3+0x23d00], desc[UR4][R78.64], P2 ;  /* 0x23d000004e037fae */ /* 0x000fe20009121844 */
[----:B----4-:R-:W-:-:S05]  /*1c510*/  IMAD.WIDE R70, R2, 0x4, R70 ;  /* 0x0000000402467825 */ /* 0x010fca00078e0246 */
[----:B------:R4:W-:Y:S01]  /*1c520*/  STL.64 [R1+0x1640], R70 ;  /* 0x0016404601007387 */ /* 0x0009e20000100a00 */
[----:B------:R-:W-:-:S03]  /*1c530*/  IMAD.WIDE R84, R2, 0x4, R84 ;  /* 0x0000000402547825 */ /* 0x000fc600078e0254 */
[----:B------:R-:W-:Y:S01]  /*1c540*/  LDGSTS.E [R3+0x24100], desc[UR4][R70.64], P2 ;  /* 0x2410000046037fae */ /* 0x000fe20009121844 */
[----:B------:R-:W-:-:S04]  /*1c550*/  IMAD.WIDE R62, R2, 0x4, R62 ;  /* 0x00000004023e7825 */ /* 0x000fc800078e023e */
[C---:B------:R-:W-:Y:S01]  /*1c560*/  IMAD.WIDE R54, R2.reuse, 0x4, R54 ;  /* 0x0000000402367825 */ /* 0x040fe200078e0236 */
[----:B------:R4:W-:Y:S04]  /*1c570*/  STL.64 [R1+0x1660], R62 ;  /* 0x0016603e01007387 */ /* 0x0009e80000100a00 */
[----:B------:R4:W-:Y:S01]  /*1c580*/  STL.64 [R1+0x1680], R54 ;  /* 0x0016803601007387 */ /* 0x0009e20000100a00 */
[----:B------:R-:W-:-:S03]  /*1c590*/  IMAD.WIDE R92, R2, 0x4, R92 ;  /* 0x00000004025c7825 */ /* 0x000fc600078e025c */
[----:B------:R-:W-:Y:S01]  /*1c5a0*/  LDGSTS.E [R3+0x24500], desc[UR4][R62.64], P2 ;  /* 0x245000003e037fae */ /* 0x000fe20009121844 */
        /* <DEDUP_REMOVED lines=10> */
[----:B------:R-:W-:-:S03]  /*1c650*/  IMAD.WIDE R20, R2, 0x4, R20 ;  /* 0x0000000402147825 */ /* 0x000fc600078e0214 */
        /* <DEDUP_REMOVED lines=24> */
[----:B------:R-:W-:Y:S04]  /*1c7e0*/  STL.64 [R1+0x1820], R162 ;  /* 0x001820a201007387 */ /* 0x000fe80000100a00 */
[----:B------:R-:W-:Y:S01]  /*1c7f0*/  STL.64 [R1+0x19d0], R138 ;  /* 0x0019d08a01007387 */ /* 0x000fe20000100a00 */
        /* <DEDUP_REMOVED lines=15> */
[----:B------:R4:W-:Y:S01]  /*1c8f0*/  LDGSTS.E [R3+0x27900], desc[UR4][R170.64], P2 ;  /* 0x27900000aa037fae */ /* 0x0009e20009121844 */
[----:B------:R-:W-:-:S03]  /*1c900*/  IMAD.WIDE R42, R2, 0x4, R212 ;  /* 0x00000004022a7825 */ /* 0x000fc600078e02d4 */
[----:B------:R-:W-:Y:S01]  /*1c910*/  LDGSTS.E [R3+0x27d00], desc[UR4][R162.64], P2 ;  /* 0x27d00000a2037fae */ /* 0x000fe20009121844 */
[----:B------:R-:W-:-:S03]  /*1c920*/  IMAD.WIDE R34, R2, 0x4, R220 ;  /* 0x0000000402227825 */ /* 0x000fc600078e02dc */
[----:B------:R-:W-:Y:S01]  /*1c930*/  LDGSTS.E [R3+0x30100], desc[UR4][R138.64], P2 ;  /* 0x301000008a037fae */ /* 0x000fe20009121844 */
[----:B------:R-:W-:-:S04]  /*1c940*/  IMAD.WIDE R154, R2, 0x4, R228 ;  /* 0x00000004029a7825 */ /* 0x000fc800078e02e4 */
[----:B------:R-:W-:-:S04]  /*1c950*/  IMAD.WIDE R146, R2, 0x4, R236 ;  /* 0x0000000402927825 */ /* 0x000fc800078e02ec */
[----:B--2---:R-:W-:-:S04]  /*1c960*/  IMAD.WIDE R130, R2, 0x4, R16 ;  /* 0x0000000402827825 */ /* 0x004fc800078e0210 */
        /* <DEDUP_REMOVED lines=11> */
[----:B------:R-:W-:Y:S04]  /*1ca20*/  STL.64 [R1+0x1a70], R68 ;  /* 0x001a704401007387 */ /* 0x000fe80000100a00 */
[----:B------:R-:W-:Y:S04]  /*1ca30*/  STL.64 [R1+0x1a78], R76 ;  /* 0x001a784c01007387 */ /* 0x000fe80000100a00 */
[----:B------:R-:W-:Y:S04]  /*1ca40*/  STL.64 [R1+0x1a80], R84 ;  /* 0x001a805401007387 */ /* 0x000fe80000100a00 */
[----:B------:R-:W-:Y:S04]  /*1ca50*/  STL.64 [R1+0x1a88], R92 ;  /* 0x001a885c01007387 */ /* 0x000fe80000100a00 */
[----:B------:R-:W-:Y:S04]  /*1ca60*/  STL.64 [R1+0x1a90], R100 ;  /* 0x001a906401007387 */ /* 0x000fe80000100a00 */
[----:B------:R-:W-:Y:S04]  /*1ca70*/  STL.64 [R1+0x1a98], R108 ;  /* 0x001a986c01007387 */ /* 0x000fe80000100a00 */
[----:B------:R-:W-:Y:S04]  /*1ca80*/  STL.64 [R1+0x1aa0], R114 ;  /* 0x001aa07201007387 */ /* 0x000fe80000100a00 */
[----:B------:R2:W-:Y:S01]  /*1ca90*/  STL.64 [R1+0x1aa8], R24 ;  /* 0x001aa81801007387 */ /* 0x0005e20000100a00 */
[----:B------:R-:W-:-:S03]  /*1caa0*/  IMAD.WIDE R8, R2, 0x4, R196 ;  /* 0x0000000402087825 */ /* 0x000fc600078e02c4 */
[----:B------:R2:W-:Y:S04]  /*1cab0*/  STL.64 [R1+0x1ab0], R16 ;  /* 0x001ab01001007387 */ /* 0x0005e80000100a00 */
        /* <DEDUP_REMOVED lines=13> */
[----:B-1----:R-:W2:Y:S04]  /*1cb90*/  LDL.LU.64 R174, [R1+0x1cf0] ;  /* 0x001cf00001ae7983 */ /* 0x002ea80000300a00 */
[----:B------:R-:W2:Y:S04]  /*1cba0*/  LDL.LU.64 R166, [R1+0x1ce8] ;  /* 0x001ce80001a67983 */ /* 0x000ea80000300a00 */
[----:B------:R-:W2:Y:S04]  /*1cbb0*/  LDL.LU.64 R158, [R1+0x1ce0] ;  /* 0x001ce000019e7983 */ /* 0x000ea80000300a00 */
[----:B------:R-:W2:Y:S04]  /*1cbc0*/  LDL.LU.64 R150, [R1+0x1cd8] ;  /* 0x001cd80001967983 */ /* 0x000ea80000300a00 */
        /* <DEDUP_REMOVED lines=16> */
[----:B---3--:R-:W3:Y:S04]  /*1ccd0*/  LDL.LU.64 R78, [R1+0x1c90] ;  /* 0x001c9000014e7983 */ /* 0x008ee80000300a00 */
[----:B------:R-:W-:Y:S04]  /*1cce0*/  LDGSTS.E [R3+0x32500], desc[UR4][R60.64], P2 ;  /* 0x325000003c037fae */ /* 0x000fe80009121844 */
[----:B----4-:R-:W4:Y:S04]  /*1ccf0*/  LDL.LU.64 R70, [R1+0x1c88] ;  /* 0x001c880001467983 */ /* 0x010f280000300a00 */
[----:B------:R-:W-:Y:S04]  /*1cd00*/  LDGSTS.E [R3+0x32900], desc[UR4][R68.64], P2 ;  /* 0x3290000044037fae */ /* 0x000fe80009121844 */
[----:B------:R-:W4:Y:S04]  /*1cd10*/  LDL.LU.64 R62, [R1+0x1c80] ;  /* 0x001c8000013e7983 */ /* 0x000f280000300a00 */
[----:B------:R-:W-:Y:S04]  /*1cd20*/  LDGSTS.E [R3+0x32d00], desc[UR4][R76.64], P2 ;  /* 0x32d000004c037fae */ /* 0x000fe80009121844 */
[----:B------:R-:W4:Y:S04]  /*1cd30*/  LDL.LU.64 R54, [R1+0x1c78] ;  /* 0x001c780001367983 */ /* 0x000f280000300a00 */
[----:B------:R-:W-:Y:S04]  /*1cd40*/  LDGSTS.E [R3+0x33100], desc[UR4][R84.64], P2 ;  /* 0x3310000054037fae */ /* 0x000fe80009121844 */
[----:B------:R-:W3:Y:S04]  /*1cd50*/  LDL.LU.64 R46, [R1+0x1c70] ;  /* 0x001c7000012e7983 */ /* 0x000ee80000300a00 */
        /* <DEDUP_REMOVED lines=9> */
[----:B------:R-:W-:Y:S04]  /*1cdf0*/  LDGSTS.E [R3+0x34900], desc[UR4][R16.64], P2 ;  /* 0x3490000010037fae */ /* 0x000fe80009121844 */
[----:B------:R-:W-:Y:S04]  /*1ce00*/  LDGSTS.E [R3+0x34d00], desc[UR4][R106.64], P2 ;  /* 0x34d000006a037fae */ /* 0x000fe80009121844 */
[----:B--2---:R-:W2:Y:S04]  /*1ce10*/  LDL.LU.64 R24, [R1+0x450] ;  /* 0x0004500001187983 */ /* 0x004ea80000300a00 */
[----:B------:R-:W4:Y:S04]  /*1ce20*/  LDL.LU.64 R138, [R1+0x430] ;  /* 0x00043000018a7983 */ /* 0x000f280000300a00 */
[----:B------:R-:W3:Y:S04]  /*1ce30*/  LDL.LU.64 R130, [R1+0x410] ;  /* 0x0004100001827983 */ /* 0x000ee80000300a00 */
[----:B------:R-:W3:Y:S04]  /*1ce40*/  LDL.LU.64 R16, [R1+0x3f0] ;  /* 0x0003f00001107983 */ /* 0x000ee80000300a00 */
[----:B------:R-:W3:Y:S04]  /*1ce50*/  LDL.LU.64 R122, [R1+0x3d0] ;  /* 0x0003d000017a7983 */ /* 0x000ee80000300a00 */
[----:B------:R-:W3:Y:S04]  /*1ce60*/  LDL.LU.64 R114, [R1+0x3b0] ;  /* 0x0003b00001727983 */ /* 0x000ee80000300a00 */
[----:B------:R-:W3:Y:S04]  /*1ce70*/  LDL.LU.64 R106, [R1+0x390] ;  /* 0x00039000016a7983 */ /* 0x000ee80000300a00 */
[----:B------:R-:W-:Y:S04]  /*1ce80*/  LDGSTS.E [R3+0x35100], desc[UR4][R98.64], P2 ;  /* 0x3510000062037fae */ /* 0x000fe80009121844 */
[----:B------:R-:W-:Y:S04]  /*1ce90*/  LDGSTS.E [R3+0x35500], desc[UR4][R90.64], P2 ;  /* 0x355000005a037fae */ /* 0x000fe80009121844 */
[----:B------:R-:W-:Y:S04]  /*1cea0*/  LDGSTS.E [R3+0x35900], desc[UR4][R82.64], P2 ;  /* 0x3590000052037fae */ /* 0x000fe80009121844 */
        /* <DEDUP_REMOVED lines=9> */
[----:B------:R1:W-:Y:S04]  /*1cf40*/  LDGSTS.E [R3+0x36900], desc[UR4][R8.64], P2 ;  /* 0x3690000008037fae */ /* 0x0003e80009121844 */
[----:B------:R-:W-:Y:S04]  /*1cf50*/  LDGSTS.E [R3+0x36d00], desc[UR4][R50.64], P2 ;  /* 0x36d0000032037fae */ /* 0x000fe80009121844 */
[----:B------:R-:W-:Y:S04]  /*1cf60*/  LDGSTS.E [R3+0x37100], desc[UR4][R42.64], P2 ;  /* 0x371000002a037fae */ /* 0x000fe80009121844 */
[----:B------:R-:W1:Y:S04]  /*1cf70*/  LDL.LU.64 R8, [R1+0x2b0] ;  /* 0x0002b00001087983 */ /* 0x000e680000300a00 */
[----:B------:R-:W3:Y:S04]  /*1cf80*/  LDL.LU.64 R50, [R1+0x290] ;  /* 0x0002900001327983 */ /* 0x000ee80000300a00 */
[----:B------:R-:W3:Y:S04]  /*1cf90*/  LDL.LU.64 R42, [R1+0x270] ;  /* 0x00027000012a7983 */ /* 0x000ee80000300a00 */
[----:B------:R-:W-:Y:S04]  /*1cfa0*/  LDGSTS.E [R3+0x37500], desc[UR4][R34.64], P2 ;  /* 0x3750000022037fae */ /* 0x000fe80009121844 */
[----:B------:R1:W-:Y:S04]  /*1cfb0*/  LDGSTS.E [R3+0x37900], desc[UR4][R154.64], P2 ;  /* 0x379000009a037fae */ /* 0x0003e80009121844 */
[----:B------:R1:W-:Y:S04]  /*1cfc0*/  LDGSTS.E [R3+0x37d00], desc[UR4][R146.64], P2 ;  /* 0x37d0000092037fae */ /* 0x0003e80009121844 */
[----:B------:R-:W3:Y:S01]  /*1cfd0*/  LDL.LU.64 R34, [R1+0x250] ;  /* 0x0002500001227983 */ /* 0x000ee20000300a00 */
[----:B--2---:R-:W-:-:S03]  /*1cfe0*/  IMAD.WIDE R170, R2, 0x4, R24 ;  /* 0x0000000402aa7825 */ /* 0x004fc600078e0218 */
[----:B------:R-:W2:Y:S01]  /*1cff0*/  LDL.LU.64 R24, [R1+0x230] ;  /* 0x0002300001187983 */ /* 0x000ea20000300a00 */
[----:B----4-:R-:W-:-:S03]  /*1d000*/  IMAD.WIDE R172, R2, 0x4, R138 ;  /* 0x0000000402ac7825 */ /* 0x010fc600078e028a */
[----:B------:R-:W-:Y:S01]  /*1d010*/  LDGSTS.E [R5+0x20200], desc[UR4][R170.64], P2 ;  /* 0x20200000aa057fae */ /* 0x000fe20009121844 */
[----:B---3--:R-:W-:-:S03]  /*1d020*/  IMAD.WIDE R178, R2, 0x4, R130 ;  /* 0x0000000402b27825 */ /* 0x008fc600078e0282 */
[----:B------:R-:W-:Y:S01]  /*1d030*/  LDGSTS.E [R5+0x20600], desc[UR4][R172.64], P2 ;  /* 0x20600000ac057fae */ /* 0x000fe20009121844 */
[----:B------:R-:W-:-:S03]  /*1d040*/  IMAD.WIDE R186, R2, 0x4, R16 ;  /* 0x0000000402ba7825 */ /* 0x000fc600078e0210 */
[----:B------:R-:W3:Y:S01]  /*1d050*/  LDL.LU.64 R16, [R1+0x210] ;  /* 0x0002100001107983 */ /* 0x000ee20000300a00 */
[----:B------:R-:W-:-:S03]  /*1d060*/  IMAD.WIDE R188, R2, 0x4, R122 ;  /* 0x0000000402bc7825 */ /* 0x000fc600078e027a */
[----:B------:R-:W4:Y:S01]  /*1d070*/  LDL.LU.64 R138, [R1+0x1f0] ;  /* 0x0001f000018a7983 */ /* 0x000f220000300a00 */
[----:B------:R-:W-:-:S03]  /*1d080*/  IMAD.WIDE R194, R2, 0x4, R114 ;  /* 0x0000000402c27825 */ /* 0x000fc600078e0272 */
[----:B------:R-:W4:Y:S01]  /*1d090*/  LDL.LU.64 R130, [R1+0x1d0] ;  /* 0x0001d00001827983 */ /* 0x000f220000300a00 */
[----:B------:R-:W-:-:S03]  /*1d0a0*/  IMAD.WIDE R202, R2, 0x4, R106 ;  /* 0x0000000402ca7825 */ /* 0x000fc600078e026a */
[----:B------:R-:W4:Y:S04]  /*1d0b0*/  LDL.LU.64 R122, [R1+0x1b0] ;  /* 0x0001b000017a7983 */ /* 0x000f280000300a00 */
[----:B------:R-:W4:Y:S04]  /*1d0c0*/  LDL.LU.64 R114, [R1+0x190] ;  /* 0x0001900001727983 */ /* 0x000f280000300a00 */
[----:B------:R-:W4:Y:S04]  /*1d0d0*/  LDL.LU.64 R106, [R1+0x170] ;  /* 0x00017000016a7983 */ /* 0x000f280000300a00 */
[----:B------:R-:W-:Y:S01]  /*1d0e0*/  LDGSTS.E [R5+0x20a00], desc[UR4][R178.64], P2 ;  /* 0x20a00000b2057fae */ /* 0x000fe20009121844 */
[----:B------:R-:W-:-:S03]  /*1d0f0*/  IMAD.WIDE R204, R2, 0x4, R98 ;  /* 0x0000000402cc7825 */ /* 0x000fc600078e0262 */
[----:B------:R-:W4:Y:S01]  /*1d100*/  LDL.LU.64 R98, [R1+0x150] ;  /* 0x0001500001627983 */ /* 0x000f220000300a00 */
[----:B------:R-:W-:-:S03]  /*1d110*/  IMAD.WIDE R210, R2, 0x4, R90 ;  /* 0x0000000402d27825 */ /* 0x000fc600078e025a */
[----:B------:R-:W4:Y:S01]  /*1d120*/  LDL.LU.64 R90, [R1+0x130] ;  /* 0x00013000015a7983 */ /* 0x000f220000300a00 */
[----:B------:R-:W-:-:S03]  /*1d130*/  IMAD.WIDE R218, R2, 0x4, R82 ;  /* 0x0000000402da7825 */ /* 0x000fc600078e0252 */
[----:B------:R-:W4:Y:S04]  /*1d140*/  LDL.LU.64 R82, [R1+0x110] ;  /* 0x0001100001527983 */ /* 0x000f280000300a00 */
[----:B------:R-:W-:Y:S01]  /*1d150*/  LDGSTS.E [R5+0x20e00], desc[UR4][R186.64], P2 ;  /* 0x20e00000ba057fae */ /* 0x000fe20009121844 */
[----:B------:R-:W-:-:S03]  /*1d160*/  IMAD.WIDE R12, R2, 0x4, R12 ;  /* 0x00000004020c7825 */ /* 0x000fc600078e020c */
[----:B------:R-:W-:Y:S01]  /*1d170*/  LDGSTS.E [R5+0x21200], desc[UR4][R188.64], P2 ;  /* 0x21200000bc057fae */ /* 0x000fe20009121844 */
[----:B------:R-:W-:-:S03]  /*1d180*/  IMAD.WIDE R20, R2, 0x4, R20 ;  /* 0x0000000402147825 */ /* 0x000fc600078e0214 */
[----:B------:R-:W-:Y:S01]  /*1d190*/  LDGSTS.E [R5+0x21600], desc[UR4][R194.64], P2 ;  /* 0x21600000c2057fae */ /* 0x000fe20009121844 */
[----:B------:R-:W-:-:S03]  /*1d1a0*/  IMAD.WIDE R220, R2, 0x4, R74 ;  /* 0x0000000402dc7825 */ /* 0x000fc600078e024a */
[----:B------:R-:W4:Y:S01]  /*1d1b0*/  LDL.LU.64 R74, [R1+0xf0] ;  /* 0x0000f000014a7983 */ /* 0x000f220000300a00 */
[----:B------:R-:W-:-:S03]  /*1d1c0*/  IMAD.WIDE R228, R2, 0x4, R66 ;  /* 0x0000000402e47825 */ /* 0x000fc600078e0242 */
[----:B------:R-:W4:Y:S01]  /*1d1d0*/  LDL.LU.64 R66, [R1+0xd0] ;  /* 0x0000d00001427983 */ /* 0x000f220000300a00 */
[----:B------:R-:W-:-:S03]  /*1d1e0*/  IMAD.WIDE R236, R2, 0x4, R58 ;  /* 0x0000000402ec7825 */ /* 0x000fc600078e023a */
[----:B------:R-:W4:Y:S01]  /*1d1f0*/  LDL.LU.64 R58, [R1+0xb0] ;  /* 0x0000b000013a7983 */ /* 0x000f220000300a00 */
[----:B------:R-:W-:-:S03]  /*1d200*/  IMAD.WIDE R28, R2, 0x4, R28 ;  /* 0x00000004021c7825 */ /* 0x000fc600078e021c */
[----:B------:R-:W-:Y:S01]  /*1d210*/  LDGSTS.E [R5+0x21a00], desc[UR4][R202.64], P2 ;  /* 0x21a00000ca057fae */ /* 0x000fe20009121844 */
[----:B------:R-:W-:-:S03]  /*1d220*/  IMAD.WIDE R38, R2, 0x4, R38 ;  /* 0x0000000402267825 */ /* 0x000fc600078e0226 */
[----:B------:R-:W-:Y:S01]  /*1d230*/  LDGSTS.E [R5+0x21e00], desc[UR4][R204.64], P2 ;  /* 0x21e00000cc057fae */ /* 0x000fe20009121844 */
[----:B------:R-:W-:-:S03]  /*1d240*/  IMAD.WIDE R46, R2, 0x4, R46 ;  /* 0x00000004022e7825 */ /* 0x000fc600078e022e */
[----:B------:R-:W-:Y:S01]  /*1d250*/  LDGSTS.E [R5+0x22200], desc[UR4][R210.64], P2 ;  /* 0x22200000d2057fae */ /* 0x000fe20009121844 */
[----:B-1----:R-:W-:-:S03]  /*1d260*/  IMAD.WIDE R8, R2, 0x4, R8 ;  /* 0x0000000402087825 */ /* 0x002fc600078e0208 */
[----:B------:R-:W-:Y:S01]  /*1d270*/  LDGSTS.E [R5+0x22600], desc[UR4][R218.64], P2 ;  /* 0x22600000da057fae */ /* 0x000fe20009121844 */
[----:B------:R-:W-:-:S03]  /*1d280*/  IMAD.WIDE R212, R2, 0x4, R50 ;  /* 0x0000000402d47825 */ /* 0x000fc600078e0232 */
[----:B------:R-:W4:Y:S01]  /*1d290*/  LDL.LU.64 R50, [R1+0x90] ;  /* 0x0000900001327983 */ /* 0x000f220000300a00 */
[----:B------:R-:W-:-:S03]  /*1d2a0*/  IMAD.WIDE R196, R2, 0x4, R42 ;  /* 0x0000000402c47825 */ /* 0x000fc600078e022a */
[----:B------:R1:W-:Y:S04]  /*1d2b0*/  STL.64 [R1+0x15e8], R8 ;  /* 0x0015e80801007387 */ /* 0x0003e80000100a00 */
[----:B------:R-:W4:Y:S04]  /*1d2c0*/  LDL.LU.64 R42, [R1+0x70] ;  /* 0x00007000012a7983 */ /* 0x000f280000300a00 */
[----:B------:R-:W-:Y:S01]  /*1d2d0*/  LDGSTS.E [R5+0x22a00], desc[UR4][R220.64], P2 ;  /* 0x22a00000dc057fae */ /* 0x000fe20009121844 */
[----:B------:R-:W-:-:S03]  /*1d2e0*/  IMAD.WIDE R78, R2, 0x4, R78 ;  /* 0x00000004024e7825 */ /* 0x000fc600078e024e */
[----:B------:R-:W-:Y:S01]  /*1d2f0*/  LDGSTS.E [R5+0x22e00], desc[UR4][R228.64], P2 ;  /* 0x22e00000e4057fae */ /* 0x000fe20009121844 */
[----:B------:R-:W-:-:S03]  /*1d300*/  IMAD.WIDE R180, R2, 0x4, R34 ;  /* 0x0000000402b47825 */ /* 0x000fc600078e0222 */
[----:B------:R-:W4:Y:S04]  /*1d310*/  LDL.LU.64 R34, [R1+0x50] ;  /* 0x0000500001227983 */ /* 0x000f280000300a00 */
[----:B------:R-:W-:Y:S01]  /*1d320*/  STL.64 [R1+0x1608], R212 ;  /* 0x001608d401007387 */ /* 0x000fe20000100a00 */
[----:B------:R-:W-:-:S03]  /*1d330*/  IMAD.WIDE R86, R2, 0x4, R86 ;  /* 0x0000000402567825 */ /* 0x000fc600078e0256 */
[----:B------:R-:W-:Y:S01]  /*1d340*/  LDGSTS.E [R5+0x23200], desc[UR4][R236.64], P2 ;  /* 0x23200000ec057fae */ /* 0x000fe20009121844 */
[----:B------:R-:W-:-:S03]  /*1d350*/  IMAD.WIDE R94, R2, 0x4, R94 ;  /* 0x00000004025e7825 */ /* 0x000fc600078e025e */
[----:B------:R-:W-:Y:S01]  /*1d360*/  LDGSTS.E [R5+0x23600], desc[UR4][R8.64], P2 ;  /* 0x2360000008057fae */ /* 0x000fe20009121844 */
[----:B------:R-:W-:-:S03]  /*1d370*/  IMAD.WIDE R92, R2, 0x4, R102 ;  /* 0x00000004025c7825 */ /* 0x000fc600078e0266 */
[----:B------:R-:W-:Y:S04]  /*1d380*/  LDGSTS.E [R5+0x23a00], desc[UR4][R212.64], P2 ;  /* 0x23a00000d4057fae */ /* 0x000fe80009121844 */
[----:B------:R-:W-:Y:S01]  /*1d390*/  LDGSTS.E [R5+0x23e00], desc[UR4][R196.64], P2 ;  /* 0x23e00000c4057fae */ /* 0x000fe20009121844 */
[----:B------:R-:W-:-:S03]  /*1d3a0*/  IMAD.WIDE R84, R2, 0x4, R118 ;  /* 0x0000000402547825 */ /* 0x000fc600078e0276 */
[----:B------:R-:W-:Y:S01]  /*1d3b0*/  LDGSTS.E [R5+0x24200], desc[UR4][R180.64], P2 ;  /* 0x24200000b4057fae */ /* 0x000fe20009121844 */
[----:B--2---:R-:W-:-:S03]  /*1d3c0*/  IMAD.WIDE R164, R2, 0x4, R24 ;  /* 0x0000000402a47825 */ /* 0x004fc600078e0218 */
[----:B------:R-:W2:Y:S04]  /*1d3d0*/  LDL.LU.64 R24, [R1+0x30] ;  /* 0x0000300001187983 */ /* 0x000ea80000300a00 */
[----:B------:R-:W-:Y:S01]  /*1d3e0*/  LDGSTS.E [R5+0x24600], desc[UR4][R164.64], P2 ;  /* 0x24600000a4057fae */ /* 0x000fe20009121844 */
[----:B---3--:R-:W-:-:S03]  /*1d3f0*/  IMAD.WIDE R162, R2, 0x4, R16 ;  /* 0x0000000402a27825 */ /* 0x008fc600078e0210 */
[----:B------:R-:W3:Y:S01]  /*1d400*/  LDL.LU.64 R16, [R1+0x10] ;  /* 0x0000100001107983 */ /* 0x000ee20000300a00 */
        /* <DEDUP_REMOVED lines=9> */
[----:B------:R-:W-:Y:S04]  /*1d4a0*/  STL.64 [R1+0x16a8], R156 ;  /* 0x0016a89c01007387 */ /* 0x000fe80000100a00 */
[----:B------:R-:W-:Y:S01]  /*1d4b0*/  STL.64 [R1+0x16c8], R154 ;  /* 0x0016c89a01007387 */ /* 0x000fe20000100a00 */
[----:B------:R-:W-:-:S03]  /*1d4c0*/  IMAD.WIDE R138, R2, 0x4, R98 ;  /* 0x00000004028a7825 */ /* 0x000fc600078e0262 */
[----:B------:R-:W-:Y:S01]  /*1d4d0*/  STL.64 [R1+0x16e8], R148 ;  /* 0x0016e89401007387 */ /* 0x000fe20000100a00 */
[----:B------:R-:W-:-:S03]  /*1d4e0*/  IMAD.WIDE R132, R2, 0x4, R90 ;  /* 0x0000000402847825 */ /* 0x000fc600078e025a */
[----:B------:R-:W-:Y:S01]  /*1d4f0*/  STL.64 [R1+0x1708], R146 ;  /* 0x0017089201007387 */ /* 0x000fe20000100a00 */
[----:B------:R-:W-:-:S03]  /*1d500*/  IMAD.WIDE R130, R2, 0x4, R82 ;  /* 0x0000000402827825 */ /* 0x000fc600078e0252 */
[----:B------:R-:W-:Y:S04]  /*1d510*/  STL.64 [R1+0x1728], R140 ;  /* 0x0017288c01007387 */ /* 0x000fe80000100a00 */
        /* <DEDUP_REMOVED lines=10> */
[----:B------:R-:W-:Y:S01]  /*1d5c0*/  LDGSTS.E [R5+0x24a00], desc[UR4][R162.64], P2 ;  /* 0x24a00000a2057fae */ /* 0x000fe20009121844 */
[----:B------:R-:W-:-:S03]  /*1d5d0*/  IMAD.WIDE R114, R2, 0x4, R50 ;  /* 0x0000000402727825 */ /* 0x000fc600078e0232 */
[----:B------:R-:W-:Y:S01]  /*1d5e0*/  LDGSTS.E [R5+0x24e00], desc[UR4][R156.64], P2 ;  /* 0x24e000009c057fae */ /* 0x000fe20009121844 */
[----:B------:R-:W-:-:S03]  /*1d5f0*/  IMAD.WIDE R108, R2, 0x4, R42 ;  /* 0x00000004026c7825 */ /* 0x000fc600078e022a */
[----:B------:R-:W-:Y:S04]  /*1d600*/  STL.64 [R1+0x1808], R114 ;  /* 0x0018087201007387 */ /* 0x000fe80000100a00 */
[----:B------:R-:W-:Y:S01]  /*1d610*/  STL.64 [R1+0x1828], R108 ;  /* 0x0018286c01007387 */ /* 0x000fe20000100a00 */
[----:B------:R-:W-:-:S03]  /*1d620*/  IMAD.WIDE R106, R2, 0x4, R34 ;  /* 0x00000004026a7825 */ /* 0x000fc600078e0222 */
[----:B------:R-:W-:Y:S04]  /*1d630*/  LDGSTS.E [R5+0x25200], desc[UR4][R154.64], P2 ;  /* 0x252000009a057fae */ /* 0x000fe80009121844 */
        /* <DEDUP_REMOVED lines=25> */
[----:B------:R-:W-:-:S04]  /*1d7d0*/  IMAD.WIDE R36, R2, 0x4, R214 ;  /* 0x0000000402247825 */ /* 0x000fc800078e02d6 */
[----:B------:R-:W-:-:S04]  /*1d7e0*/  IMAD.WIDE R26, R2, 0x4, R222 ;  /* 0x00000004021a7825 */ /* 0x000fc800078e02de */
[----:B------:R-:W-:-:S04]  /*1d7f0*/  IMAD.WIDE R18, R2, 0x4, R230 ;  /* 0x0000000402127825 */ /* 0x000fc800078e02e6 */
[----:B------:R-:W-:-:S04]  /*1d800*/  IMAD.WIDE R10, R2, 0x4, R238 ;  /* 0x00000004020a7825 */ /* 0x000fc800078e02ee */
[----:B--2---:R-:W-:-:S05]  /*1d810*/  IMAD.WIDE R100, R2, 0x4, R24 ;  /* 0x0000000402647825 */ /* 0x004fca00078e0218 */
[----:B------:R-:W-:Y:S01]  /*1d820*/  STL.64 [R1+0x18f0], R100 ;  /* 0x0018f06401007387 */ /* 0x000fe20000100a00 */
[----:B---3--:R-:W-:-:S03]  /*1d830*/  IMAD.WIDE R98, R2, 0x4, R16 ;  /* 0x0000000402627825 */ /* 0x008fc600078e0210 */
[----:B------:R-:W-:Y:S04]  /*1d840*/  LDGSTS.E [R5+0x30600], desc[UR4][R100.64], P2 ;  /* 0x3060000064057fae */ /* 0x000fe80009121844 */
[----:B------:R-:W-:Y:S01]  /*1d850*/  STL.64 [R1+0x18f8], R98 ;  /* 0x0018f86201007387 */ /* 0x000fe20000100a00 */
[----:B------:R-:W-:-:S03]  /*1d860*/  IMAD.WIDE R24, R2, 0x4, R62 ;  /* 0x0000000402187825 */ /* 0x000fc600078e023e */
[----:B------:R-:W-:Y:S01]  /*1d870*/  STL.64 [R1+0x1900], R12 ;  /* 0x0019000c01007387 */ /* 0x000fe20000100a00 */
[----:B------:R-:W-:-:S03]  /*1d880*/  IMAD.WIDE R16, R2, 0x4, R70 ;  /* 0x0000000402107825 */ /* 0x000fc600078e0246 */
[----:B------:R-:W-:Y:S04]  /*1d890*/  STL.64 [R1+0x1910], R20 ;  /* 0x0019101401007387 */ /* 0x000fe80000100a00 */
[----:B------:R-:W-:Y:S04]  /*1d8a0*/  STL.64 [R1+0x1920], R28 ;  /* 0x0019201c01007387 */ /* 0x000fe80000100a00 */
[----:B------:R-:W-:Y:S04]  /*1d8b0*/  STL.64 [R1+0x1930], R38 ;  /* 0x0019302601007387 */ /* 0x000fe80000100a00 */
[----:B------:R-:W-:Y:S04]  /*1d8c0*/  STL.64 [R1+0x1940], R46 ;  /* 0x0019402e01007387 */ /* 0x000fe80000100a00 */
[----:B------:R2:W-:Y:S04]  /*1d8d0*/  STL.64 [R1+0x1950], R34 ;  /* 0x0019502201007387 */ /* 0x0005e80000100a00 */
        /* <DEDUP_REMOVED lines=10> */
[----:B------:R4:W-:Y:S04]  /*1d980*/  STL.64 [R1+0x19b8], R74 ;  /* 0x0019b84a01007387 */ /* 0x0009e80000100a00 */
[----:B------:R-:W-:Y:S04]  /*1d990*/  STL.64 [R1+0x19c0], R68 ;  /* 0x0019c04401007387 */ /* 0x000fe80000100a00 */
[----:B------:R4:W-:Y:S04]  /*1d9a0*/  STL.64 [R1+0x19c8], R66 ;  /* 0x0019c84201007387 */ /* 0x0009e80000100a00 */
[----:B------:R-:W-:Y:S04]  /*1d9b0*/  STL.64 [R1+0x19d8], R60 ;  /* 0x0019d83c01007387 */ /* 0x000fe80000100a00 */
[----:B------:R4:W-:Y:S04]  /*1d9c0*/  STL.64 [R1+0x19e8], R58 ;  /* 0x0019e83a01007387 */ /* 0x0009e80000100a00 */
[----:B------:R-:W-:Y:S04]  /*1d9d0*/  STL.64 [R1+0x19f8], R52 ;  /* 0x0019f83401007387 */ /* 0x000fe80000100a00 */
[----:B------:R4:W-:Y:S04]  /*1d9e0*/  STL.64 [R1+0x1a08], R50 ;  /* 0x001a083201007387 */ /* 0x0009e80000100a00 */
[----:B------:R-:W-:Y:S04]  /*1d9f0*/  STL.64 [R1+0x1a18], R44 ;  /* 0x001a182c01007387 */ /* 0x000fe80000100a00 */
[----:B------:R-:W-:Y:S04]  /*1da00*/  LDGSTS.E [R5+0x30a00], desc[UR4][R98.64], P2 ;  /* 0x30a0000062057fae */ /* 0x000fe80009121844 */
[----:B------:R4:W-:Y:S04]  /*1da10*/  STL.64 [R1+0x1a28], R42 ;  /* 0x001a282a01007387 */ /* 0x0009e80000100a00 */
[----:B------:R-:W-:Y:S04]  /*1da20*/  LDGSTS.E [R5+0x30e00], desc[UR4][R12.64], P2 ;  /* 0x30e000000c057fae */ /* 0x000fe80009121844 */
[----:B------:R-:W-:Y:S04]  /*1da30*/  STL.64 [R1+0x1a38], R36 ;  /* 0x001a382401007387 */ /* 0x000fe80000100a00 */
[----:B------:R-:W-:Y:S04]  /*1da40*/  LDGSTS.E [R5+0x31200], desc[UR4][R20.64], P2 ;  /* 0x3120000014057fae */ /* 0x000fe80009121844 */
[----:B------:R-:W-:Y:S04]  /*1da50*/  STL.64 [R1+0x1a48], R26 ;  /* 0x001a481a01007387 */ /* 0x000fe80000100a00 */
[----:B------:R-:W-:Y:S04]  /*1da60*/  LDGSTS.E [R5+0x31600], desc[UR4][R28.64], P2 ;  /* 0x316000001c057fae */ /* 0x000fe80009121844 */
[----:B------:R-:W-:Y:S04]  /*1da70*/  STL.64 [R1+0x1a58], R18 ;  /* 0x001a581201007387 */ /* 0x000fe80000100a00 */
[----:B------:R-:W-:Y:S04]  /*1da80*/  LDGSTS.E [R5+0x31a00], desc[UR4][R38.64], P2 ;  /* 0x31a0000026057fae */ /* 0x000fe80009121844 */
[----:B------:R4:W-:Y:S04]  /*1da90*/  STL.64 [R1+0x1a68], R10 ;  /* 0x001a680a01007387 */ /* 0x0009e80000100a00 */
[----:B------:R-:W-:Y:S04]  /*1daa0*/  LDGSTS.E [R5+0x31e00], desc[UR4][R46.64], P2 ;  /* 0x31e000002e057fae */ /* 0x000fe80009121844 */
[----:B-1----:R-:W4:Y:S04]  /*1dab0*/  LDL.LU.64 R8, [R1+0x1c48] ;  /* 0x001c480001087983 */ /* 0x002f280000300a00 */
[----:B------:R-:W-:Y:S04]  /*1dac0*/  LDGSTS.E [R5+0x32200], desc[UR4][R34.64], P2 ;  /* 0x3220000022057fae */ /* 0x000fe80009121844 */
[----:B------:R-:W-:Y:S04]  /*1dad0*/  LDGSTS.E [R5+0x32600], desc[UR4][R24.64], P2 ;  /* 0x3260000018057fae */ /* 0x000fe80009121844 */
[----:B------:R-:W-:Y:S04]  /*1dae0*/  LDGSTS.E [R5+0x32a00], desc[UR4][R16.64], P2 ;  /* 0x32a0000010057fae */ /* 0x000fe80009121844 */
[----:B--2---:R-:W2:Y:S04]  /*1daf0*/  LDL.LU.64 R34, [R1+0x448] ;  /* 0x0004480001227983 */ /* 0x004ea80000300a00 */
[----:B---3--:R-:W3:Y:S04]  /*1db00*/  LDL.LU.64 R24, [R1+0x428] ;  /* 0x0004280001187983 */ /* 0x008ee80000300a00 */
        /* <DEDUP_REMOVED lines=15> */
[----:B----4-:R-:W4:Y:S04]  /*1dc00*/  LDL.LU.64 R16, [R1+0x408] ;  /* 0x0004080001107983 */ /* 0x010f280000300a00 */
[----:B------:R-:W-:Y:S04]  /*1dc10*/  LDGSTS.E [R5+0x36a00], desc[UR4][R44.64], P2 ;  /* 0x36a000002c057fae */ /* 0x000fe80009121844 */
        /* <DEDUP_REMOVED lines=8> */
[----:B------:R2:W-:Y:S04]  /*1dca0*/  LDGSTS.E [R5+0x37e00], desc[UR4][R10.64], P2 ;  /* 0x37e000000a057fae */ /* 0x0005e80009121844 */
[----:B------:R-:W4:Y:S01]  /*1dcb0*/  LDL.LU.64 R42, [R1+0x368] ;  /* 0x00036800012a7983 */ /* 0x000f220000300a00 */
[----:B--2---:R-:W-:-:S03]  /*1dcc0*/  IMAD.WIDE R10, R2, 0x4, R34 ;  /* 0x00000004020a7825 */ /* 0x004fc600078e0222 */
[----:B------:R-:W2:Y:S01]  /*1dcd0*/  LDL.LU.64 R34, [R1+0x348] ;  /* 0x0003480001227983 */ /* 0x000ea20000300a00 */
[----:B---3--:R-:W-:-:S03]  /*1dce0*/  IMAD.WIDE R12, R2, 0x4, R24 ;  /* 0x00000004020c7825 */ /* 0x008fc600078e0218 */
        /* <DEDUP_REMOVED lines=17> */
[----:B------:R-:W3:Y:S01]  /*1de00*/  LDL.LU.64 R82, [R1+0x108] ;  /* 0x0001080001527983 */ /* 0x000ee20000300a00 */
[----:B------:R-:W-:-:S03]  /*1de10*/  IMAD.WIDE R40, R2, 0x4, R40 ;  /* 0x0000000402287825 */ /* 0x000fc600078e0228 */
[----:B------:R-:W-:Y:S01]  /*1de20*/  LDGSTS.E [R6+0x20300], desc[UR4][R10.64], P2 ;  /* 0x203000000a067fae */ /* 0x000fe20009121844 */
[----:B----4-:R-:W-:-:S03]  /*1de30*/  IMAD.WIDE R18, R2, 0x4, R74 ;  /* 0x0000000402127825 */ /* 0x010fc600078e024a */
[----:B------:R-:W4:Y:S01]  /*1de40*/  LDL.LU.64 R74, [R1+0xe8] ;  /* 0x0000e800014a7983 */ /* 0x000f220000300a00 */
        /* <DEDUP_REMOVED lines=9> */
[----:B------:R-:W4:Y:S01]  /*1dee0*/  LDL.LU.64 R42, [R1+0x68] ;  /* 0x00006800012a7983 */ /* 0x000f220000300a00 */
[----:B--2---:R-:W-:-:S03]  /*1def0*/  IMAD.WIDE R162, R2, 0x4, R34 ;  /* 0x0000000402a27825 */ /* 0x004fc600078e0222 */
[----:B------:R-:W2:Y:S01]  /*1df00*/  LDL.LU.64 R34, [R1+0x48] ;  /* 0x0000480001227983 */ /* 0x000ea20000300a00 */
[----:B---3--:R-:W-:-:S03]  /*1df10*/  IMAD.WIDE R164, R2, 0x4, R24 ;  /* 0x0000000402a47825 */ /* 0x008fc600078e0218 */
[----:B------:R-:W3:Y:S01]  /*1df20*/  LDL.LU.64 R24, [R1+0x28] ;  /* 0x0000280001187983 */ /* 0x000ee20000300a00 */
[----:B------:R-:W-:-:S04]  /*1df30*/  IMAD.WIDE R166, R2, 0x4, R84 ;  /* 0x0000000402a67825 */ /* 0x000fc800078e0254 */
        /* <DEDUP_REMOVED lines=9> */
[C---:B------:R-:W-:Y:S01]  /*1dfd0*/  IMAD.WIDE R86, R2.reuse, 0x4, R106 ;  /* 0x0000000402567825 */ /* 0x040fe200078e026a */
[----:B------:R-:W-:Y:S03]  /*1dfe0*/  STL.64 [R1+0x1730], R90 ;  /* 0x0017305a01007387 */ /* 0x000fe60000100a00 */
[C---:B------:R-:W-:Y:S01]  /*1dff0*/  IMAD.WIDE R84, R2.reuse, 0x4, R98 ;  /* 0x0000000402547825 */ /* 0x040fe200078e0262 */
[----:B------:R-:W-:Y:S03]  /*1e000*/  STL.64 [R1+0x1750], R86 ;  /* 0x0017505601007387 */ /* 0x000fe60000100a00 */
[C---:B------:R-:W-:Y:S01]  /*1e010*/  IMAD.WIDE R82, R2.reuse, 0x4, R82 ;  /* 0x0000000402527825 */ /* 0x040fe200078e0252 */
[----:B------:R-:W-:Y:S03]  /*1e020*/  STL.64 [R1+0x1770], R84 ;  /* 0x0017705401007387 */ /* 0x000fe60000100a00 */
[C---:B----4-:R-:W-:Y:S01]  /*1e030*/  IMAD.WIDE R78, R2.reuse, 0x4, R74 ;  /* 0x00000004024e7825 */ /* 0x050fe200078e024a */
        /* <DEDUP_REMOVED lines=10> */
[----:B------:R-:W5:Y:S04]  /*1e0e0*/  LDL.LU.64 R8, [R1+0x1c40] ;  /* 0x001c400001087983 */ /* 0x000f680000300a00 */
[----:B------:R-:W-:Y:S01]  /*1e0f0*/  STL.64 [R1+0x1830], R68 ;  /* 0x0018304401007387 */ /* 0x000fe20000100a00 */
        /* <DEDUP_REMOVED lines=11> */
[----:B--2---:R-:W-:-:S04]  /*1e1b0*/  IMAD.WIDE R66, R2, 0x4, R34 ;  /* 0x0000000402427825 */ /* 0x004fc800078e0222 */
[C---:B---3--:R-:W-:Y:S01]  /*1e1c0*/  IMAD.WIDE R62, R2.reuse, 0x4, R24 ;  /* 0x00000004023e7825 */ /* 0x048fe200078e0218 */
        /* <DEDUP_REMOVED lines=13> */
[----:B------:R2:W-:Y:S01]  /*1e2a0*/  STL.64 [R1+0x18a8], R26 ;  /* 0x0018a81a01007387 */ /* 0x0005e20000100a00 */
[----:B-1----:R-:W-:-:S03]  /*1e2b0*/  IMAD.WIDE R24, R2, 0x4, R120 ;  /* 0x0000000402187825 */ /* 0x002fc600078e0278 */
[----:B------:R-:W-:Y:S04]  /*1e2c0*/  STL.64 [R1+0x1898], R42 ;  /* 0x0018982a01007387 */ /* 0x000fe80000100a00 */
[----:B------:R1:W-:Y:S01]  /*1e2d0*/  STL.64 [R1+0x18b8], R24 ;  /* 0x0018b81801007387 */ /* 0x0003e20000100a00 */
[----:B--2---:R-:W-:-:S03]  /*1e2e0*/  IMAD.WIDE R26, R2, 0x4, R136 ;  /* 0x00000004021a7825 */ /* 0x004fc600078e0288 */
[----:B------:R2:W-:Y:S04]  /*1e2f0*/  STL.64 [R1+0x18c8], R28 ;  /* 0x0018c81c01007387 */ /* 0x0005e80000100a00 */
[----:B------:R3:W-:Y:S01]  /*1e300*/  STL.64 [R1+0x18d0], R26 ;  /* 0x0018d01a01007387 */ /* 0x0007e20000100a00 */
[----:B-1----:R-:W-:-:S04]  /*1e310*/  IMAD.WIDE R24, R2, 0x4, R144 ;  /* 0x0000000402187825 */ /* 0x002fc800078e0290 */
[C---:B------:R-:W-:Y:S01]  /*1e320*/  IMAD.WIDE R34, R2.reuse, 0x4, R208 ;  /* 0x0000000402227825 */ /* 0x040fe200078e02d0 */
[----:B------:R1:W-:Y:S04]  /*1e330*/  STL.64 [R1+0x18d8], R24 ;  /* 0x0018d81801007387 */ /* 0x0003e80000100a00 */
[----:B------:R-:W4:Y:S04]  /*1e340*/  LDL.64 R192, [R1+0x18d8] ;  /* 0x0018d80001c07983 */ /* 0x000f280000100a00 */
[----:B------:R-:W4:Y:S01]  /*1e350*/  LDL.64 R200, [R1+0x18d0] ;  /* 0x0018d00001c87983 */ /* 0x000f220000100a00 */
[----:B--2---:R-:W-:-:S03]  /*1e360*/  IMAD.WIDE R28, R2, 0x4, R224 ;  /* 0x00000004021c7825 */ /* 0x004fc600078e02e0 */
[----:B------:R-:W-:Y:S01]  /*1e370*/  STL.64 [R1+0x1908], R38 ;  /* 0x0019082601007387 */ /* 0x000fe20000100a00 */
[----:B---3--:R-:W-:-:S03]  /*1e380*/  IMAD.WIDE R26, R2, 0x4, R232 ;  /* 0x00000004021a7825 */ /* 0x008fc600078e02e8 */
[----:B------:R-:W2:Y:S01]  /*1e390*/  LDL.64 R208, [R1+0x18c8] ;  /* 0x0018c80001d07983 */ /* 0x000ea20000100a00 */
[----:B-1----:R-:W-:-:S03]  /*1e3a0*/  IMAD.WIDE R24, R2, 0x4, R30 ;  /* 0x0000000402187825 */ /* 0x002fc600078e021e */
[----:B------:R-:W-:Y:S04]  /*1e3b0*/  STL.64 [R1+0x1918], R36 ;  /* 0x0019182401007387 */ /* 0x000fe80000100a00 */
[----:B------:R-:W3:Y:S04]  /*1e3c0*/  LDL.64 R216, [R1+0x18b8] ;  /* 0x0018b80001d87983 */ /* 0x000ee80000100a00 */
[----:B------:R-:W-:Y:S04]  /*1e3d0*/  STL.64 [R1+0x1928], R34 ;  /* 0x0019282201007387 */ /* 0x000fe80000100a00 */
[----:B------:R-:W4:Y:S04]  /*1e3e0*/  LDL.64 R224, [R1+0x18a8] ;  /* 0x0018a80001e07983 */ /* 0x000f280000100a00 */
[----:B------:R-:W-:Y:S04]  /*1e3f0*/  STL.64 [R1+0x1938], R32 ;  /* 0x0019382001007387 */ /* 0x000fe80000100a00 */
[----:B------:R-:W2:Y:S04]  /*1e400*/  LDL.64 R232, [R1+0x18a0] ;  /* 0x0018a00001e87983 */ /* 0x000ea80000100a00 */
[----:B------:R1:W-:Y:S04]  /*1e410*/  STL.64 [R1+0x1948], R28 ;  /* 0x0019481c01007387 */ /* 0x0003e80000100a00 */
[----:B------:R1:W-:Y:S04]  /*1e420*/  STL.64 [R1+0x1958], R26 ;  /* 0x0019581a01007387 */ /* 0x0003e80000100a00 */
[----:B------:R1:W-:Y:S04]  /*1e430*/  STL.64 [R1+0x1968], R24 ;  /* 0x0019681801007387 */ /* 0x0003e80000100a00 */
[----:B------:R1:W-:Y:S04]  /*1e440*/  STL [R1+0xc08], RZ ;  /* 0x000c08ff01007387 */ /* 0x0003e80000100800 */
        /* <DEDUP_REMOVED lines=765> */
[----:B------:R1:W-:Y:S04]  /*21420*/  STL [R1], RZ ;  /* 0x000000ff01007387 */ /* 0x0003e80000100800 */
        /* <DEDUP_REMOVED lines=72> */
[----:B------:R1:W-:Y:S01]  /*218b0*/  STL [R1+0x124], RZ ;  /* 0x000124ff01007387 */ /* 0x0003e20000100800 */
[----:B------:R-:W-:-:S03]  /*218c0*/  IMAD.WIDE R16, R2, 0x4, R16 ;  /* 0x0000000402107825 */ /* 0x000fc600078e0210 */
        /* <DEDUP_REMOVED lines=8> */
[----:B------:R-:W-:Y:S04]  /*21950*/  LDGSTS.E [R6+0x20b00], desc[UR4][R16.64], P2 ;  /* 0x20b0000010067fae */ /* 0x000fe80009121844 */
        /* <DEDUP_REMOVED lines=14> */
[----:B------:R1:W-:Y:S01]  /*21a40*/  STL [R1+0x164], RZ ;  /* 0x000164ff01007387 */ /* 0x0003e20000100800 */
[----:B------:R-:W-:-:S03]  /*21a50*/  IMAD.WIDE R212, R2, 0x4, R146 ;  /* 0x0000000402d47825 */ /* 0x000fc600078e0292 */
        /* <DEDUP_REMOVED lines=72> */
[----:B------:R-:W-:-:S03]  /*21ee0*/  UISETP.GE.AND UP0, UPT, UR7, 0x40, UPT ;  /* 0x000000400700788c */ /* 0x000fc6000bf06270 */
        /* <DEDUP_REMOVED lines=9> */
[----:B--2---:R-:W-:Y:S04]  /*21f80*/  LDGSTS.E [R6+0x33b00], desc[UR4][R232.64], P2 ;  /* 0x33b00000e8067fae */ /* 0x004fe80009121844 */
[----:B------:R2:W-:Y:S01]  /*21f90*/  STL [R1+0x1f8], RZ ;  /* 0x0001f8ff01007387 */ /* 0x0005e20000100800 */
[----:B------:R-:W-:-:S03]  /*21fa0*/  IMAD.WIDE R176, R2, 0x4, R176 ;  /* 0x0000000402b07825 */ /* 0x000fc600078e02b0 */
[----:B----4-:R-:W-:Y:S04]  /*21fb0*/  LDGSTS.E [R6+0x33f00], desc[UR4][R224.64], P2 ;  /* 0x33f00000e0067fae */ /* 0x010fe80009121844 */
[----:B------:R2:W-:Y:S01]  /*21fc0*/  STL [R1+0x1fc], RZ ;  /* 0x0001fcff01007387 */ /* 0x0005e20000100800 */
[----:B------:R-:W-:-:S03]  /*21fd0*/  IMAD.WIDE R184, R2, 0x4, R184 ;  /* 0x0000000402b87825 */ /* 0x000fc600078e02b8 */
[----:B---3--:R-:W-:Y:S01]  /*21fe0*/  LDGSTS.E [R6+0x34300], desc[UR4][R216.64], P2 ;  /* 0x34300000d8067fae */ /* 0x008fe20009121844 */
[----:B------:R-:W-:-:S03]  /*21ff0*/  PLOP3.LUT P0, PT, PT, PT, UP0, 0x40, 0x0 ;  /* 0x000000000000781c */ /* 0x000fc60003f0e808 */
        /* <DEDUP_REMOVED lines=13> */
[----:B------:R3:W-:Y:S04]  /*220d0*/  LDGSTS.E [R6+0x37b00], desc[UR4][R26.64], P2 ;  /* 0x37b000001a067fae */ /* 0x0007e80009121844 */
[----:B------:R4:W-:Y:S01]  /*220e0*/  LDGSTS.E [R6+0x37f00], desc[UR4][R24.64], P2 ;  /* 0x37f0000018067fae */ /* 0x0009e20009121844 */
[----:B------:R-:W-:-:S03]  /*220f0*/  CS2R R30, SRZ ;  /* 0x00000000001e7805 */ /* 0x000fc6000001ff00 */
[----:B------:R-:W0:Y:S01]  /*22100*/  LDGDEPBAR ;  /* 0x00000000000079af */ /* 0x000e220000000000 */
[----:B-1----:R-:W-:Y:S02]  /*22110*/  CS2R R28, SRZ ;  /* 0x00000000001c7805 */ /* 0x002fe4000001ff00 */
[----:B------:R-:W-:Y:S02]  /*22120*/  CS2R R32, SRZ ;  /* 0x0000000000207805 */ /* 0x000fe4000001ff00 */
[----:B------:R-:W-:Y:S02]  /*22130*/  CS2R R34, SRZ ;  /* 0x0000000000227805 */ /* 0x000fe4000001ff00 */
[----:B---3--:R-:W-:Y:S02]  /*22140*/  CS2R R26, SRZ ;  /* 0x00000000001a7805 */ /* 0x008fe4000001ff00 */
[----:B------:R-:W-:Y:S02]  /*22150*/  CS2R R36, SRZ ;  /* 0x0000000000247805 */ /* 0x000fe4000001ff00 */
[----:B------:R-:W-:-:S02]  /*22160*/  CS2R R38, SRZ ;  /* 0x0000000000267805 */ /* 0x000fc4000001ff00 */
[----:B------:R-:W-:Y:S02]  /*22170*/  CS2R R40, SRZ ;  /* 0x0000000000287805 */ /* 0x000fe4000001ff00 */
[----:B----4-:R-:W-:Y:S02]  /*22180*/  CS2R R24, SRZ ;  /* 0x0000000000187805 */ /* 0x010fe4000001ff00 */
[----:B------:R-:W-:Y:S02]  /*22190*/  CS2R R42, SRZ ;  /* 0x00000000002a7805 */ /* 0x000fe4000001ff00 */
[----:B------:R-:W-:Y:S02]  /*221a0*/  CS2R R44, SRZ ;  /* 0x00000000002c7805 */ /* 0x000fe4000001ff00 */
[----:B------:R-:W-:Y:S02]  /*221b0*/  CS2R R46, SRZ ;  /* 0x00000000002e7805 */ /* 0x000fe4000001ff00 */
[----:B------:R-:W-:-:S02]  /*221c0*/  CS2R R48, SRZ ;  /* 0x0000000000307805 */ /* 0x000fc4000001ff00 */
[----:B------:R-:W-:Y:S02]  /*221d0*/  CS2R R50, SRZ ;  /* 0x0000000000327805 */ /* 0x000fe4000001ff00 */
[----:B------:R-:W-:Y:S02]  /*221e0*/  CS2R R52, SRZ ;  /* 0x0000000000347805 */ /* 0x000fe4000001ff00 */
        /* <DEDUP_REMOVED lines=48> */
[----:B------:R-:W-:Y:S01]  /*224f0*/  CS2R R150, SRZ ;  /* 0x0000000000967805 */ /* 0x000fe2000001ff00 */
[----:B--2---:R-:W-:Y:S06]  /*22500*/  @P0 BRA `(.L_x_0) ;  /* 0x000001c400dc0947 */ /* 0x004fec0003800000 */
[----:B------:R-:W2:Y:S04]  /*22510*/  LDL.LU.64 R136, [R1+0x1038] ;  /* 0x0010380001887983 */ /* 0x000ea80000300a00 */
[----:B------:R-:W3:Y:S04]  /*22520*/  LDL.LU.64 R130, [R1+0x1040] ;  /* 0x0010400001827983 */ /* 0x000ee80000300a00 */
[----:B------:R-:W4:Y:S04]  /*22530*/  LDL.LU.64 R144, [R1+0xf78] ;  /* 0x000f780001907983 */ /* 0x000f280000300a00 */
        /* <DEDUP_REMOVED lines=8> */
[----:B--2---:R1:W-:Y:S01]  /*225c0*/  STL [R1+0x1034], R136 ;  /* 0x0010348801007387 */ /* 0x0043e20000100800 */
[----:B------:R-:W-:-:S03]  /*225d0*/  IMAD.MOV.U32 R0, RZ, RZ, R137 ;  /* 0x000000ffff007224 */ /* 0x000fc600078e0089 */
[----:B-1----:R-:W2:Y:S04]  /*225e0*/  LDL.LU.64 R136, [R1+0xf70] ;  /* 0x000f700001887983 */ /* 0x002ea80000300a00 */
[----:B------:R1:W-:Y:S04]  /*225f0*/  STL [R1+0x1030], R0 ;  /* 0x0010300001007387 */ /* 0x0003e80000100800 */
[----:B---3--:R3:W-:Y:S01]  /*22600*/  STL [R1+0x103c], R130 ;  /* 0x00103c8201007387 */ /* 0x0087e20000100800 */
[----:B-1----:R-:W-:-:S03]  /*22610*/  MOV R0, R131 ;  /* 0x0000008300007202 */ /* 0x002fc60000000f00 */
[----:B---3--:R-:W3:Y:S04]  /*22620*/  LDL.LU.64 R130, [R1+0xf88] ;  /* 0x000f880001827983 */ /* 0x008ee80000300a00 */
[----:B------:R1:W-:Y:S04]  /*22630*/  STL [R1+0x1038], R0 ;  /* 0x0010380001007387 */ /* 0x0003e80000100800 */
[----:B----4-:R4:W-:Y:S01]  /*22640*/  STL [R1+0x1044], R144 ;  /* 0x0010449001007387 */ /* 0x0109e20000100800 */
[----:B-1----:R-:W-:-:S03]  /*22650*/  IMAD.MOV.U32 R0, RZ, RZ, R145 ;  /* 0x000000ffff007224 */ /* 0x002fc600078e0091 */
[----:B----4-:R-:W4:Y:S04]  /*22660*/  LDL.LU.64 R144, [R1+0xee8] ;  /* 0x000ee80001907983 */ /* 0x010f280000300a00 */
[----:B------:R1:W-:Y:S04]  /*22670*/  STL [R1+0x1040], R0 ;  /* 0x0010400001007387 */ /* 0x0003e80000100800 */
[----:B------:R1:W-:Y:S02]  /*22680*/  STL [R1+0x104c], R138 ;  /* 0x00104c8a01007387 */ /* 0x0003e40000100800 */
[----:B-1----:R-:W-:-:S02]  /*22690*/  IMAD.MOV.U32 R0, RZ, RZ, R139 ;  /* 0x000000ffff007224 */ /* 0x002fc400078e008b */
[----:B------:R-:W4:Y:S04]  /*226a0*/  LDL.LU.64 R138, [R1+0xfb8] ;  /* 0x000fb800018a7983 */ /* 0x000f280000300a00 */
        /* <DEDUP_REMOVED lines=29> */
[----:B--2---:R2:W-:Y:S01]  /*22880*/  STL [R1+0x108c], R136 ;  /* 0x00108c8801007387 */ /* 0x0045e20000100800 */
[----:B-1----:R-:W-:-:S03]  /*22890*/  IMAD.MOV.U32 R0, RZ, RZ, R137 ;  /* 0x000000ffff007224 */ /* 0x002fc600078e0089 */
[----:B--2---:R-:W2:Y:S04]  /*228a0*/  LDL.LU.64 R136, [R1+0xfb0] ;  /* 0x000fb00001887983 */ /* 0x004ea80000300a00 */
[----:B------:R1:W-:Y:S04]  /*228b0*/  STL [R1+0x1088], R0 ;  /* 0x0010880001007387 */ /* 0x0003e80000100800 */
[----:B---3--:R-:W-:Y:S04]  /*228c0*/  STL [R1+0x1094], R130 ;  /* 0x0010948201007387 */ /* 0x008fe80000100800 */
[----:B------:R-:W3:Y:S01]  /*228d0*/  LDL.LU.64 R128, [R1+0xf40] ;  /* 0x000f400001807983 */ /* 0x000ee20000300a00 */
[----:B-1----:R-:W-:-:S05]  /*228e0*/  IMAD.MOV.U32 R0, RZ, RZ, R131 ;  /* 0x000000ffff007224 */ /* 0x002fca00078e0083 */
        /* <DEDUP_REMOVED lines=9> */
[----:B------:R1:W-:Y:S04]  /*22980*/  STL [R1+0x10ac], R140 ;  /* 0x0010ac8c01007387 */ /* 0x0003e80000100800 */
[----:B------:R-:W4:Y:S01]  /*22990*/  LDL.LU.64 R130, [R1+0xed8] ;  /* 0x000ed80001827983 */ /* 0x000f220000300a00 */
[----:B-1----:R-:W-:-:S03]  /*229a0*/  MOV R0, R141 ;  /* 0x0000008d00007202 */ /* 0x002fc60000000f00 */
[----:B------:R-:W-:Y:S04]  /*229b0*/  STL [R1+0x10b4], R142 ;  /* 0x0010b48e01007387 */ /* 0x000fe80000100800 */
[----:B------:R1:W-:Y:S04]  /*229c0*/  STL [R1+0x10a8], R0 ;  /* 0x0010a80001007387 */ /* 0x0003e80000100800 */
[----:B------:R-:W4:Y:S01]  /*229d0*/  LDL.LU.64 R140, [R1+0xf18] ;  /* 0x000f1800018c7983 */ /* 0x000f220000300a00 */
[----:B-1----:R-:W-:-:S03]  /*229e0*/  IMAD.MOV.U32 R0, RZ, RZ, R143 ;  /* 0x000000ffff007224 */ /* 0x002fc600078e008f */
        /* <DEDUP_REMOVED lines=20> */
[----:B--2---:R-:W-:Y:S04]  /*22b30*/  STL [R1+0x10e4], R136 ;  /* 0x0010e48801007387 */ /* 0x004fe80000100800 */
[----:B------:R1:W-:Y:S04]  /*22b40*/  STL [R1+0x10d8], R0 ;  /* 0x0010d80001007387 */ /* 0x0003e80000100800 */
[----:B------:R-:W2:Y:S01]  /*22b50*/  LDL.LU.64 R134, [R1+0xe68] ;  /* 0x000e680001867983 */ /* 0x000ea20000300a00 */
[----:B-1----:R-:W-:-:S03]  /*22b60*/  IMAD.MOV.U32 R0, RZ, RZ, R137 ;  /* 0x000000ffff007224 */ /* 0x002fc600078e0089 */
[----:B---3--:R-:W-:Y:S04]  /*22b70*/  STL [R1+0x10ec], R128 ;  /* 0x0010ec8001007387 */ /* 0x008fe80000100800 */
[----:B------:R1:W-:Y:S04]  /*22b80*/  STL [R1+0x10e0], R0 ;  /* 0x0010e00001007387 */ /* 0x0003e80000100800 */
[----:B------:R-:W3:Y:S01]  /*22b90*/  LDL.LU.64 R136, [R1+0xe98] ;  /* 0x000e980001887983 */ /* 0x000ee20000300a00 */
[----:B-1----:R-:W-:-:S03]  /*22ba0*/  IMAD.MOV.U32 R0, RZ, RZ, R129 ;  /* 0x000000ffff007224 */ /* 0x002fc600078e0081 */
[----:B----4-:R-:W-:Y:S04]  /*22bb0*/  STL [R1+0x10f4], R144 ;  /* 0x0010f49001007387 */ /* 0x010fe80000100800 */
[----:B------:R1:W-:Y:S02]  /*22bc0*/  STL [R1+0x10e8], R0 ;  /* 0x0010e80001007387 */ /* 0x0003e40000100800 */
[----:B-1----:R-:W-:Y:S02]  /*22bd0*/  IMAD.MOV.U32 R0, RZ, RZ, R145 ;  /* 0x000000ffff007224 */ /* 0x002fe400078e0091 */
[----:B------:R-:W4:Y:S04]  /*22be0*/  LDL.LU.64 R144, [R1+0xed0] ;  /* 0x000ed00001907983 */ /* 0x000f280000300a00 */
[----:B------:R1:W-:Y:S04]  /*22bf0*/  STL [R1+0x10f0], R0 ;  /* 0x0010f00001007387 */ /* 0x0003e80000100800 */
[----:B------:R1:W-:Y:S02]  /*22c00*/  STL [R1+0x10fc], R138 ;  /* 0x0010fc8a01007387 */ /* 0x0003e40000100800 */
[----:B-1----:R-:W-:-:S02]  /*22c10*/  IMAD.MOV.U32 R0, RZ, RZ, R139 ;  /* 0x000000ffff007224 */ /* 0x002fc400078e008b */
[----:B------:R-:W-:Y:S04]  /*22c20*/  STL [R1+0x1104], R130 ;  /* 0x0011048201007387 */ /* 0x000fe80000100800 */
[----:B------:R1:W-:Y:S04]  /*22c30*/  STL [R1+0x10f8], R0 ;  /* 0x0010f80001007387 */ /* 0x0003e80000100800 */
[----:B------:R-:W4:Y:S01]  /*22c40*/  LDL.LU.64 R138, [R1+0xf08] ;  /* 0x000f0800018a7983 */ /* 0x000f220000300a00 */
[----:B-1----:R-:W-:-:S03]  /*22c50*/  IMAD.MOV.U32 R0, RZ, RZ, R131 ;  /* 0x000000ffff007224 */ /* 0x002fc600078e0083 */
[----:B------:R-:W-:Y:S04]  /*22c60*/  STL [R1+0x110c], R140 ;  /* 0x00110c8c01007387 */ /* 0x000fe80000100800 */
[----:B------:R1:W-:Y:S02]  /*22c70*/  STL [R1+0x1100], R0 ;  /* 0x0011000001007387 */ /* 0x0003e40000100800 */
[----:B-1----:R-:W-:Y:S02]  /*22c80*/  IMAD.MOV.U32 R0, RZ, RZ, R141 ;  /* 0x000000ffff007224 */ /* 0x002fe400078e008d */
[----:B------:R-:W4:Y:S04]  /*22c90*/  LDL.LU.64 R140, [R1+0xe38] ;  /* 0x000e3800018c7983 */ /* 0x000f280000300a00 */
[----:B------:R1:W-:Y:S04]  /*22ca0*/  STL [R1+0x1108], R0 ;  /* 0x0011080001007387 */ /* 0x0003e80000100800 */
[----:B------:R1:W-:Y:S02]  /*22cb0*/  STL [R1+0x1114], R142 ;  /* 0x0011148e01007387 */ /* 0x0003e40000100800 */
[----:B-1----:R-:W-:-:S02]  /*22cc0*/  IMAD.MOV.U32 R0, RZ, RZ, R143 ;  /* 0x000000ffff007224 */ /* 0x002fc400078e008f */
[----:B------:R-:W4:Y:S04]  /*22cd0*/  LDL.LU.64 R142, [R1+0xf80] ;  /* 0x000f8000018e7983 */ /* 0x000f280000300a00 */
[----:B------:R1:W-:Y:S04]  /*22ce0*/  STL [R1+0x1110], R0 ;  /* 0x0011100001007387 */ /* 0x0003e80000100800 */
[----:B------:R1:W-:Y:S02]  /*22cf0*/  STL [R1+0x111c], R146 ;  /* 0x00111c9201007387 */ /* 0x0003e40000100800 */
[----:B-1----:R-:W-:-:S02]  /*22d00*/  MOV R0, R147 ;  /* 0x0000009300007202 */ /* 0x002fc40000000f00 */
        /* <DEDUP_REMOVED lines=10> */
[----:B------:R-:W-:Y:S04]  /*22db0*/  STL [R1+0x1134], R132 ;  /* 0x0011348401007387 */ /* 0x000fe80000100800 */
[----:B------:R-:W4:Y:S01]  /*22dc0*/  LDL.LU.64 R124, [R1+0xe60] ;  /* 0x000e6000017c7983 */ /* 0x000f220000300a00 */
[----:B-1----:R-:W-:-:S05]  /*22dd0*/  IMAD.MOV.U32 R0, RZ, RZ, R133 ;  /* 0x000000ffff007224 */ /* 0x002fca00078e0085 */
[----:B------:R1:W-:Y:S04]  /*22de0*/  STL [R1+0x1130], R0 ;  /* 0x0011300001007387 */ /* 0x0003e80000100800 */
[----:B--2---:R-:W-:Y:S01]  /*22df0*/  STL [R1+0x113c], R134 ;  /* 0x00113c8601007387 */ /* 0x004fe20000100800 */
[----:B-1----:R-:W-:-:S03]  /*22e00*/  IMAD.MOV.U32 R0, RZ, RZ, R135 ;  /* 0x000000ffff007224 */ /* 0x002fc600078e0087 */
[----:B------:R-:W2:Y:S04]  /*22e10*/  LDL.LU.64 R126, [R1+0xe90] ;  /* 0x000e9000017e7983 */ /* 0x000ea80000300a00 */
[----:B------:R1:W-:Y:S04]  /*22e20*/  STL [R1+0x1138], R0 ;  /* 0x0011380001007387 */ /* 0x0003e80000100800 */
[----:B---3--:R-:W-:Y:S04]  /*22e30*/  STL [R1+0x1144], R136 ;  /* 0x0011448801007387 */ /* 0x008fe80000100800 */
[----:B------:R-:W3:Y:S01]  /*22e40*/  LDL.LU.64 R128, [R1+0xec0] ;  /* 0x000ec00001807983 */ /* 0x000ee20000300a00 */
[----:B-1----:R-:W-:-:S03]  /*22e50*/  IMAD.MOV.U32 R0, RZ, RZ, R137 ;  /* 0x000000ffff007224 */ /* 0x002fc600078e0089 */
[----:B------:R-:W3:Y:S04]  /*22e60*/  LDL.LU.64 R130, [R1+0xe18] ;  /* 0x000e180001827983 */ /* 0x000ee80000300a00 */
[----:B------:R1:W-:Y:S04]  /*22e70*/  STL [R1+0x1140], R0 ;  /* 0x0011400001007387 */ /* 0x0003e80000100800 */
[----:B----4-:R4:W-:Y:S04]  /*22e80*/  STL [R1+0x114c], R144 ;  /* 0x00114c9001007387 */ /* 0x0109e80000100800 */
[----:B------:R-:W3:Y:S01]  /*22e90*/  LDL.LU.64 R132, [R1+0xf58] ;  /* 0x000f580001847983 */ /* 0x000ee20000300a00 */
[----:B-1----:R-:W-:-:S03]  /*22ea0*/  IMAD.MOV.U32 R0, RZ, RZ, R145 ;  /* 0x000000ffff007224 */ /* 0x002fc600078e0091 */
[----:B------:R-:W3:Y:S04]  /*22eb0*/  LDL.LU.64 R134, [R1+0xe88] ;  /* 0x000e880001867983 */ /* 0x000ee80000300a00 */
[----:B------:R1:W-:Y:S04]  /*22ec0*/  STL [R1+0x1148], R0 ;  /* 0x0011480001007387 */ /* 0x0003e80000100800 */
[----:B------:R-:W-:Y:S04]  /*22ed0*/  STL [R1+0x1154], R138 ;  /* 0x0011548a01007387 */ /* 0x000fe80000100800 */
[----:B----4-:R-:W4:Y:S04]  /*22ee0*/  LDL.LU.64 R144, [R1+0xe00] ;  /* 0x000e000001907983 */ /* 0x010f280000300a00 */
[----:B------:R-:W4:Y:S01]  /*22ef0*/  LDL.LU.64 R136, [R1+0xe10] ;  /* 0x000e100001887983 */ /* 0x000f220000300a00 */
[----:B-1----:R-:W-:-:S05]  /*22f00*/  IMAD.MOV.U32 R0, RZ, RZ, R139 ;  /* 0x000000ffff007224 */ /* 0x002fca00078e008b */
[----:B------:R1:W-:Y:S04]  /*22f10*/  STL [R1+0x1150], R0 ;  /* 0x0011500001007387 */ /* 0x0003e80000100800 */
[----:B------:R-:W-:Y:S01]  /*22f20*/  STL [R1+0x115c], R140 ;  /* 0x00115c8c01007387 */ /* 0x000fe20000100800 */
[----:B-1----:R-:W-:-:S03]  /*22f30*/  IMAD.MOV.U32 R0, RZ, RZ, R141 ;  /* 0x000000ffff007224 */ /* 0x002fc600078e008d */
[----:B------:R-:W4:Y:S04]  /*22f40*/  LDL.LU.64 R138, [R1+0xe28] ;  /* 0x000e2800018a7983 */ /* 0x000f280000300a00 */
[----:B------:R1:W-:Y:S04]  /*22f50*/  STL [R1+0x1158], R0 ;  /* 0x0011580001007387 */ /* 0x0003e80000100800 */
[----:B------:R1:W-:Y:S02]  /*22f60*/  STL [R1+0x1164], R142 ;  /* 0x0011648e01007387 */ /* 0x0003e40000100800 */
[----:B-1----:R-:W-:-:S02]  /*22f70*/  IMAD.MOV.U32 R0, RZ, RZ, R143 ;  /* 0x000000ffff007224 */ /* 0x002fc400078e008f */
[----:B------:R-:W4:Y:S04]  /*22f80*/  LDL.LU.64 R140, [R1+0xe58] ;  /* 0x000e5800018c7983 */ /* 0x000f280000300a00 */
        /* <DEDUP_REMOVED lines=17> */
[----:B------:R1:W-:Y:S02]  /*230a0*/  STL [R1+0x1180], R0 ;  /* 0x0011800001007387 */ /* 0x0003e40000100800 */
[----:B-1----:R-:W-:Y:S02]  /*230b0*/  MOV R0, R127 ;  /* 0x0000007f00007202 */ /* 0x002fe40000000f00 */
[----:B---3--:R-:W-:Y:S04]  /*230c0*/  STL [R1+0x1194], R128 ;  /* 0x0011948001007387 */ /* 0x008fe80000100800 */
[----:B------:R1:W-:Y:S04]  /*230d0*/  STL [R1+0x1188], R0 ;  /* 0x0011880001007387 */ /* 0x0003e80000100800 */
[----:B------:R-:W-:Y:S01]  /*230e0*/  STL [R1+0x119c], R130 ;  /* 0x00119c8201007387 */ /* 0x000fe20000100800 */
[----:B-1----:R-:W-:-:S05]  /*230f0*/  IMAD.MOV.U32 R0, RZ, RZ, R129 ;  /* 0x000000ffff007224 */ /* 0x002fca00078e0081 */
[----:B------:R1:W-:Y:S02]  /*23100*/  STL [R1+0x1190], R0 ;  /* 0x0011900001007387 */ /* 0x0003e40000100800 */
[----:B-1----:R-:W-:Y:S02]  /*23110*/  IMAD.MOV.U32 R0, RZ, RZ, R131 ;  /* 0x000000ffff007224 */ /* 0x002fe400078e0083 */
[----:B------:R-:W-:Y:S04]  /*23120*/  STL [R1+0x11a4], R132 ;  /* 0x0011a48401007387 */ /* 0x000fe80000100800 */
[----:B------:R1:W-:Y:S04]  /*23130*/  STL [R1+0x1198], R0 ;  /* 0x0011980001007387 */ /* 0x0003e80000100800 */
[----:B------:R-:W-:Y:S01]  /*23140*/  STL [R1+0x11ac], R134 ;  /* 0x0011ac8601007387 */ /* 0x000fe20000100800 */
[----:B-1----:R-:W-:-:S05]  /*23150*/  IMAD.MOV.U32 R0, RZ, RZ, R133 ;  /* 0x000000ffff007224 */ /* 0x002fca00078e0085 */
[----:B------:R1:W-:Y:S04]  /*23160*/  STL [R1+0x11a0], R0 ;  /* 0x0011a00001007387 */ /* 0x0003e80000100800 */
[----:B----4-:R-:W-:Y:S01]  /*23170*/  STL [R1+0x11b4], R144 ;  /* 0x0011b49001007387 */ /* 0x010fe20000100800 */
[----:B-1----:R-:W-:-:S05]  /*23180*/  IMAD.MOV.U32 R0, RZ, RZ, R135 ;  /* 0x000000ffff007224 */ /* 0x002fca00078e0087 */
[----:B------:R1:W-:Y:S04]  /*23190*/  STL [R1+0x11a8], R0 ;  /* 0x0011a80001007387 */ /* 0x0003e80000100800 */
[----:B------:R-:W-:Y:S01]  /*231a0*/  STL [R1+0x11bc], R136 ;  /* 0x0011bc8801007387 */ /* 0x000fe20000100800 */
[----:B-1----:R-:W-:-:S05]  /*231b0*/  IMAD.MOV.U32 R0, RZ, RZ, R145 ;  /* 0x000000ffff007224 */ /* 0x002fca00078e0091 */
[----:B------:R1:W-:Y:S04]  /*231c0*/  STL [R1+0x11b0], R0 ;  /* 0x0011b00001007387 */ /* 0x0003e80000100800 */
[----:B------:R-:W2:Y:S01]  /*231d0*/  LDL.LU.64 R144, [R1+0xe48] ;  /* 0x000e480001907983 */ /* 0x000ea20000300a00 */
[----:B-1----:R-:W-:-:S03]  /*231e0*/  IMAD.MOV.U32 R0, RZ, RZ, R137 ;  /* 0x000000ffff007224 */ /* 0x002fc600078e0089 */
[----:B------:R-:W-:Y:S04]  /*231f0*/  STL [R1+0x11c4], R138 ;  /* 0x0011c48a01007387 */ /* 0x000fe80000100800 */
[----:B------:R1:W-:Y:S02]  /*23200*/  STL [R1+0x11b8], R0 ;  /* 0x0011b80001007387 */ /* 0x0003e40000100800 */
[----:B-1----:R-:W-:Y:S02]  /*23210*/  IMAD.MOV.U32 R0, RZ, RZ, R139 ;  /* 0x000000ffff007224 */ /* 0x002fe400078e008b */
[----:B------:R-:W-:Y:S04]  /*23220*/  STL [R1+0x11cc], R140 ;  /* 0x0011cc8c01007387 */ /* 0x000fe80000100800 */
[----:B------:R1:W-:Y:S04]  /*23230*/  STL [R1+0x11c0], R0 ;  /* 0x0011c00001007387 */ /* 0x0003e80000100800 */
[----:B------:R-:W3:Y:S01]  /*23240*/  LDL.LU.64 R130, [R1+0xef8] ;  /* 0x000ef80001827983 */ /* 0x000ee20000300a00 */
[----:B-1----:R-:W-:-:S05]  /*23250*/  IMAD.MOV.U32 R0, RZ, RZ, R141 ;  /* 0x000000ffff007224 */ /* 0x002fca00078e008d */
[----:B------:R1:W-:Y:S04]  /*23260*/  STL [R1+0x11c8], R0 ;  /* 0x0011c80001007387 */ /* 0x0003e80000100800 */
[----:B------:R-:W-:Y:S04]  /*23270*/  STL [R1+0x11d4], R142 ;  /* 0x0011d48e01007387 */ /* 0x000fe80000100800 */
[----:B------:R-:W4:Y:S01]  /*23280*/  LDL.LU.64 R132, [R1+0xe08] ;  /* 0x000e080001847983 */ /* 0x000f220000300a00 */
[----:B-1----:R-:W-:-:S05]  /*23290*/  IMAD.MOV.U32 R0, RZ, RZ, R143 ;  /* 0x000000ffff007224 */ /* 0x002fca00078e008f */
[----:B------:R1:W-:Y:S04]  /*232a0*/  STL [R1+0x11d0], R0 ;  /* 0x0011d00001007387 */ /* 0x0003e80000100800 */
[----:B------:R-:W-:Y:S01]  /*232b0*/  STL [R1+0x11dc], R146 ;  /* 0x0011dc9201007387 */ /* 0x000fe20000100800 */
[----:B-1----:R-:W-:-:S03]  /*232c0*/  IMAD.MOV.U32 R0, RZ, RZ, R147 ;  /* 0x000000ffff007224 */ /* 0x002fc600078e0093 */
[----:B------:R-:W4:Y:S04]  /*232d0*/  LDL.LU.64 R138, [R1+0x1238] ;  /* 0x00123800018a7983 */ /* 0x000f280000300a00 */
[----:B------:R1:W-:Y:S02]  /*232e0*/  STL [R1+0x11d8], R0 ;  /* 0x0011d80001007387 */ /* 0x0003e40000100800 */
[----:B-1----:R-:W-:Y:S02]  /*232f0*/  IMAD.MOV.U32 R0, RZ, RZ, R149 ;  /* 0x000000ffff007224 */ /* 0x002fe400078e0095 */
[----:B------:R-:W-:Y:S04]  /*23300*/  STL [R1+0x11e4], R148 ;  /* 0x0011e49401007387 */ /* 0x000fe80000100800 */
[----:B------:R-:W4:Y:S04]  /*23310*/  LDL.LU.64 R146, [R1+0x1240] ;  /* 0x0012400001927983 */ /* 0x000f280000300a00 */
[----:B------:R1:W-:Y:S04]  /*23320*/  STL [R1+0x11e0], R0 ;  /* 0x0011e00001007387 */ /* 0x0003e80000100800 */
[----:B------:R1:W-:Y:S02]  /*23330*/  STL [R1+0x11ec], R150 ;  /* 0x0011ec9601007387 */ /* 0x0003e40000100800 */
[----:B-1----:R-:W-:-:S02]  /*23340*/  IMAD.MOV.U32 R0, RZ, RZ, R151 ;  /* 0x000000ffff007224 */ /* 0x002fc400078e0097 */
[----:B------:R-:W4:Y:S04]  /*23350*/  LDL.LU.64 R140, [R1+0x1248] ;  /* 0x00124800018c7983 */ /* 0x000f280000300a00 */
[----:B------:R2:W-:Y:S04]  /*23360*/  STL [R1+0x11e8], R0 ;  /* 0x0011e80001007387 */ /* 0x0005e80000100800 */
[----:B------:R-:W-:Y:S04]  /*23370*/  STL [R1+0x11f4], R246 ;  /* 0x0011f4f601007387 */ /* 0x000fe80000100800 */
[----:B------:R-:W-:Y:S04]  /*23380*/  STL [R1+0x11f0], R247 ;  /* 0x0011f0f701007387 */ /* 0x000fe80000100800 */
[----:B------:R-:W4:Y:S04]  /*23390*/  LDL.LU.64 R142, [R1+0x1250] ;  /* 0x00125000018e7983 */ /* 0x000f280000300a00 */
        /* <DEDUP_REMOVED lines=8> */
[----:B------:R-:W4:Y:S01]  /*23420*/  LDL.LU.64 R134, [R1+0x1268] ;  /* 0x0012680001867983 */ /* 0x000f220000300a00 */
[----:B--2---:R-:W-:-:S03]  /*23430*/  IMAD.MOV.U32 R0, RZ, RZ, R145 ;  /* 0x000000ffff007224 */ /* 0x004fc600078e0091 */
[----:B------:R1:W-:Y:S04]  /*23440*/  STL [R1+0x1214], R144 ;  /* 0x0012149001007387 */ /* 0x0003e80000100800 */
[----:B------:R-:W2:Y:S04]  /*23450*/  LDL.LU.64 R136, [R1+0x1270] ;  /* 0x0012700001887983 */ /* 0x000ea80000300a00 */
[----:B------:R3:W-:Y:S04]  /*23460*/  STL [R1+0x1210], R0 ;  /* 0x0012100001007387 */ /* 0x0007e80000100800 */
[----:B------:R-:W-:Y:S04]  /*23470*/  STL [R1+0x121c], R242 ;  /* 0x00121cf201007387 */ /* 0x000fe80000100800 */
[----:B------:R-:W-:Y:S04]  /*23480*/  STL [R1+0x1218], R243 ;  /* 0x001218f301007387 */ /* 0x000fe80000100800 */
[----:B-1----:R-:W2:Y:S04]  /*23490*/  LDL.LU.64 R144, [R1+0x1278] ;  /* 0x0012780001907983 */ /* 0x002ea80000300a00 */
[----:B---3--:R1:W-:Y:S01]  /*234a0*/  STL [R1+0x1224], R130 ;  /* 0x0012248201007387 */ /* 0x0083e20000100800 */
[----:B------:R-:W-:-:S03]  /*234b0*/  MOV R0, R131 ;  /* 0x0000008300007202 */ /* 0x000fc60000000f00 */
[----:B-1----:R-:W3:Y:S04]  /*234c0*/  LDL.LU.64 R130, [R1+0x1280] ;  /* 0x0012800001827983 */ /* 0x002ee80000300a00 */
[----:B------:R1:W-:Y:S04]  /*234d0*/  STL [R1+0x1220], R0 ;  /* 0x0012200001007387 */ /* 0x0003e80000100800 */
[----:B----4-:R-:W-:Y:S04]  /*234e0*/  STL [R1+0x122c], R132 ;  /* 0x00122c8401007387 */ /* 0x010fe80000100800 */
[----:B------:R-:W4:Y:S01]  /*234f0*/  LDL.LU.64 R128, [R1+0x1288] ;  /* 0x0012880001807983 */ /* 0x000f220000300a00 */
[----:B-1----:R-:W-:-:S05]  /*23500*/  IMAD.MOV.U32 R0, RZ, RZ, R133 ;  /* 0x000000ffff007224 */ /* 0x002fca00078e0085 */
[----:B------:R1:W-:Y:S04]  /*23510*/  STL [R1+0x1228], R0 ;  /* 0x0012280001007387 */ /* 0x0003e80000100800 */
        /* <DEDUP_REMOVED lines=27> */
[----:B------:R2:W-:Y:S02]  /*236d0*/  STL [R1+0x1260], R0 ;  /* 0x0012600001007387 */ /* 0x0005e40000100800 */
[----:B--2---:R-:W-:Y:S02]  /*236e0*/  IMAD.MOV.U32 R0, RZ, RZ, R137 ;  /* 0x000000ffff007224 */ /* 0x004fe400078e0089 */
[----:B------:R1:W-:Y:S04]  /*236f0*/  STL [R1+0x126c], R136 ;  /* 0x00126c8801007387 */ /* 0x0003e80000100800 */
[----:B------:R-:W2:Y:S04]  /*23700*/  LDL.LU.64 R134, [R1+0x12c8] ;  /* 0x0012c80001867983 */ /* 0x000ea80000300a00 */
[----:B------:R1:W-:Y:S04]  /*23710*/  STL [R1+0x1268], R0 ;  /* 0x0012680001007387 */ /* 0x0003e80000100800 */
[----:B------:R3:W-:Y:S04]  /*23720*/  STL [R1+0x1274], R144 ;  /* 0x0012749001007387 */ /* 0x0007e80000100800 */
[----:B-1----:R-:W2:Y:S01]  /*23730*/  LDL.LU.64 R136, [R1+0x12d0] ;  /* 0x0012d00001887983 */ /* 0x002ea20000300a00 */
[----:B------:R-:W-:-:S03]  /*23740*/  IMAD.MOV.U32 R0, RZ, RZ, R145 ;  /* 0x000000ffff007224 */ /* 0x000fc600078e0091 */
[----:B---3--:R-:W-:Y:S04]  /*23750*/  STL [R1+0x127c], R130 ;  /* 0x00127c8201007387 */ /* 0x008fe80000100800 */
[----:B------:R1:W-:Y:S04]  /*23760*/  STL [R1+0x1270], R0 ;  /* 0x0012700001007387 */ /* 0x0003e80000100800 */
[----:B------:R-:W3:Y:S01]  /*23770*/  LDL.LU.64 R144, [R1+0x12d8] ;  /* 0x0012d80001907983 */ /* 0x000ee20000300a00 */
[----:B-1----:R-:W-:-:S03]  /*23780*/  IMAD.MOV.U32 R0, RZ, RZ, R131 ;  /* 0x000000ffff007224 */ /* 0x002fc600078e0083 */
[----:B----4-:R-:W-:Y:S04]  /*23790*/  STL [R1+0x1284], R128 ;  /* 0x0012848001007387 */ /* 0x010fe80000100800 */
        /* <DEDUP_REMOVED lines=31> */
[----:B------:R2:W-:Y:S02]  /*23990*/  STL [R1+0x12b8], R0 ;  /* 0x0012b80001007387 */ /* 0x0005e40000100800 */
[----:B--2---:R-:W-:Y:S02]  /*239a0*/  IMAD.MOV.U32 R0, RZ, RZ, R135 ;  /* 0x000000ffff007224 */ /* 0x004fe400078e0087 */
[----:B------:R1:W-:Y:S04]  /*239b0*/  STL [R1+0x12c4], R134 ;  /* 0x0012c48601007387 */ /* 0x0003e80000100800 */
[----:B------:R-:W-:Y:S04]  /*239c0*/  STL [R1+0x12cc], R136 ;  /* 0x0012cc8801007387 */ /* 0x000fe80000100800 */
[----:B------:R2:W-:Y:S04]  /*239d0*/  STL [R1+0x12c0], R0 ;  /* 0x0012c00001007387 */ /* 0x0005e80000100800 */
[----:B-1----:R-:W4:Y:S01]  /*239e0*/  LDL.LU.64 R134, [R1+0x1320] ;  /* 0x0013200001867983 */ /* 0x002f220000300a00 */
[----:B--2---:R-:W-:-:S03]  /*239f0*/  IMAD.MOV.U32 R0, RZ, RZ, R137 ;  /* 0x000000ffff007224 */ /* 0x004fc600078e0089 */
[----:B---3--:R-:W-:Y:S04]  /*23a00*/  STL [R1+0x12d4], R144 ;  /* 0x0012d49001007387 */ /* 0x008fe80000100800 */
[----:B------:R1:W-:Y:S04]  /*23a10*/  STL [R1+0x12c8], R0 ;  /* 0x0012c80001007387 */ /* 0x0003e80000100800 */
[----:B------:R-:W2:Y:S01]  /*23a20*/  LDL.LU.64 R136, [R1+0x1328] ;  /* 0x0013280001887983 */ /* 0x000ea20000300a00 */
[----:B-1----:R-:W-:-:S03]  /*23a30*/  IMAD.MOV.U32 R0, RZ, RZ, R145 ;  /* 0x000000ffff007224 */ /* 0x002fc600078e0091 */
[----:B----4-:R-:W-:Y:S04]  /*23a40*/  STL [R1+0x12dc], R130 ;  /* 0x0012dc8201007387 */ /* 0x010fe80000100800 */
[----:B------:R1:W-:Y:S04]  /*23a50*/  STL [R1+0x12d0], R0 ;  /* 0x0012d00001007387 */ /* 0x0003e80000100800 */
[----:B------:R-:W3:Y:S04]  /*23a60*/  LDL.LU.64 R144, [R1+0x1330] ;  /* 0x0013300001907983 */ /* 0x000ee80000300a00 */
        /* <DEDUP_REMOVED lines=15> */
[----:B------:R1:W-:Y:S04]  /*23b60*/  STL [R1+0x12fc], R142 ;  /* 0x0012fc8e01007387 */ /* 0x0003e80000100800 */
[----:B------:R-:W4:Y:S01]  /*23b70*/  LDL.LU.64 R130, [R1+0x1358] ;  /* 0x0013580001827983 */ /* 0x000f220000300a00 */
[----:B-1----:R-:W-:-:S03]  /*23b80*/  IMAD.MOV.U32 R0, RZ, RZ, R143 ;  /* 0x000000ffff007224 */ /* 0x002fc600078e008f */
[----:B------:R-:W-:Y:S04]  /*23b90*/  STL [R1+0x1304], R148 ;  /* 0x0013049401007387 */ /* 0x000fe80000100800 */
        /* <DEDUP_REMOVED lines=21> */
[----:B---3--:R3:W-:Y:S01]  /*23cf0*/  STL [R1+0x132c], R144 ;  /* 0x00132c9001007387 */ /* 0x0087e20000100800 */
[----:B-1----:R-:W-:-:S03]  /*23d00*/  IMAD.MOV.U32 R0, RZ, RZ, R145 ;  /* 0x000000ffff007224 */ /* 0x002fc600078e0091 */
[----:B----4-:R-:W-:Y:S04]  /*23d10*/  STL [R1+0x1334], R128 ;  /* 0x0013348001007387 */ /* 0x010fe80000100800 */
[----:B------:R1:W-:Y:S04]  /*23d20*/  STL [R1+0x1328], R0 ;  /* 0x0013280001007387 */ /* 0x0003e80000100800 */
[----:B---3--:R-:W3:Y:S01]  /*23d30*/  LDL.LU.64 R144, [R1+0x1018] ;  /* 0x0010180001907983 */ /* 0x008ee20000300a00 */
        /* <DEDUP_REMOVED lines=35> */
[----:B--2---:R-:W-:Y:S04]  /*23f70*/  STL [R1+0x1384], R136 ;  /* 0x0013848801007387 */ /* 0x004fe80000100800 */
[----:B------:R1:W-:Y:S04]  /*23f80*/  STL [R1+0x1378], R0 ;  /* 0x0013780001007387 */ /* 0x0003e80000100800 */
[----:B------:R-:W2:Y:S04]  /*23f90*/  LDL.LU.64 R124, [R1+0xff8] ;  /* 0x000ff800017c7983 */ /* 0x000ea80000300a00 */
[----:B------:R-:W2:Y:S01]  /*23fa0*/  LDL.LU.64 R126, [R1+0x13d8] ;  /* 0x0013d800017e7983 */ /* 0x000ea20000300a00 */
[----:B-1----:R-:W-:-:S05]  /*23fb0*/  IMAD.MOV.U32 R0, RZ, RZ, R137 ;  /* 0x000000ffff007224 */ /* 0x002fca00078e0089 */
[----:B------:R1:W-:Y:S04]  /*23fc0*/  STL [R1+0x1380], R0 ;  /* 0x0013800001007387 */ /* 0x0003e80000100800 */
[----:B---3--:R3:W-:Y:S04]  /*23fd0*/  STL [R1+0x138c], R144 ;  /* 0x00138c9001007387 */ /* 0x0087e80000100800 */
[----:B------:R-:W2:Y:S01]  /*23fe0*/  LDL.LU.64 R128, [R1+0x13e0] ;  /* 0x0013e00001807983 */ /* 0x000ea20000300a00 */
[----:B-1----:R-:W-:-:S03]  /*23ff0*/  IMAD.MOV.U32 R0, RZ, RZ, R145 ;  /* 0x000000ffff007224 */ /* 0x002fc600078e0091 */
[----:B---3--:R-:W3:Y:S04]  /*24000*/  LDL.LU.64 R144, [R1+0x13e8] ;  /* 0x0013e80001907983 */ /* 0x008ee80000300a00 */
[----:B------:R4:W-:Y:S02]  /*24010*/  STL [R1+0x1388], R0 ;  /* 0x0013880001007387 */ /* 0x0009e40000100800 */
[----:B----4-:R-:W-:Y:S02]  /*24020*/  IMAD.MOV.U32 R0, RZ, RZ, R139 ;  /* 0x000000ffff007224 */ /* 0x010fe400078e008b */
[----:B------:R-:W-:Y:S04]  /*24030*/  STL [R1+0x1394], R138 ;  /* 0x0013948a01007387 */ /* 0x000fe80000100800 */
[----:B------:R-:W4:Y:S04]  /*24040*/  LDL.LU.64 R130, [R1+0x13f0] ;  /* 0x0013f00001827983 */ /* 0x000f280000300a00 */
[----:B------:R1:W-:Y:S04]  /*24050*/  STL [R1+0x1390], R0 ;  /* 0x0013900001007387 */ /* 0x0003e80000100800 */
[----:B------:R1:W-:Y:S04]  /*24060*/  STL [R1+0x139c], R146 ;  /* 0x00139c9201007387 */ /* 0x0003e80000100800 */
[----:B------:R-:W4:Y:S01]  /*24070*/  LDL.LU.64 R132, [R1+0xff0] ;  /* 0x000ff00001847983 */ /* 0x000f220000300a00 */
[----:B-1----:R-:W-:-:S03]  /*24080*/  IMAD.MOV.U32 R0, RZ, RZ, R147 ;  /* 0x000000ffff007224 */ /* 0x002fc600078e0093 */
[----:B------:R-:W4:Y:S04]  /*24090*/  LDL.LU.64 R134, [R1+0xfc8] ;  /* 0x000fc80001867983 */ /* 0x000f280000300a00 */
[----:B------:R1:W-:Y:S04]  /*240a0*/  STL [R1+0x1398], R0 ;  /* 0x0013980001007387 */ /* 0x0003e80000100800 */
[----:B------:R-:W-:Y:S04]  /*240b0*/  STL [R1+0x13a4], R140 ;  /* 0x0013a48c01007387 */ /* 0x000fe80000100800 */
[----:B------:R-:W4:Y:S01]  /*240c0*/  LDL.LU.64 R146, [R1+0x1408] ;  /* 0x0014080001927983 */ /* 0x000f220000300a00 */
[----:B-1----:R-:W-:-:S03]  /*240d0*/  IMAD.MOV.U32 R0, RZ, RZ, R141 ;  /* 0x000000ffff007224 */ /* 0x002fc600078e008d */
[----:B------:R-:W4:Y:S04]  /*240e0*/  LDL.LU.64 R136, [R1+0xfd8] ;  /* 0x000fd80001887983 */ /* 0x000f280000300a00 */
[----:B------:R1:W-:Y:S04]  /*240f0*/  STL [R1+0x13a0], R0 ;  /* 0x0013a00001007387 */ /* 0x0003e80000100800 */
[----:B------:R-:W-:Y:S01]  /*24100*/  STL [R1+0x13ac], R142 ;  /* 0x0013ac8e01007387 */ /* 0x000fe20000100800 */
        /* <DEDUP_REMOVED lines=15> */
[----:B--2---:R-:W-:Y:S04]  /*24200*/  STL [R1+0x13cc], R124 ;  /* 0x0013cc7c01007387 */ /* 0x004fe80000100800 */
[----:B------:R1:W-:Y:S04]  /*24210*/  STL [R1+0x13c0], R0 ;  /* 0x0013c00001007387 */ /* 0x0003e80000100800 */
[----:B------:R-:W-:Y:S01]  /*24220*/  STL [R1+0x13d4], R126 ;  /* 0x0013d47e01007387 */ /* 0x000fe20000100800 */
[----:B-1----:R-:W-:-:S05]  /*24230*/  IMAD.MOV.U32 R0, RZ, RZ, R125 ;  /* 0x000000ffff007224 */ /* 0x002fca00078e007d */
[----:B------:R1:W-:Y:S04]  /*24240*/  STL [R1+0x13c8], R0 ;  /* 0x0013c80001007387 */ /* 0x0003e80000100800 */
[----:B------:R-:W-:Y:S01]  /*24250*/  STL [R1+0x13dc], R128 ;  /* 0x0013dc8001007387 */ /* 0x000fe20000100800 */
[----:B-1----:R-:W-:-:S05]  /*24260*/  IMAD.MOV.U32 R0, RZ, RZ, R127 ;  /* 0x000000ffff007224 */ /* 0x002fca00078e007f */
[----:B------:R1:W-:Y:S04]  /*24270*/  STL [R1+0x13d0], R0 ;  /* 0x0013d00001007387 */ /* 0x0003e80000100800 */
[----:B---3--:R-:W-:Y:S01]  /*24280*/  STL [R1+0x13e4], R144 ;  /* 0x0013e49001007387 */ /* 0x008fe20000100800 */
[----:B-1----:R-:W-:-:S05]  /*24290*/  IMAD.MOV.U32 R0, RZ, RZ, R129 ;  /* 0x000000ffff007224 */ /* 0x002fca00078e0081 */
[----:B------:R1:W-:Y:S02]  /*242a0*/  STL [R1+0x13d8], R0 ;  /* 0x0013d80001007387 */ /* 0x0003e40000100800 */
[----:B-1----:R-:W-:Y:S02]  /*242b0*/  MOV R0, R145 ;  /* 0x0000009100007202 */ /* 0x002fe40000000f00 */
[----:B------:R-:W2:Y:S04]  /*242c0*/  LDL.LU.64 R144, [R1+0x1458] ;  /* 0x0014580001907983 */ /* 0x000ea80000300a00 */
[----:B------:R1:W-:Y:S04]  /*242d0*/  STL [R1+0x13e0], R0 ;  /* 0x0013e00001007387 */ /* 0x0003e80000100800 */
[----:B----4-:R-:W-:Y:S01]  /*242e0*/  STL [R1+0x13ec], R130 ;  /* 0x0013ec8201007387 */ /* 0x010fe20000100800 */
[----:B-1----:R-:W-:-:S03]  /*242f0*/  IMAD.MOV.U32 R0, RZ, RZ, R131 ;  /* 0x000000ffff007224 */ /* 0x002fc600078e0083 */
[----:B------:R-:W-:Y:S04]  /*24300*/  STL [R1+0x13f4], R132 ;  /* 0x0013f48401007387 */ /* 0x000fe80000100800 */
[----:B------:R1:W-:Y:S04]  /*24310*/  STL [R1+0x13e8], R0 ;  /* 0x0013e80001007387 */ /* 0x0003e80000100800 */
[----:B------:R-:W-:Y:S01]  /*24320*/  STL [R1+0x13fc], R134 ;  /* 0x0013fc8601007387 */ /* 0x000fe20000100800 */
[----:B-1----:R-:W-:-:S05]  /*24330*/  IMAD.MOV.U32 R0, RZ, RZ, R133 ;  /* 0x000000ffff007224 */ /* 0x002fca00078e0085 */
[----:B------:R1:W-:Y:S04]  /*24340*/  STL [R1+0x13f0], R0 ;  /* 0x0013f00001007387 */ /* 0x0003e80000100800 */
[----:B------:R-:W-:Y:S01]  /*24350*/  STL [R1+0x1404], R146 ;  /* 0x0014049201007387 */ /* 0x000fe20000100800 */
[----:B-1----:R-:W-:-:S05]  /*24360*/  IMAD.MOV.U32 R0, RZ, RZ, R135 ;  /* 0x000000ffff007224 */ /* 0x002fca00078e0087 */
[----:B------:R1:W-:Y:S04]  /*24370*/  STL [R1+0x13f8], R0 ;  /* 0x0013f80001007387 */ /* 0x0003e80000100800 */
[----:B------:R-:W-:Y:S01]  /*24380*/  STL [R1+0x140c], R136 ;  /* 0x00140c8801007387 */ /* 0x000fe20000100800 */
[----:B-1----:R-:W-:-:S05]  /*24390*/  IMAD.MOV.U32 R0, RZ, RZ, R147 ;  /* 0x000000ffff007224 */ /* 0x002fca00078e0093 */
[----:B------:R1:W-:Y:S04]  /*243a0*/  STL [R1+0x1400], R0 ;  /* 0x0014000001007387 */ /* 0x0003e80000100800 */
[----:B------:R-:W3:Y:S01]  /*243b0*/  LDL.LU.64 R146, [R1+0x1478] ;  /* 0x0014780001927983 */ /* 0x000ee20000300a00 */
[----:B-1----:R-:W-:-:S03]  /*243c0*/  IMAD.MOV.U32 R0, RZ, RZ, R137 ;  /* 0x000000ffff007224 */ /* 0x002fc600078e0089 */
[----:B------:R-:W-:Y:S04]  /*243d0*/  STL [R1+0x1414], R138 ;  /* 0x0014148a01007387 */ /* 0x000fe80000100800 */
[----:B------:R1:W-:Y:S02]  /*243e0*/  STL [R1+0x1408], R0 ;  /* 0x0014080001007387 */ /* 0x0003e40000100800 */
[----:B-1----:R-:W-:Y:S02]  /*243f0*/  IMAD.MOV.U32 R0, RZ, RZ, R139 ;  /* 0x000000ffff007224 */ /* 0x002fe400078e008b */
[----:B------:R-:W-:Y:S04]  /*24400*/  STL [R1+0x141c], R140 ;  /* 0x00141c8c01007387 */ /* 0x000fe80000100800 */
[----:B------:R1:W-:Y:S04]  /*24410*/  STL [R1+0x1410], R0 ;  /* 0x0014100001007387 */ /* 0x0003e80000100800 */
[----:B------:R-:W-:Y:S01]  /*24420*/  STL [R1+0x1424], R142 ;  /* 0x0014248e01007387 */ /* 0x000fe20000100800 */
[----:B-1----:R-:W-:-:S05]  /*24430*/  IMAD.MOV.U32 R0, RZ, RZ, R141 ;  /* 0x000000ffff007224 */ /* 0x002fca00078e008d */
[----:B------:R1:W-:Y:S04]  /*24440*/  STL [R1+0x1418], R0 ;  /* 0x0014180001007387 */ /* 0x0003e80000100800 */
[----:B------:R-:W-:Y:S01]  /*24450*/  STL [R1+0x142c], R148 ;  /* 0x00142c9401007387 */ /* 0x000fe20000100800 */
[----:B-1----:R-:W-:-:S05]  /*24460*/  IMAD.MOV.U32 R0, RZ, RZ, R143 ;  /* 0x000000ffff007224 */ /* 0x002fca00078e008f */
[----:B------:R1:W-:Y:S02]  /*24470*/  STL [R1+0x1420], R0 ;  /* 0x0014200001007387 */ /* 0x0003e40000100800 */
[----:B-1----:R-:W-:Y:S02]  /*24480*/  IMAD.MOV.U32 R0, RZ, RZ, R149 ;  /* 0x000000ffff007224 */ /* 0x002fe400078e0095 */
[----:B------:R-:W4:Y:S04]  /*24490*/  LDL.LU.64 R148, [R1+0x1498] ;  /* 0x0014980001947983 */ /* 0x000f280000300a00 */
[----:B------:R1:W-:Y:S04]  /*244a0*/  STL [R1+0x1428], R0 ;  /* 0x0014280001007387 */ /* 0x0003e80000100800 */
[----:B------:R1:W-:Y:S04]  /*244b0*/  STL [R1+0x1434], R150 ;  /* 0x0014349601007387 */ /* 0x0003e80000100800 */
[----:B------:R-:W4:Y:S01]  /*244c0*/  LDL.LU.64 R138, [R1+0x14a0] ;  /* 0x0014a000018a7983 */ /* 0x000f220000300a00 */
[----:B-1----:R-:W-:-:S05]  /*244d0*/  IMAD.MOV.U32 R0, RZ, RZ, R151 ;  /* 0x000000ffff007224 */ /* 0x002fca00078e0097 */
[----:B------:R1:W-:Y:S04]  /*244e0*/  STL [R1+0x1430], R0 ;  /* 0x0014300001007387 */ /* 0x0003e80000100800 */
[----:B------:R-:W-:Y:S04]  /*244f0*/  STL [R1+0x143c], R226 ;  /* 0x00143ce201007387 */ /* 0x000fe80000100800 */
[----:B------:R-:W-:Y:S04]  /*24500*/  STL [R1+0x1438], R227 ;  /* 0x001438e301007387 */ /* 0x000fe80000100800 */
[----:B------:R-:W-:Y:S04]  /*24510*/  STL [R1+0x1444], R170 ;  /* 0x001444aa01007387 */ /* 0x000fe80000100800 */
[----:B------:R-:W-:Y:S04]  /*24520*/  STL [R1+0x1440], R171 ;  /* 0x001440ab01007387 */ /* 0x000fe80000100800 */
[----:B------:R-:W-:Y:S04]  /*24530*/  STL [R1+0x144c], R10 ;  /* 0x00144c0a01007387 */ /* 0x000fe80000100800 */
[----:B------:R-:W-:Y:S04]  /*24540*/  STL [R1+0x1448], R11 ;  /* 0x0014480b01007387 */ /* 0x000fe80000100800 */
[----:B------:R-:W4:Y:S04]  /*24550*/  LDL.LU.64 R150, [R1+0x14b8] ;  /* 0x0014b80001967983 */ /* 0x000f280000300a00 */
[----:B--2---:R-:W-:Y:S04]  /*24560*/  STL [R1+0x1454], R144 ;  /* 0x0014549001007387 */ /* 0x004fe80000100800 */
[----:B------:R-:W2:Y:S01]  /*24570*/  LDL.LU.64 R140, [R1+0x14c0] ;  /* 0x0014c000018c7983 */ /* 0x000ea20000300a00 */
        /* <DEDUP_REMOVED lines=8> */
[----:B------:R-:W2:Y:S04]  /*24600*/  LDL.LU.64 R142, [R1+0x14d8] ;  /* 0x0014d800018e7983 */ /* 0x000ea80000300a00 */
[----:B---3--:R3:W-:Y:S01]  /*24610*/  STL [R1+0x1474], R146 ;  /* 0x0014749201007387 */ /* 0x0087e20000100800 */
[----:B-1----:R-:W-:-:S03]  /*24620*/  IMAD.MOV.U32 R0, RZ, RZ, R147 ;  /* 0x000000ffff007224 */ /* 0x002fc600078e0093 */
[----:B------:R-:W2:Y:S04]  /*24630*/  LDL.LU.64 R144, [R1+0x14e0] ;  /* 0x0014e00001907983 */ /* 0x000ea80000300a00 */
[----:B------:R1:W-:Y:S04]  /*24640*/  STL [R1+0x1470], R0 ;  /* 0x0014700001007387 */ /* 0x0003e80000100800 */
[----:B------:R-:W-:Y:S04]  /*24650*/  STL [R1+0x147c], R244 ;  /* 0x00147cf401007387 */ /* 0x000fe80000100800 */
[----:B------:R-:W-:Y:S04]  /*24660*/  STL [R1+0x1478], R245 ;  /* 0x001478f501007387 */ /* 0x000fe80000100800 */
[----:B------:R-:W-:Y:S04]  /*24670*/  STL [R1+0x1484], R178 ;  /* 0x001484b201007387 */ /* 0x000fe80000100800 */
[----:B------:R-:W-:Y:S04]  /*24680*/  STL [R1+0x1480], R179 ;  /* 0x001480b301007387 */ /* 0x000fe80000100800 */
[----:B------:R-:W-:Y:S04]  /*24690*/  STL [R1+0x148c], R16 ;  /* 0x00148c1001007387 */ /* 0x000fe80000100800 */
[----:B------:R-:W-:Y:S04]  /*246a0*/  STL [R1+0x1488], R17 ;  /* 0x0014881101007387 */ /* 0x000fe80000100800 */
[----:B---3--:R-:W3:Y:S04]  /*246b0*/  LDL.LU.64 R146, [R1+0x14f8] ;  /* 0x0014f80001927983 */ /* 0x008ee80000300a00 */
[----:B----4-:R4:W-:Y:S01]  /*246c0*/  STL [R1+0x1494], R148 ;  /* 0x0014949401007387 */ /* 0x0109e20000100800 */
[----:B-1----:R-:W-:-:S03]  /*246d0*/  IMAD.MOV.U32 R0, RZ, RZ, R149 ;  /* 0x000000ffff007224 */ /* 0x002fc600078e0095 */
[----:B----4-:R-:W4:Y:S04]  /*246e0*/  LDL.LU.64 R148, [R1+0x1500] ;  /* 0x0015000001947983 */ /* 0x010f280000300a00 */
[----:B------:R1:W-:Y:S02]  /*246f0*/  STL [R1+0x1490], R0 ;  /* 0x0014900001007387 */ /* 0x0003e40000100800 */
[----:B-1----:R-:W-:Y:S02]  /*24700*/  MOV R0, R139 ;  /* 0x0000008b00007202 */ /* 0x002fe40000000f00 */
[----:B------:R-:W-:Y:S04]  /*24710*/  STL [R1+0x149c], R138 ;  /* 0x00149c8a01007387 */ /* 0x000fe80000100800 */
[----:B------:R-:W-:Y:S04]  /*24720*/  STL [R1+0x14a4], R186 ;  /* 0x0014a4ba01007387 */ /* 0x000fe80000100800 */
[----:B------:R1:W-:Y:S04]  /*24730*/  STL [R1+0x1498], R0 ;  /* 0x0014980001007387 */ /* 0x0003e80000100800 */
[----:B------:R-:W-:Y:S04]  /*24740*/  STL [R1+0x14a0], R187 ;  /* 0x0014a0bb01007387 */ /* 0x000fe80000100800 */
[----:B------:R-:W-:Y:S04]  /*24750*/  STL [R1+0x14ac], R18 ;  /* 0x0014ac1201007387 */ /* 0x000fe80000100800 */
[----:B------:R-:W-:Y:S04]  /*24760*/  STL [R1+0x14a8], R19 ;  /* 0x0014a81301007387 */ /* 0x000fe80000100800 */
[----:B------:R-:W4:Y:S04]  /*24770*/  LDL.LU.64 R136, [R1+0x1518] ;  /* 0x0015180001887983 */ /* 0x000f280000300a00 */
        /* <DEDUP_REMOVED lines=8> */
[----:B------:R-:W-:Y:S04]  /*24800*/  STL [R1+0x14c0], R189 ;  /* 0x0014c0bd01007387 */ /* 0x000fe80000100800 */
[----:B------:R-:W-:Y:S04]  /*24810*/  STL [R1+0x14cc], R20 ;  /* 0x0014cc1401007387 */ /* 0x000fe80000100800 */
[----:B------:R-:W-:Y:S04]  /*24820*/  STL [R1+0x14c8], R21 ;  /* 0x0014c81501007387 */ /* 0x000fe80000100800 */
[----:B-1----:R-:W4:Y:S01]  /*24830*/  LDL.LU.64 R140, [R1+0x1538] ;  /* 0x00153800018c7983 */ /* 0x002f220000300a00 */
[----:B--2---:R-:W-:-:S03]  /*24840*/  IMAD.MOV.U32 R0, RZ, RZ, R143 ;  /* 0x000000ffff007224 */ /* 0x004fc600078e008f */
[----:B------:R1:W-:Y:S04]  /*24850*/  STL [R1+0x14d4], R142 ;  /* 0x0014d48e01007387 */ /* 0x0003e80000100800 */
[----:B-1----:R-:W2:Y:S04]  /*24860*/  LDL.LU.64 R142, [R1+0x1540] ;  /* 0x00154000018e7983 */ /* 0x002ea80000300a00 */
[----:B------:R1:W-:Y:S02]  /*24870*/  STL [R1+0x14d0], R0 ;  /* 0x0014d00001007387 */ /* 0x0003e40000100800 */
[----:B-1----:R-:W-:-:S02]  /*24880*/  IMAD.MOV.U32 R0, RZ, RZ, R145 ;  /* 0x000000ffff007224 */ /* 0x002fc400078e0091 */
[----:B------:R1:W-:Y:S04]  /*24890*/  STL [R1+0x14dc], R144 ;  /* 0x0014dc9001007387 */ /* 0x0003e80000100800 */
[----:B------:R-:W-:Y:S04]  /*248a0*/  STL [R1+0x14e4], R194 ;  /* 0x0014e4c201007387 */ /* 0x000fe80000100800 */
[----:B------:R3:W-:Y:S04]  /*248b0*/  STL [R1+0x14d8], R0 ;  /* 0x0014d80001007387 */ /* 0x0007e80000100800 */
[----:B------:R-:W-:Y:S04]  /*248c0*/  STL [R1+0x14e0], R195 ;  /* 0x0014e0c301007387 */ /* 0x000fe80000100800 */
[----:B------:R-:W-:Y:S04]  /*248d0*/  STL [R1+0x14ec], R154 ;  /* 0x0014ec9a01007387 */ /* 0x000fe80000100800 */
[----:B-1----:R-:W2:Y:S04]  /*248e0*/  LDL.LU.64 R144, [R1+0x1558] ;  /* 0x0015580001907983 */ /* 0x002ea80000300a00 */
[----:B------:R-:W-:Y:S04]  /*248f0*/  STL [R1+0x14e8], R155 ;  /* 0x0014e89b01007387 */ /* 0x000fe80000100800 */
[----:B---3--:R-:W-:Y:S04]  /*24900*/  STL [R1+0x14f4], R146 ;  /* 0x0014f49201007387 */ /* 0x008fe80000100800 */
[----:B------:R-:W3:Y:S01]  /*24910*/  LDL.LU.64 R138, [R1+0x1560] ;  /* 0x00156000018a7983 */ /* 0x000ee20000300a00 */
[----:B------:R-:W-:-:S03]  /*24920*/  IMAD.MOV.U32 R0, RZ, RZ, R147 ;  /* 0x000000ffff007224 */ /* 0x000fc600078e0093 */
[----:B----4-:R-:W-:Y:S04]  /*24930*/  STL [R1+0x14fc], R148 ;  /* 0x0014fc9401007387 */ /* 0x010fe80000100800 */
[----:B------:R1:W-:Y:S04]  /*24940*/  STL [R1+0x14f0], R0 ;  /* 0x0014f00001007387 */ /* 0x0003e80000100800 */
[----:B------:R-:W-:Y:S01]  /*24950*/  STL [R1+0x1504], R202 ;  /* 0x001504ca01007387 */ /* 0x000fe20000100800 */
[----:B-1----:R-:W-:-:S05]  /*24960*/  IMAD.MOV.U32 R0, RZ, RZ, R149 ;  /* 0x000000ffff007224 */ /* 0x002fca00078e0095 */
[----:B------:R1:W-:Y:S04]  /*24970*/  STL [R1+0x14f8], R0 ;  /* 0x0014f80001007387 */ /* 0x0003e80000100800 */
[----:B------:R-:W-:Y:S04]  /*24980*/  STL [R1+0x1500], R203 ;  /* 0x001500cb01007387 */ /* 0x000fe80000100800 */
[----:B------:R-:W-:Y:S04]  /*24990*/  STL [R1+0x150c], R156 ;  /* 0x00150c9c01007387 */ /* 0x000fe80000100800 */
[----:B------:R-:W4:Y:S04]  /*249a0*/  LDL.LU.64 R146, [R1+0x1578] ;  /* 0x0015780001927983 */ /* 0x000f280000300a00 */
[----:B------:R-:W-:Y:S04]  /*249b0*/  STL [R1+0x1508], R157 ;  /* 0x0015089d01007387 */ /* 0x000fe80000100800 */
[----:B------:R-:W-:Y:S04]  /*249c0*/  STL [R1+0x1514], R136 ;  /* 0x0015148801007387 */ /* 0x000fe80000100800 */
[----:B------:R-:W4:Y:S01]  /*249d0*/  LDL.LU.64 R148, [R1+0x1580] ;  /* 0x0015800001947983 */ /* 0x000f220000300a00 */
[----:B-1----:R-:W-:-:S03]  /*249e0*/  IMAD.MOV.U32 R0, RZ, RZ, R137 ;  /* 0x000000ffff007224 */ /* 0x002fc600078e0089 */
[----:B------:R-:W-:Y:S04]  /*249f0*/  STL [R1+0x151c], R150 ;  /* 0x00151c9601007387 */ /* 0x000fe80000100800 */
[----:B------:R1:W-:Y:S04]  /*24a00*/  STL [R1+0x1510], R0 ;  /* 0x0015100001007387 */ /* 0x0003e80000100800 */
[----:B------:R-:W-:Y:S01]  /*24a10*/  STL [R1+0x1524], R204 ;  /* 0x001524cc01007387 */ /* 0x000fe20000100800 */
[----:B-1----:R-:W-:-:S05]  /*24a20*/  IMAD.MOV.U32 R0, RZ, RZ, R151 ;  /* 0x000000ffff007224 */ /* 0x002fca00078e0097 */
        /* <DEDUP_REMOVED lines=8> */
[----:B------:R1:W-:Y:S04]  /*24ab0*/  STL [R1+0x1530], R0 ;  /* 0x0015300001007387 */ /* 0x0003e80000100800 */
[----:B--2---:R-:W-:Y:S01]  /*24ac0*/  STL [R1+0x153c], R142 ;  /* 0x00153c8e01007387 */ /* 0x004fe20000100800 */
[----:B-1----:R-:W-:-:S03]  /*24ad0*/  IMAD.MOV.U32 R0, RZ, RZ, R143 ;  /* 0x000000ffff007224 */ /* 0x002fc600078e008f */
[----:B------:R-:W-:Y:S04]  /*24ae0*/  STL [R1+0x1544], R210 ;  /* 0x001544d201007387 */ /* 0x000fe80000100800 */
[----:B------:R1:W-:Y:S04]  /*24af0*/  STL [R1+0x1538], R0 ;  /* 0x0015380001007387 */ /* 0x0003e80000100800 */
[----:B------:R-:W-:Y:S04]  /*24b00*/  STL [R1+0x1540], R211 ;  /* 0x001540d301007387 */ /* 0x000fe80000100800 */
[----:B------:R-:W-:Y:S04]  /*24b10*/  STL [R1+0x154c], R162 ;  /* 0x00154ca201007387 */ /* 0x000fe80000100800 */
[----:B------:R-:W-:Y:S04]  /*24b20*/  STL [R1+0x1548], R163 ;  /* 0x001548a301007387 */ /* 0x000fe80000100800 */
[----:B------:R2:W-:Y:S01]  /*24b30*/  STL [R1+0x1554], R144 ;  /* 0x0015549001007387 */ /* 0x0005e20000100800 */
[----:B-1----:R-:W-:-:S03]  /*24b40*/  IMAD.MOV.U32 R0, RZ, RZ, R145 ;  /* 0x000000ffff007224 */ /* 0x002fc600078e0091 */
[----:B------:R-:W4:Y:S04]  /*24b50*/  LDL.LU.64 R142, [R1+0x15b8] ;  /* 0x0015b800018e7983 */ /* 0x000f280000300a00 */
[----:B---3--:R-:W-:Y:S04]  /*24b60*/  STL [R1+0x155c], R138 ;  /* 0x00155c8a01007387 */ /* 0x008fe80000100800 */
[----:B------:R1:W-:Y:S04]  /*24b70*/  STL [R1+0x1550], R0 ;  /* 0x0015500001007387 */ /* 0x0003e80000100800 */
[----:B--2---:R-:W2:Y:S01]  /*24b80*/  LDL.LU.64 R144, [R1+0x15c0] ;  /* 0x0015c00001907983 */ /* 0x004ea20000300a00 */
[----:B-1----:R-:W-:-:S03]  /*24b90*/  IMAD.MOV.U32 R0, RZ, RZ, R139 ;  /* 0x000000ffff007224 */ /* 0x002fc600078e008b */
[----:B------:R-:W-:Y:S04]  /*24ba0*/  STL [R1+0x1564], R218 ;  /* 0x001564da01007387 */ /* 0x000fe80000100800 */
[----:B------:R4:W-:Y:S04]  /*24bb0*/  STL [R1+0x1558], R0 ;  /* 0x0015580001007387 */ /* 0x0009e80000100800 */
[----:B------:R-:W-:Y:S04]  /*24bc0*/  STL [R1+0x1560], R219 ;  /* 0x001560db01007387 */ /* 0x000fe80000100800 */
[----:B------:R-:W-:Y:S04]  /*24bd0*/  STL [R1+0x156c], R164 ;  /* 0x00156ca401007387 */ /* 0x000fe80000100800 */
[----:B------:R-:W-:Y:S01]  /*24be0*/  STL [R1+0x1568], R165 ;  /* 0x001568a501007387 */ /* 0x000fe20000100800 */
[----:B----4-:R-:W-:-:S03]  /*24bf0*/  IMAD.MOV.U32 R0, RZ, RZ, R147 ;  /* 0x000000ffff007224 */ /* 0x010fc600078e0093 */
[----:B------:R1:W-:Y:S04]  /*24c00*/  STL [R1+0x1574], R146 ;  /* 0x0015749201007387 */ /* 0x0003e80000100800 */
[----:B-1----:R-:W3:Y:S04]  /*24c10*/  LDL.LU.64 R146, [R1+0x15d8] ;  /* 0x0015d80001927983 */ /* 0x002ee80000300a00 */
[----:B------:R1:W-:Y:S02]  /*24c20*/  STL [R1+0x1570], R0 ;  /* 0x0015700001007387 */ /* 0x0003e40000100800 */
[----:B-1----:R-:W-:-:S02]  /*24c30*/  MOV R0, R149 ;  /* 0x0000009500007202 */ /* 0x002fc40000000f00 */
[----:B------:R1:W-:Y:S04]  /*24c40*/  STL [R1+0x157c], R148 ;  /* 0x00157c9401007387 */ /* 0x0003e80000100800 */
[----:B-1----:R-:W4:Y:S04]  /*24c50*/  LDL.LU.64 R148, [R1+0x15e0] ;  /* 0x0015e00001947983 */ /* 0x002f280000300a00 */
[----:B------:R1:W-:Y:S04]  /*24c60*/  STL [R1+0x1578], R0 ;  /* 0x0015780001007387 */ /* 0x0003e80000100800 */
[----:B------:R-:W-:Y:S04]  /*24c70*/  STL [R1+0x1584], R220 ;  /* 0x001584dc01007387 */ /* 0x000fe80000100800 */
[----:B------:R-:W-:Y:S04]  /*24c80*/  STL [R1+0x1580], R221 ;  /* 0x001580dd01007387 */ /* 0x000fe80000100800 */
[----:B------:R-:W4:Y:S04]  /*24c90*/  LDL.LU.64 R134, [R1+0x15e8] ;  /* 0x0015e80001867983 */ /* 0x000f280000300a00 */
[----:B------:R-:W-:Y:S04]  /*24ca0*/  STL [R1+0x158c], R166 ;  /* 0x00158ca601007387 */ /* 0x000fe80000100800 */
[----:B------:R-:W-:Y:S04]  /*24cb0*/  STL [R1+0x1588], R167 ;  /* 0x001588a701007387 */ /* 0x000fe80000100800 */
        /* <DEDUP_REMOVED lines=8> */
[----:B------:R-:W-:Y:S04]  /*24d40*/  STL [R1+0x15a4], R228 ;  /* 0x0015a4e401007387 */ /* 0x000fe80000100800 */
[----:B------:R-:W-:Y:S04]  /*24d50*/  STL [R1+0x15a0], R229 ;  /* 0x0015a0e501007387 */ /* 0x000fe80000100800 */
[----:B------:R-:W4:Y:S04]  /*24d60*/  LDL.LU.64 R138, [R1+0x1608] ;  /* 0x00160800018a7983 */ /* 0x000f280000300a00 */
[----:B------:R-:W-:Y:S04]  /*24d70*/  STL [R1+0x15ac], R174 ;  /* 0x0015acae01007387 */ /* 0x000fe80000100800 */
[----:B------:R-:W-:Y:S04]  /*24d80*/  STL [R1+0x15a8], R175 ;  /* 0x0015a8af01007387 */ /* 0x000fe80000100800 */
[----:B------:R-:W-:Y:S01]  /*24d90*/  STL [R1+0x15b4], R142 ;  /* 0x0015b48e01007387 */ /* 0x000fe20000100800 */
[----:B-1----:R-:W-:-:S03]  /*24da0*/  IMAD.MOV.U32 R0, RZ, RZ, R143 ;  /* 0x000000ffff007224 */ /* 0x002fc600078e008f */
[----:B------:R-:W4:Y:S04]  /*24db0*/  LDL.LU.64 R140, [R1+0x1618] ;  /* 0x00161800018c7983 */ /* 0x000f280000300a00 */
[----:B------:R1:W-:Y:S04]  /*24dc0*/  STL [R1+0x15b0], R0 ;  /* 0x0015b00001007387 */ /* 0x0003e80000100800 */
[----:B--2---:R2:W-:Y:S01]  /*24dd0*/  STL [R1+0x15bc], R144 ;  /* 0x0015bc9001007387 */ /* 0x0045e20000100800 */
[----:B-1----:R-:W-:-:S03]  /*24de0*/  IMAD.MOV.U32 R0, RZ, RZ, R145 ;  /* 0x000000ffff007224 */ /* 0x002fc600078e0091 */
[----:B------:R-:W4:Y:S04]  /*24df0*/  LDL.LU.64 R142, [R1+0x1620] ;  /* 0x00162000018e7983 */ /* 0x000f280000300a00 */
[----:B------:R3:W-:Y:S04]  /*24e00*/  STL [R1+0x15b8], R0 ;  /* 0x0015b80001007387 */ /* 0x0007e80000100800 */
[----:B------:R-:W-:Y:S04]  /*24e10*/  STL [R1+0x15c4], R236 ;  /* 0x0015c4ec01007387 */ /* 0x000fe80000100800 */
[----:B------:R-:W-:Y:S04]  /*24e20*/  STL [R1+0x15c0], R237 ;  /* 0x0015c0ed01007387 */ /* 0x000fe80000100800 */
[----:B--2---:R-:W2:Y:S04]  /*24e30*/  LDL.LU.64 R144, [R1+0x1628] ;  /* 0x0016280001907983 */ /* 0x004ea80000300a00 */
[----:B------:R-:W-:Y:S04]  /*24e40*/  STL [R1+0x15cc], R180 ;  /* 0x0015ccb401007387 */ /* 0x000fe80000100800 */
[----:B------:R-:W-:Y:S01]  /*24e50*/  STL [R1+0x15c8], R181 ;  /* 0x0015c8b501007387 */ /* 0x000fe20000100800 */
[----:B---3--:R-:W-:-:S03]  /*24e60*/  IMAD.MOV.U32 R0, RZ, RZ, R147 ;  /* 0x000000ffff007224 */ /* 0x008fc600078e0093 */
[----:B------:R1:W-:Y:S04]  /*24e70*/  STL [R1+0x15d4], R146 ;  /* 0x0015d49201007387 */ /* 0x0003e80000100800 */
[----:B-1----:R-:W3:Y:S04]  /*24e80*/  LDL.LU.64 R146, [R1+0x1638] ;  /* 0x0016380001927983 */ /* 0x002ee80000300a00 */
[----:B------:R4:W-:Y:S02]  /*24e90*/  STL [R1+0x15d0], R0 ;  /* 0x0015d00001007387 */ /* 0x0009e40000100800 */
[----:B----4-:R-:W-:-:S02]  /*24ea0*/  IMAD.MOV.U32 R0, RZ, RZ, R149 ;  /* 0x000000ffff007224 */ /* 0x010fc400078e0095 */
[----:B------:R1:W-:Y:S04]  /*24eb0*/  STL [R1+0x15dc], R148 ;  /* 0x0015dc9401007387 */ /* 0x0003e80000100800 */
[----:B-1----:R-:W4:Y:S04]  /*24ec0*/  LDL.LU.64 R148, [R1+0x1640] ;  /* 0x0016400001947983 */ /* 0x002f280000300a00 */
[----:B------:R1:W-:Y:S04]  /*24ed0*/  STL [R1+0x15d8], R0 ;  /* 0x0015d80001007387 */ /* 0x0003e80000100800 */
[----:B------:R1:W-:Y:S02]  /*24ee0*/  STL [R1+0x15e4], R134 ;  /* 0x0015e48601007387 */ /* 0x0003e40000100800 */
[----:B-1----:R-:W-:-:S02]  /*24ef0*/  IMAD.MOV.U32 R0, RZ, RZ, R135 ;  /* 0x000000ffff007224 */ /* 0x002fc400078e0087 */
[----:B------:R-:W4:Y:S04]  /*24f00*/  LDL.LU.64 R134, [R1+0x1648] ;  /* 0x0016480001867983 */ /* 0x000f280000300a00 */
[----:B------:R1:W-:Y:S04]  /*24f10*/  STL [R1+0x15e0], R0 ;  /* 0x0015e00001007387 */ /* 0x0003e80000100800 */
[----:B------:R-:W-:Y:S04]  /*24f20*/  STL [R1+0x15ec], R182 ;  /* 0x0015ecb601007387 */ /* 0x000fe80000100800 */
[----:B------:R-:W-:Y:S04]  /*24f30*/  STL [R1+0x15e8], R183 ;  /* 0x0015e8b701007387 */ /* 0x000fe80000100800 */
        /* <DEDUP_REMOVED lines=12> */
[----:B------:R-:W4:Y:S04]  /*25000*/  LDL.LU.64 R138, [R1+0x1668] ;  /* 0x00166800018a7983 */ /* 0x000f280000300a00 */
        /* <DEDUP_REMOVED lines=9> */
[----:B--2---:R-:W-:Y:S04]  /*250a0*/  STL [R1+0x1624], R144 ;  /* 0x0016249001007387 */ /* 0x004fe80000100800 */
[----:B------:R-:W2:Y:S01]  /*250b0*/  LDL.LU.64 R132, [R1+0x1688] ;  /* 0x0016880001847983 */ /* 0x000ea20000300a00 */
[----:B-1----:R-:W-:-:S05]  /*250c0*/  IMAD.MOV.U32 R0, RZ, RZ, R145 ;  /* 0x000000ffff007224 */ /* 0x002fca00078e0091 */
[----:B------:R3:W-:Y:S04]  /*250d0*/  STL [R1+0x1620], R0 ;  /* 0x0016200001007387 */ /* 0x0007e80000100800 */
[----:B------:R-:W-:Y:S04]  /*250e0*/  STL [R1+0x162c], R196 ;  /* 0x00162cc401007387 */ /* 0x000fe80000100800 */
[----:B------:R-:W-:Y:S01]  /*250f0*/  STL [R1+0x1628], R197 ;  /* 0x001628c501007387 */ /* 0x000fe20000100800 */
[----:B---3--:R-:W-:-:S03]  /*25100*/  MOV R0, R147 ;  /* 0x0000009300007202 */ /* 0x008fc60000000f00 */
[----:B------:R-:W-:Y:S04]  /*25110*/  STL [R1+0x1634], R146 ;  /* 0x0016349201007387 */ /* 0x000fe80000100800 */
[----:B------:R-:W3:Y:S04]  /*25120*/  LDL.LU.64 R144, [R1+0x1698] ;  /* 0x0016980001907983 */ /* 0x000ee80000300a00 */
[----:B------:R1:W-:Y:S04]  /*25130*/  STL [R1+0x1630], R0 ;  /* 0x0016300001007387 */ /* 0x0003e80000100800 */
[----:B----4-:R4:W-:Y:S01]  /*25140*/  STL [R1+0x163c], R148 ;  /* 0x00163c9401007387 */ /* 0x0109e20000100800 */
[----:B-1----:R-:W-:-:S03]  /*25150*/  IMAD.MOV.U32 R0, RZ, RZ, R149 ;  /* 0x000000ffff007224 */ /* 0x002fc600078e0095 */
[----:B------:R-:W3:Y:S04]  /*25160*/  LDL.LU.64 R146, [R1+0x16a0] ;  /* 0x0016a00001927983 */ /* 0x000ee80000300a00 */
[----:B------:R-:W-:Y:S04]  /*25170*/  STL [R1+0x1644], R134 ;  /* 0x0016448601007387 */ /* 0x000fe80000100800 */
[----:B------:R1:W-:Y:S04]  /*25180*/  STL [R1+0x1638], R0 ;  /* 0x0016380001007387 */ /* 0x0003e80000100800 */
[----:B----4-:R-:W4:Y:S01]  /*25190*/  LDL.LU.64 R148, [R1+0x16a8] ;  /* 0x0016a80001947983 */ /* 0x010f220000300a00 */
[----:B-1----:R-:W-:-:S03]  /*251a0*/  IMAD.MOV.U32 R0, RZ, RZ, R135 ;  /* 0x000000ffff007224 */ /* 0x002fc600078e0087 */
[----:B------:R-:W-:Y:S04]  /*251b0*/  STL [R1+0x164c], R198 ;  /* 0x00164cc601007387 */ /* 0x000fe80000100800 */
[----:B------:R1:W-:Y:S04]  /*251c0*/  STL [R1+0x1640], R0 ;  /* 0x0016400001007387 */ /* 0x0003e80000100800 */
[----:B------:R-:W-:Y:S01]  /*251d0*/  STL [R1+0x1648], R199 ;  /* 0x001648c701007387 */ /* 0x000fe20000100800 */
[----:B-1----:R-:W-:-:S03]  /*251e0*/  IMAD.MOV.U32 R0, RZ, RZ, R151 ;  /* 0x000000ffff007224 */ /* 0x002fc600078e0097 */
[----:B------:R1:W-:Y:S04]  /*251f0*/  STL [R1+0x1654], R150 ;  /* 0x0016549601007387 */ /* 0x0003e80000100800 */
[----:B------:R-:W4:Y:S04]  /*25200*/  LDL.LU.64 R134, [R1+0x16b8] ;  /* 0x0016b80001867983 */ /* 0x000f280000300a00 */
[----:B------:R1:W-:Y:S04]  /*25210*/  STL [R1+0x1650], R0 ;  /* 0x0016500001007387 */ /* 0x0003e80000100800 */
[----:B------:R1:W-:Y:S04]  /*25220*/  STL [R1+0x165c], R136 ;  /* 0x00165c8801007387 */ /* 0x0003e80000100800 */
[----:B-1----:R-:W4:Y:S01]  /*25230*/  LDL.LU.64 R150, [R1+0x16c0] ;  /* 0x0016c00001967983 */ /* 0x002f220000300a00 */
[----:B------:R-:W-:-:S03]  /*25240*/  IMAD.MOV.U32 R0, RZ, RZ, R137 ;  /* 0x000000ffff007224 */ /* 0x000fc600078e0089 */
[----:B------:R-:W4:Y:S04]  /*25250*/  LDL.LU.64 R136, [R1+0x16c8] ;  /* 0x0016c80001887983 */ /* 0x000f280000300a00 */
[----:B------:R1:W-:Y:S04]  /*25260*/  STL [R1+0x1658], R0 ;  /* 0x0016580001007387 */ /* 0x0003e80000100800 */
[----:B------:R-:W-:Y:S01]  /*25270*/  STL [R1+0x1664], R138 ;  /* 0x0016648a01007387 */ /* 0x000fe20000100800 */
[----:B-1----:R-:W-:-:S03]  /*25280*/  IMAD.MOV.U32 R0, RZ, RZ, R139 ;  /* 0x000000ffff007224 */ /* 0x002fc600078e008b */
[----:B------:R-:W-:Y:S04]  /*25290*/  STL [R1+0x166c], R206 ;  /* 0x00166cce01007387 */ /* 0x000fe80000100800 */
[----:B------:R1:W-:Y:S04]  /*252a0*/  STL [R1+0x1660], R0 ;  /* 0x0016600001007387 */ /* 0x0003e80000100800 */
[----:B------:R-:W-:Y:S04]  /*252b0*/  STL [R1+0x1668], R207 ;  /* 0x001668cf01007387 */ /* 0x000fe80000100800 */
[----:B------:R2:W-:Y:S01]  /*252c0*/  STL [R1+0x1674], R140 ;  /* 0x0016748c01007387 */ /* 0x0005e20000100800 */
[----:B-1----:R-:W-:-:S03]  /*252d0*/  IMAD.MOV.U32 R0, RZ, RZ, R141 ;  /* 0x000000ffff007224 */ /* 0x002fc600078e008d */
[----:B------:R-:W4:Y:S04]  /*252e0*/  LDL.LU.64 R138, [R1+0x16d8] ;  /* 0x0016d800018a7983 */ /* 0x000f280000300a00 */
[----:B------:R-:W-:Y:S04]  /*252f0*/  STL [R1+0x167c], R142 ;  /* 0x00167c8e01007387 */ /* 0x000fe80000100800 */
[----:B------:R1:W-:Y:S04]  /*25300*/  STL [R1+0x1670], R0 ;  /* 0x0016700001007387 */ /* 0x0003e80000100800 */
[----:B--2---:R-:W2:Y:S01]  /*25310*/  LDL.LU.64 R140, [R1+0x16e0] ;  /* 0x0016e000018c7983 */ /* 0x004ea20000300a00 */
[----:B-1----:R-:W-:-:S03]  /*25320*/  IMAD.MOV.U32 R0, RZ, RZ, R143 ;  /* 0x000000ffff007224 */ /* 0x002fc600078e008f */
[----:B------:R-:W-:Y:S04]  /*25330*/  STL [R1+0x1684], R132 ;  /* 0x0016848401007387 */ /* 0x000fe80000100800 */
[----:B------:R1:W-:Y:S04]  /*25340*/  STL [R1+0x1678], R0 ;  /* 0x0016780001007387 */ /* 0x0003e80000100800 */
[----:B------:R-:W2:Y:S01]  /*25350*/  LDL.LU.64 R142, [R1+0x16e8] ;  /* 0x0016e800018e7983 */ /* 0x000ea20000300a00 */
[----:B-1----:R-:W-:-:S03]  /*25360*/  IMAD.MOV.U32 R0, RZ, RZ, R133 ;  /* 0x000000ffff007224 */ /* 0x002fc600078e0085 */
[----:B------:R-:W-:Y:S04]  /*25370*/  STL [R1+0x168c], R212 ;  /* 0x00168cd401007387 */ /* 0x000fe80000100800 */
[----:B------:R3:W-:Y:S04]  /*25380*/  STL [R1+0x1680], R0 ;  /* 0x0016800001007387 */ /* 0x0007e80000100800 */
[----:B------:R-:W-:Y:S01]  /*25390*/  STL [R1+0x1688], R213 ;  /* 0x001688d501007387 */ /* 0x000fe20000100800 */
[----:B---3--:R-:W-:-:S03]  /*253a0*/  IMAD.MOV.U32 R0, RZ, RZ, R145 ;  /* 0x000000ffff007224 */ /* 0x008fc600078e0091 */
[----:B------:R1:W-:Y:S04]  /*253b0*/  STL [R1+0x1694], R144 ;  /* 0x0016949001007387 */ /* 0x0003e80000100800 */
[----:B------:R-:W-:Y:S04]  /*253c0*/  STL [R1+0x169c], R146 ;  /* 0x00169c9201007387 */ /* 0x000fe80000100800 */
[----:B------:R3:W-:Y:S04]  /*253d0*/  STL [R1+0x1690], R0 ;  /* 0x0016900001007387 */ /* 0x0007e80000100800 */
[----:B-1----:R-:W2:Y:S01]  /*253e0*/  LDL.LU.64 R144, [R1+0x16f8] ;  /* 0x0016f80001907983 */ /* 0x002ea20000300a00 */
[----:B---3--:R-:W-:-:S03]  /*253f0*/  IMAD.MOV.U32 R0, RZ, RZ, R147 ;  /* 0x000000ffff007224 */ /* 0x008fc600078e0093 */
[----:B----4-:R-:W-:Y:S04]  /*25400*/  STL [R1+0x16a4], R148 ;  /* 0x0016a49401007387 */ /* 0x010fe80000100800 */
[----:B------:R1:W-:Y:S04]  /*25410*/  STL [R1+0x1698], R0 ;  /* 0x0016980001007387 */ /* 0x0003e80000100800 */
[----:B------:R-:W3:Y:S01]  /*25420*/  LDL.LU.64 R146, [R1+0x1700] ;  /* 0x0017000001927983 */ /* 0x000ee20000300a00 */
[----:B-1----:R-:W-:-:S03]  /*25430*/  IMAD.MOV.U32 R0, RZ, RZ, R149 ;  /* 0x000000ffff007224 */ /* 0x002fc600078e0095 */
[----:B------:R-:W-:Y:S04]  /*25440*/  STL [R1+0x16ac], R214 ;  /* 0x0016acd601007387 */ /* 0x000fe80000100800 */
[----:B------:R1:W-:Y:S04]  /*25450*/  STL [R1+0x16a0], R0 ;  /* 0x0016a00001007387 */ /* 0x0003e80000100800 */
[----:B------:R-:W4:Y:S04]  /*25460*/  LDL.LU.64 R148, [R1+0x1708] ;  /* 0x0017080001947983 */ /* 0x000f280000300a00 */
[----:B------:R-:W-:Y:S01]  /*25470*/  STL [R1+0x16a8], R215 ;  /* 0x0016a8d701007387 */ /* 0x000fe20000100800 */
[----:B-1----:R-:W-:-:S03]  /*25480*/  IMAD.MOV.U32 R0, RZ, RZ, R135 ;  /* 0x000000ffff007224 */ /* 0x002fc600078e0087 */
[----:B------:R-:W-:Y:S04]  /*25490*/  STL [R1+0x16b4], R134 ;  /* 0x0016b48601007387 */ /* 0x000fe80000100800 */
[----:B------:R-:W-:Y:S04]  /*254a0*/  STL [R1+0x16bc], R150 ;  /* 0x0016bc9601007387 */ /* 0x000fe80000100800 */
[----:B------:R1:W-:Y:S04]  /*254b0*/  STL [R1+0x16b0], R0 ;  /* 0x0016b00001007387 */ /* 0x0003e80000100800 */
[----:B------:R-:W-:Y:S01]  /*254c0*/  STL [R1+0x16c4], R136 ;  /* 0x0016c48801007387 */ /* 0x000fe20000100800 */
[----:B-1----:R-:W-:-:S05]  /*254d0*/  IMAD.MOV.U32 R0, RZ, RZ, R151 ;  /* 0x000000ffff007224 */ /* 0x002fca00078e0097 */
[----:B------:R1:W-:Y:S04]  /*254e0*/  STL [R1+0x16b8], R0 ;  /* 0x0016b80001007387 */ /* 0x0003e80000100800 */
[----:B------:R-:W4:Y:S01]  /*254f0*/  LDL.LU.64 R150, [R1+0x1718] ;  /* 0x0017180001967983 */ /* 0x000f220000300a00 */
[----:B-1----:R-:W-:-:S03]  /*25500*/  MOV R0, R137 ;  /* 0x0000008900007202 */ /* 0x002fc60000000f00 */
[----:B------:R-:W-:Y:S04]  /*25510*/  STL [R1+0x16cc], R222 ;  /* 0x0016ccde01007387 */ /* 0x000fe80000100800 */
[----:B------:R1:W-:Y:S04]  /*25520*/  STL [R1+0x16c0], R0 ;  /* 0x0016c00001007387 */ /* 0x0003e80000100800 */
[----:B------:R-:W4:Y:S04]  /*25530*/  LDL.LU.64 R136, [R1+0x1720] ;  /* 0x0017200001887983 */ /* 0x000f280000300a00 */
[----:B------:R-:W-:Y:S04]  /*25540*/  STL [R1+0x16c8], R223 ;  /* 0x0016c8df01007387 */ /* 0x000fe80000100800 */
[----:B------:R2:W-:Y:S01]  /*25550*/  STL [R1+0x16d4], R138 ;  /* 0x0016d48a01007387 */ /* 0x0005e20000100800 */
[----:B-1----:R-:W-:-:S03]  /*25560*/  IMAD.MOV.U32 R0, RZ, RZ, R139 ;  /* 0x000000ffff007224 */ /* 0x002fc600078e008b */
[----:B------:R-:W4:Y:S04]  /*25570*/  LDL.LU.64 R126, [R1+0x1728] ;  /* 0x00172800017e7983 */ /* 0x000f280000300a00 */
[----:B--2---:R-:W-:Y:S04]  /*25580*/  STL [R1+0x16dc], R140 ;  /* 0x0016dc8c01007387 */ /* 0x004fe80000100800 */
[----:B------:R1:W-:Y:S04]  /*25590*/  STL [R1+0x16d0], R0 ;  /* 0x0016d00001007387 */ /* 0x0003e80000100800 */
[----:B------:R-:W2:Y:S01]  /*255a0*/  LDL.LU.64 R138, [R1+0x1730] ;  /* 0x00173000018a7983 */ /* 0x000ea20000300a00 */
[----:B-1----:R-:W-:-:S03]  /*255b0*/  IMAD.MOV.U32 R0, RZ, RZ, R141 ;  /* 0x000000ffff007224 */ /* 0x002fc600078e008d */
[----:B------:R-:W-:Y:S04]  /*255c0*/  STL [R1+0x16e4], R142 ;  /* 0x0016e48e01007387 */ /* 0x000fe80000100800 */
[----:B------:R1:W-:Y:S04]  /*255d0*/  STL [R1+0x16d8], R0 ;  /* 0x0016d80001007387 */ /* 0x0003e80000100800 */
[----:B------:R-:W2:Y:S04]  /*255e0*/  LDL.LU.64 R140, [R1+0x1738] ;  /* 0x00173800018c7983 */ /* 0x000ea80000300a00 */
[----:B------:R-:W2:Y:S01]  /*255f0*/  LDL.LU.64 R128, [R1+0x1740] ;  /* 0x0017400001807983 */ /* 0x000ea20000300a00 */
[----:B-1----:R-:W-:-:S05]  /*25600*/  IMAD.MOV.U32 R0, RZ, RZ, R143 ;  /* 0x000000ffff007224 */ /* 0x002fca00078e008f */
[----:B------:R1:W-:Y:S04]  /*25610*/  STL [R1+0x16e0], R0 ;  /* 0x0016e00001007387 */ /* 0x0003e80000100800 */
[----:B------:R-:W-:Y:S04]  /*25620*/  STL [R1+0x16ec], R230 ;  /* 0x0016ece601007387 */ /* 0x000fe80000100800 */
[----:B------:R-:W-:Y:S04]  /*25630*/  STL [R1+0x16e8], R231 ;  /* 0x0016e8e701007387 */ /* 0x000fe80000100800 */
[----:B------:R-:W2:Y:S01]  /*25640*/  LDL.LU.64 R142, [R1+0x1748] ;  /* 0x00174800018e7983 */ /* 0x000ea20000300a00 */
[----:B-1----:R-:W-:-:S03]  /*25650*/  IMAD.MOV.U32 R0, RZ, RZ, R145 ;  /* 0x000000ffff007224 */ /* 0x002fc600078e0091 */
[----:B------:R1:W-:Y:S04]  /*25660*/  STL [R1+0x16f4], R144 ;  /* 0x0016f49001007387 */ /* 0x0003e80000100800 */
[----:B-1----:R-:W2:Y:S04]  /*25670*/  LDL.LU.64 R144, [R1+0x1750] ;  /* 0x0017500001907983 */ /* 0x002ea80000300a00 */
[----:B------:R1:W-:Y:S04]  /*25680*/  STL [R1+0x16f0], R0 ;  /* 0x0016f00001007387 */ /* 0x0003e80000100800 */
[----:B---3--:R3:W-:Y:S04]  /*25690*/  STL [R1+0x16fc], R146 ;  /* 0x0016fc9201007387 */ /* 0x0087e80000100800 */
[----:B------:R-:W2:Y:S01]  /*256a0*/  LDL.LU.64 R130, [R1+0x1758] ;  /* 0x0017580001827983 */ /* 0x000ea20000300a00 */
[----:B-1----:R-:W-:-:S03]  /*256b0*/  IMAD.MOV.U32 R0, RZ, RZ, R147 ;  /* 0x000000ffff007224 */ /* 0x002fc600078e0093 */
[----:B----4-:R-:W-:Y:S04]  /*256c0*/  STL [R1+0x1704], R148 ;  /* 0x0017049401007387 */ /* 0x010fe80000100800 */
[----:B------:R1:W-:Y:S04]  /*256d0*/  STL [R1+0x16f8], R0 ;  /* 0x0016f80001007387 */ /* 0x0003e80000100800 */
[----:B---3--:R-:W3:Y:S01]  /*256e0*/  LDL.LU.64 R146, [R1+0x1760] ;  /* 0x0017600001927983 */ /* 0x008ee20000300a00 */
[----:B-1----:R-:W-:-:S03]  /*256f0*/  IMAD.MOV.U32 R0, RZ, RZ, R149 ;  /* 0x000000ffff007224 */ /* 0x002fc600078e0095 */
[----:B------:R-:W-:Y:S04]  /*25700*/  STL [R1+0x170c], R238 ;  /* 0x00170cee01007387 */ /* 0x000fe80000100800 */
[----:B------:R1:W-:Y:S04]  /*25710*/  STL [R1+0x1700], R0 ;  /* 0x0017000001007387 */ /* 0x0003e80000100800 */
[----:B------:R-:W4:Y:S04]  /*25720*/  LDL.LU.64 R148, [R1+0x1768] ;  /* 0x0017680001947983 */ /* 0x000f280000300a00 */
[----:B------:R-:W-:Y:S04]  /*25730*/  STL [R1+0x1708], R239 ;  /* 0x001708ef01007387 */ /* 0x000fe80000100800 */
[----:B------:R-:W4:Y:S04]  /*25740*/  LDL.LU.64 R132, [R1+0x1770] ;  /* 0x0017700001847983 */ /* 0x000f280000300a00 */
[----:B------:R1:W-:Y:S02]  /*25750*/  STL [R1+0x1714], R150 ;  /* 0x0017149601007387 */ /* 0x0003e40000100800 */
[----:B-1----:R-:W-:-:S02]  /*25760*/  IMAD.MOV.U32 R0, RZ, RZ, R151 ;  /* 0x000000ffff007224 */ /* 0x002fc400078e0097 */
[----:B------:R-:W4:Y:S04]  /*25770*/  LDL.LU.64 R150, [R1+0x1778] ;  /* 0x0017780001967983 */ /* 0x000f280000300a00 */
[----:B------:R1:W-:Y:S04]  /*25780*/  STL [R1+0x1710], R0 ;  /* 0x0017100001007387 */ /* 0x0003e80000100800 */
[----:B------:R1:W-:Y:S04]  /*25790*/  STL [R1+0x171c], R136 ;  /* 0x00171c8801007387 */ /* 0x0003e80000100800 */
[----:B------:R-:W4:Y:S01]  /*257a0*/  LDL.LU.64 R134, [R1+0x1780] ;  /* 0x0017800001867983 */ /* 0x000f220000300a00 */
[----:B-1----:R-:W-:-:S05]  /*257b0*/  IMAD.MOV.U32 R0, RZ, RZ, R137 ;  /* 0x000000ffff007224 */ /* 0x002fca00078e0089 */
[----:B------:R1:W-:Y:S04]  /*257c0*/  STL [R1+0x1718], R0 ;  /* 0x0017180001007387 */ /* 0x0003e80000100800 */
[----:B------:R-:W-:Y:S04]  /*257d0*/  STL [R1+0x1724], R126 ;  /* 0x0017247e01007387 */ /* 0x000fe80000100800 */
[----:B------:R-:W4:Y:S01]  /*257e0*/  LDL.LU.64 R136, [R1+0x1788] ;  /* 0x0017880001887983 */ /* 0x000f220000300a00 */
[----:B-1----:R-:W-:-:S03]  /*257f0*/  IMAD.MOV.U32 R0, RZ, RZ, R127 ;  /* 0x000000ffff007224 */ /* 0x002fc600078e007f */
[----:B--2---:R-:W-:Y:S04]  /*25800*/  STL [R1+0x172c], R138 ;  /* 0x00172c8a01007387 */ /* 0x004fe80000100800 */
[----:B------:R1:W-:Y:S02]  /*25810*/  STL [R1+0x1720], R0 ;  /* 0x0017200001007387 */ /* 0x0003e40000100800 */
[----:B-1----:R-:W-:Y:S02]  /*25820*/  IMAD.MOV.U32 R0, RZ, RZ, R139 ;  /* 0x000000ffff007224 */ /* 0x002fe400078e008b */
[----:B------:R-:W2:Y:S04]  /*25830*/  LDL.LU.64 R138, [R1+0x1790] ;  /* 0x00179000018a7983 */ /* 0x000ea80000300a00 */
[----:B------:R1:W-:Y:S04]  /*25840*/  STL [R1+0x1728], R0 ;  /* 0x0017280001007387 */ /* 0x0003e80000100800 */
[----:B------:R1:W-:Y:S02]  /*25850*/  STL [R1+0x1734], R140 ;  /* 0x0017348c01007387 */ /* 0x0003e40000100800 */
[----:B-1----:R-:W-:-:S02]  /*25860*/  IMAD.MOV.U32 R0, RZ, RZ, R141 ;  /* 0x000000ffff007224 */ /* 0x002fc400078e008d */
[----:B------:R-:W-:Y:S04]  /*25870*/  STL [R1+0x173c], R128 ;  /* 0x00173c8001007387 */ /* 0x000fe80000100800 */
[----:B------:R1:W-:Y:S04]  /*25880*/  STL [R1+0x1730], R0 ;  /* 0x0017300001007387 */ /* 0x0003e80000100800 */
[----:B------:R-:W2:Y:S01]  /*25890*/  LDL.LU.64 R140, [R1+0x1798] ;  /* 0x00179800018c7983 */ /* 0x000ea20000300a00 */
[----:B-1----:R-:W-:-:S03]  /*258a0*/  IMAD.MOV.U32 R0, RZ, RZ, R129 ;  /* 0x000000ffff007224 */ /* 0x002fc600078e0081 */
[----:B------:R-:W-:Y:S04]  /*258b0*/  STL [R1+0x1744], R142 ;  /* 0x0017448e01007387 */ /* 0x000fe80000100800 */
[----:B------:R1:W-:Y:S02]  /*258c0*/  STL [R1+0x1738], R0 ;  /* 0x0017380001007387 */ /* 0x0003e40000100800 */
[----:B-1----:R-:W-:Y:S02]  /*258d0*/  IMAD.MOV.U32 R0, RZ, RZ, R143 ;  /* 0x000000ffff007224 */ /* 0x002fe400078e008f */
[----:B------:R-:W2:Y:S04]  /*258e0*/  LDL.LU.64 R142, [R1+0x17a0] ;  /* 0x0017a000018e7983 */ /* 0x000ea80000300a00 */
[----:B------:R1:W-:Y:S02]  /*258f0*/  STL [R1+0x1740], R0 ;  /* 0x0017400001007387 */ /* 0x0003e40000100800 */
[----:B-1----:R-:W-:-:S02]  /*25900*/  MOV R0, R145 ;  /* 0x0000009100007202 */ /* 0x002fc40000000f00 */
[----:B------:R1:W-:Y:S04]  /*25910*/  STL [R1+0x174c], R144 ;  /* 0x00174c9001007387 */ /* 0x0003e80000100800 */
[----:B------:R-:W-:Y:S04]  /*25920*/  STL [R1+0x1754], R130 ;  /* 0x0017548201007387 */ /* 0x000fe80000100800 */
[----:B------:R1:W-:Y:S04]  /*25930*/  STL [R1+0x1748], R0 ;  /* 0x0017480001007387 */ /* 0x0003e80000100800 */
[----:B-1----:R-:W2:Y:S01]  /*25940*/  LDL.LU.64 R144, [R1+0x17a8] ;  /* 0x0017a80001907983 */ /* 0x002ea20000300a00 */
[----:B------:R-:W-:-:S03]  /*25950*/  IMAD.MOV.U32 R0, RZ, RZ, R131 ;  /* 0x000000ffff007224 */ /* 0x000fc600078e0083 */
[----:B---3--:R-:W-:Y:S04]  /*25960*/  STL [R1+0x175c], R146 ;  /* 0x00175c9201007387 */ /* 0x008fe80000100800 */
[----:B------:R1:W-:Y:S02]  /*25970*/  STL [R1+0x1750], R0 ;  /* 0x0017500001007387 */ /* 0x0003e40000100800 */
[----:B-1----:R-:W-:Y:S02]  /*25980*/  IMAD.MOV.U32 R0, RZ, RZ, R147 ;  /* 0x000000ffff007224 */ /* 0x002fe400078e0093 */
[----:B------:R-:W3:Y:S04]  /*25990*/  LDL.LU.64 R146, [R1+0x17b0] ;  /* 0x0017b00001927983 */ /* 0x000ee80000300a00 */
[----:B------:R1:W-:Y:S04]  /*259a0*/  STL [R1+0x1758], R0 ;  /* 0x0017580001007387 */ /* 0x0003e80000100800 */
[----:B----4-:R4:W-:Y:S01]  /*259b0*/  STL [R1+0x1764], R148 ;  /* 0x0017649401007387 */ /* 0x0109e20000100800 */
[----:B-1----:R-:W-:-:S03]  /*259c0*/  IMAD.MOV.U32 R0, RZ, RZ, R149 ;  /* 0x000000ffff007224 */ /* 0x002fc600078e0095 */
[----:B------:R-:W-:Y:S04]  /*259d0*/  STL [R1+0x176c], R132 ;  /* 0x00176c8401007387 */ /* 0x000fe80000100800 */
[----:B------:R1:W-:Y:S04]  /*259e0*/  STL [R1+0x1760], R0 ;  /* 0x0017600001007387 */ /* 0x0003e80000100800 */
[----:B----4-:R-:W4:Y:S01]  /*259f0*/  LDL.LU.64 R148, [R1+0x17b8] ;  /* 0x0017b80001947983 */ /* 0x010f220000300a00 */
[----:B-1----:R-:W-:-:S03]  /*25a00*/  IMAD.MOV.U32 R0, RZ, RZ, R133 ;  /* 0x000000ffff007224 */ /* 0x002fc600078e0085 */
[----:B------:R-:W-:Y:S04]  /*25a10*/  STL [R1+0x1774], R150 ;  /* 0x0017749601007387 */ /* 0x000fe80000100800 */
[----:B------:R1:W-:Y:S02]  /*25a20*/  STL [R1+0x1768], R0 ;  /* 0x0017680001007387 */ /* 0x0003e40000100800 */
[----:B-1----:R-:W-:Y:S02]  /*25a30*/  IMAD.MOV.U32 R0, RZ, RZ, R151 ;  /* 0x000000ffff007224 */ /* 0x002fe400078e0097 */
[----:B------:R-:W4:Y:S04]  /*25a40*/  LDL.LU.64 R150, [R1+0x17c0] ;  /* 0x0017c00001967983 */ /* 0x000f280000300a00 */
[----:B------:R1:W-:Y:S04]  /*25a50*/  STL [R1+0x1770], R0 ;  /* 0x0017700001007387 */ /* 0x0003e80000100800 */
[----:B------:R-:W-:Y:S01]  /*25a60*/  STL [R1+0x177c], R134 ;  /* 0x00177c8601007387 */ /* 0x000fe20000100800 */
[----:B-1----:R-:W-:-:S03]  /*25a70*/  IMAD.MOV.U32 R0, RZ, RZ, R135 ;  /* 0x000000ffff007224 */ /* 0x002fc600078e0087 */
[----:B------:R-:W-:Y:S04]  /*25a80*/  STL [R1+0x1784], R136 ;  /* 0x0017848801007387 */ /* 0x000fe80000100800 */
[----:B------:R1:W-:Y:S04]  /*25a90*/  STL [R1+0x1778], R0 ;  /* 0x0017780001007387 */ /* 0x0003e80000100800 */
[----:B------:R-:W4:Y:S04]  /*25aa0*/  LDL.LU.64 R120, [R1+0x17c8] ;  /* 0x0017c80001787983 */ /* 0x000f280000300a00 */
[----:B------:R-:W4:Y:S01]  /*25ab0*/  LDL.LU.64 R122, [R1+0x17d0] ;  /* 0x0017d000017a7983 */ /* 0x000f220000300a00 */
[----:B-1----:R-:W-:-:S05]  /*25ac0*/  IMAD.MOV.U32 R0, RZ, RZ, R137 ;  /* 0x000000ffff007224 */ /* 0x002fca00078e0089 */
[----:B------:R1:W-:Y:S04]  /*25ad0*/  STL [R1+0x1780], R0 ;  /* 0x0017800001007387 */ /* 0x0003e80000100800 */
[----:B--2---:R-:W-:Y:S04]  /*25ae0*/  STL [R1+0x178c], R138 ;  /* 0x00178c8a01007387 */ /* 0x004fe80000100800 */
[----:B------:R-:W2:Y:S01]  /*25af0*/  LDL.LU.64 R124, [R1+0x17d8] ;  /* 0x0017d800017c7983 */ /* 0x000ea20000300a00 */
[----:B-1----:R-:W-:-:S03]  /*25b00*/  IMAD.MOV.U32 R0, RZ, RZ, R139 ;  /* 0x000000ffff007224 */ /* 0x002fc600078e008b */
[----:B------:R-:W2:Y:S04]  /*25b10*/  LDL.LU.64 R126, [R1+0x17e0] ;  /* 0x0017e000017e7983 */ /* 0x000ea80000300a00 */
[----:B------:R1:W-:Y:S04]  /*25b20*/  STL [R1+0x1788], R0 ;  /* 0x0017880001007387 */ /* 0x0003e80000100800 */
[----:B------:R-:W-:Y:S04]  /*25b30*/  STL [R1+0x1794], R140 ;  /* 0x0017948c01007387 */ /* 0x000fe80000100800 */
        /* <DEDUP_REMOVED lines=24> */
[----:B------:R1:W-:Y:S04]  /*25cc0*/  STL [R1+0x17bc], R150 ;  /* 0x0017bc9601007387 */ /* 0x0003e80000100800 */
[----:B----4-:R-:W4:Y:S01]  /*25cd0*/  LDL.LU.64 R148, [R1+0x1838] ;  /* 0x0018380001947983 */ /* 0x010f220000300a00 */
[----:B-1----:R-:W-:-:S03]  /*25ce0*/  MOV R0, R151 ;  /* 0x0000009700007202 */ /* 0x002fc60000000f00 */
[----:B------:R-:W4:Y:S04]  /*25cf0*/  LDL.LU.64 R150, [R1+0x19d0] ;  /* 0x0019d00001967983 */ /* 0x000f280000300a00 */
[----:B------:R1:W-:Y:S04]  /*25d00*/  STL [R1+0x17b8], R0 ;  /* 0x0017b80001007387 */ /* 0x0003e80000100800 */
[----:B------:R-:W-:Y:S01]  /*25d10*/  STL [R1+0x17c4], R120 ;  /* 0x0017c47801007387 */ /* 0x000fe20000100800 */
[----:B-1----:R-:W-:-:S03]  /*25d20*/  IMAD.MOV.U32 R0, RZ, RZ, R121 ;  /* 0x000000ffff007224 */ /* 0x002fc600078e0079 */
[----:B------:R-:W-:Y:S04]  /*25d30*/  STL [R1+0x17cc], R122 ;  /* 0x0017cc7a01007387 */ /* 0x000fe80000100800 */
[----:B------:R1:W-:Y:S02]  /*25d40*/  STL [R1+0x17c0], R0 ;  /* 0x0017c00001007387 */ /* 0x0003e40000100800 */
[----:B-1----:R-:W-:Y:S02]  /*25d50*/  IMAD.MOV.U32 R0, RZ, RZ, R123 ;  /* 0x000000ffff007224 */ /* 0x002fe400078e007b */
        /* <DEDUP_REMOVED lines=22> */
[----:B------:R1:W-:Y:S02]  /*25ec0*/  STL [R1+0x1800], R0 ;  /* 0x0018000001007387 */ /* 0x0003e40000100800 */
[----:B-1----:R-:W-:Y:S02]  /*25ed0*/  IMAD.MOV.U32 R0, RZ, RZ, R139 ;  /* 0x000000ffff007224 */ /* 0x002fe400078e008b */
[----:B---3--:R-:W-:Y:S04]  /*25ee0*/  STL [R1+0x1814], R140 ;  /* 0x0018148c01007387 */ /* 0x008fe80000100800 */
        /* <DEDUP_REMOVED lines=10> */
[----:B----4-:R-:W-:Y:S01]  /*25f90*/  STL [R1+0x1834], R148 ;  /* 0x0018349401007387 */ /* 0x010fe20000100800 */
[----:B-1----:R-:W-:-:S05]  /*25fa0*/  MOV R0, R147 ;  /* 0x0000009300007202 */ /* 0x002fca0000000f00 */
[----:B------:R1:W-:Y:S04]  /*25fb0*/  STL [R1+0x1828], R0 ;  /* 0x0018280001007387 */ /* 0x0003e80000100800 */
[----:B------:R-:W-:Y:S01]  /*25fc0*/  STL [R1+0x183c], R150 ;  /* 0x00183c9601007387 */ /* 0x000fe20000100800 */
[----:B-1----:R-:W-:-:S05]  /*25fd0*/  IMAD.MOV.U32 R0, RZ, RZ, R149 ;  /* 0x000000ffff007224 */ /* 0x002fca00078e0095 */
[----:B------:R1:W-:Y:S04]  /*25fe0*/  STL [R1+0x1830], R0 ;  /* 0x0018300001007387 */ /* 0x0003e80000100800 */
[----:B------:R-:W2:Y:S01]  /*25ff0*/  LDL.LU.64 R10, [R1+0x18e0] ;  /* 0x0018e000010a7983 */ /* 0x000ea20000300a00 */
[----:B-1----:R-:W-:-:S05]  /*26000*/  IMAD.MOV.U32 R0, RZ, RZ, R151 ;  /* 0x000000ffff007224 */ /* 0x002fca00078e0097 */
[----:B------:R-:W-:Y:S04]  /*26010*/  STL [R1+0x1838], R0 ;  /* 0x0018380001007387 */ /* 0x000fe80000100800 */
[----:B------:R-:W3:Y:S04]  /*26020*/  LDL.LU.64 R12, [R1+0x1840] ;  /* 0x00184000010c7983 */ /* 0x000ee80000300a00 */
[----:B--2---:R1:W-:Y:S04]  /*26030*/  STL.64 [R1+0x1020], R10 ;  /* 0x0010200a01007387 */ /* 0x0043e80000100a00 */
[----:B-1----:R-:W2:Y:S04]  /*26040*/  LDL.LU.64 R10, [R1+0x1ad8] ;  /* 0x001ad800010a7983 */ /* 0x002ea80000300a00 */
[----:B---3--:R1:W-:Y:S04]  /*26050*/  STL.64 [R1+0x1018], R12 ;  /* 0x0010180c01007387 */ /* 0x0083e80000100a00 */
[----:B-1----:R-:W3:Y:S04]  /*26060*/  LDL.LU.64 R12, [R1+0x19e0] ;  /* 0x0019e000010c7983 */ /* 0x002ee80000300a00 */
        /* <DEDUP_REMOVED lines=18> */
[----:B---3--:R-:W-:Y:S04]  /*26190*/  STL.64 [R1+0xfc8], R12 ;  /* 0x000fc80c01007387 */ /* 0x008fe80000100a00 */
[----:B------:R-:W-:Y:S04]  /*261a0*/  STL.64 [R1+0xfb8], R14 ;  /* 0x000fb80e01007387 */ /* 0x000fe80000100a00 */
[----:B--2---:R1:W-:Y:S04]  /*261b0*/  STL.64 [R1+0xfc0], R10 ;  /* 0x000fc00a01007387 */ /* 0x0043e80000100a00 */
[----:B-1----:R-:W2:Y:S04]  /*261c0*/  LDL.LU.64 R10, [R1+0x1b08] ;  /* 0x001b0800010a7983 */ /* 0x002ea80000300a00 */
[----:B------:R-:W3:Y:S04]  /*261d0*/  LDL.LU.64 R12, [R1+0x1a10] ;  /* 0x001a1000010c7983 */ /* 0x000ee80000300a00 */
[----:B--2---:R1:W-:Y:S04]  /*261e0*/  STL.64 [R1+0xfb0], R10 ;  /* 0x000fb00a01007387 */ /* 0x0043e80000100a00 */
[----:B-1----:R-:W2:Y:S04]  /*261f0*/  LDL.LU.64 R10, [R1+0x1910] ;  /* 0x00191000010a7983 */ /* 0x002ea80000300a00 */
[----:B---3--:R1:W-:Y:S04]  /*26200*/  STL.64 [R1+0xfa8], R12 ;  /* 0x000fa80c01007387 */ /* 0x0083e80000100a00 */
[----:B------:R-:W-:Y:S04]  /*26210*/  STL.64 [R1+0xf98], R22 ;  /* 0x000f981601007387 */ /* 0x000fe80000100a00 */
[----:B--2---:R2:W-:Y:S04]  /*26220*/  STL.64 [R1+0xfa0], R10 ;  /* 0x000fa00a01007387 */ /* 0x0045e80000100a00 */
[----:B-1----:R-:W3:Y:S04]  /*26230*/  LDL.LU.64 R12, [R1+0x1b18] ;  /* 0x001b1800010c7983 */ /* 0x002ee80000300a00 */
[----:B--2---:R-:W2:Y:S04]  /*26240*/  LDL.LU.64 R10, [R1+0x1a20] ;  /* 0x001a2000010a7983 */ /* 0x004ea80000300a00 */
        /* <DEDUP_REMOVED lines=73> */
[----:B------:R-:W3:Y:S04]  /*266e0*/  LDL.LU.64 R14, [R1+0x1990] ;  /* 0x00199000010e7983 */ /* 0x000ee80000300a00 */
[----:B--2---:R2:W-:Y:S04]  /*266f0*/  STL.64 [R1+0xe68], R10 ;  /* 0x000e680a01007387 */ /* 0x0045e80000100a00 */
[----:B-1----:R-:W4:Y:S01]  /*26700*/  LDL.LU.64 R12, [R1+0x1b90] ;  /* 0x001b9000010c7983 */ /* 0x002f220000300a00 */
[----:B--2---:R-:W-:-:S02]  /*26710*/  IMAD.MOV.U32 R10, RZ, RZ, R232 ;  /* 0x000000ffff0a7224 */ /* 0x004fc400078e00e8 */
[----:B------:R-:W-:Y:S01]  /*26720*/  IMAD.MOV.U32 R11, RZ, RZ, R233 ;  /* 0x000000ffff0b7224 */ /* 0x000fe200078e00e9 */
[----:B---3--:R-:W-:Y:S04]  /*26730*/  STL.64 [R1+0xe60], R14 ;  /* 0x000e600e01007387 */ /* 0x008fe80000100a00 */
[----:B------:R1:W-:Y:S04]  /*26740*/  STL.64 [R1+0xe58], R10 ;  /* 0x000e580a01007387 */ /* 0x0003e80000100a00 */
[----:B-1----:R-:W2:Y:S04]  /*26750*/  LDL.LU.64 R10, [R1+0x1a98] ;  /* 0x001a9800010a7983 */ /* 0x002ea80000300a00 */
[----:B----4-:R1:W-:Y:S04]  /*26760*/  STL.64 [R1+0xe50], R12 ;  /* 0x000e500c01007387 */ /* 0x0103e80000100a00 */
[----:B------:R-:W3:Y:S04]  /*26770*/  LDL.LU.64 R14, [R1+0x1998] ;  /* 0x00199800010e7983 */ /* 0x000ee80000300a00 */
[----:B--2---:R2:W-:Y:S04]  /*26780*/  STL.64 [R1+0xe48], R10 ;  /* 0x000e480a01007387 */ /* 0x0045e80000100a00 */
[----:B-1----:R-:W4:Y:S04]  /*26790*/  LDL.LU.64 R12, [R1+0x1b98] ;  /* 0x001b9800010c7983 */ /* 0x002f280000300a00 */
[----:B---3--:R-:W-:Y:S01]  /*267a0*/  STL.64 [R1+0xe40], R14 ;  /* 0x000e400e01007387 */ /* 0x008fe20000100a00 */
[----:B--2---:R-:W-:-:S02]  /*267b0*/  IMAD.MOV.U32 R10, RZ, RZ, R224 ;  /* 0x000000ffff0a7224 */ /* 0x004fc400078e00e0 */
[----:B------:R-:W-:-:S05]  /*267c0*/  IMAD.MOV.U32 R11, RZ, RZ, R225 ;  /* 0x000000ffff0b7224 */ /* 0x000fca00078e00e1 */
[----:B------:R1:W-:Y:S04]  /*267d0*/  STL.64 [R1+0xe38], R10 ;  /* 0x000e380a01007387 */ /* 0x0003e80000100a00 */
[----:B-1----:R-:W2:Y:S04]  /*267e0*/  LDL.LU.64 R10, [R1+0x1aa0] ;  /* 0x001aa000010a7983 */ /* 0x002ea80000300a00 */
[----:B----4-:R-:W-:Y:S04]  /*267f0*/  STL.64 [R1+0xe30], R12 ;  /* 0x000e300c01007387 */ /* 0x010fe80000100a00 */
[----:B------:R-:W3:Y:S04]  /*26800*/  LDL.LU.64 R14, [R1+0x19a0] ;  /* 0x0019a000010e7983 */ /* 0x000ee80000300a00 */
[----:B--2---:R1:W-:Y:S04]  /*26810*/  STL.64 [R1+0xe28], R10 ;  /* 0x000e280a01007387 */ /* 0x0043e80000100a00 */
[----:B-1----:R-:W2:Y:S01]  /*26820*/  LDL.LU.64 R10, [R1+0x1ba0] ;  /* 0x001ba000010a7983 */ /* 0x002ea20000300a00 */
[----:B------:R-:W-:-:S02]  /*26830*/  IMAD.MOV.U32 R12, RZ, RZ, R216 ;  /* 0x000000ffff0c7224 */ /* 0x000fc400078e00d8 */
[----:B------:R-:W-:Y:S01]  /*26840*/  IMAD.MOV.U32 R13, RZ, RZ, R217 ;  /* 0x000000ffff0d7224 */ /* 0x000fe200078e00d9 */
[----:B---3--:R-:W-:Y:S04]  /*26850*/  STL.64 [R1+0xe20], R14 ;  /* 0x000e200e01007387 */ /* 0x008fe80000100a00 */
[----:B------:R1:W-:Y:S04]  /*26860*/  STL.64 [R1+0xe18], R12 ;  /* 0x000e180c01007387 */ /* 0x0003e80000100a00 */
[----:B-1----:R-:W3:Y:S04]  /*26870*/  LDL.LU.64 R12, [R1+0x1aa8] ;  /* 0x001aa800010c7983 */ /* 0x002ee80000300a00 */
[----:B--2---:R1:W-:Y:S04]  /*26880*/  STL.64 [R1+0xe10], R10 ;  /* 0x000e100a01007387 */ /* 0x0043e80000100a00 */
[----:B-1----:R-:W2:Y:S01]  /*26890*/  LDL.LU.64 R10, [R1+0x19a8] ;  /* 0x0019a800010a7983 */ /* 0x002ea20000300a00 */
        /* <DEDUP_REMOVED lines=16> */
[----:B---3--:R1:W-:Y:S04]  /*269a0*/  STL.64 [R1+0xe08], R12 ;  /* 0x000e080c01007387 */ /* 0x0083e80000100a00 */
[----:B------:R3:W5:Y:S04]  /*269b0*/  LDL.LU.64 R248, [R1+0x1ba8] ;  /* 0x001ba80001f87983 */ /* 0x0007680000300a00 */
[----:B--2---:R2:W-:Y:S04]  /*269c0*/  STL.64 [R1+0xe00], R10 ;  /* 0x000e000a01007387 */ /* 0x0045e80000100a00 */
[----:B------:R3:W5:Y:S04]  /*269d0*/  LDL.LU.64 R246, [R1+0x1ab0] ;  /* 0x001ab00001f67983 */ /* 0x0007680000300a00 */
        /* <DEDUP_REMOVED lines=45> */
[----:B-1----:R3:W5:Y:S04]  /*26cb0*/  LDL.LU.64 R12, [R1+0x1a68] ;  /* 0x001a6800010c7983 */ /* 0x0027680000300a00 */
[----:B--2---:R3:W5:Y:S04]  /*26cc0*/  LDL.LU.64 R10, [R1+0x1968] ;  /* 0x00196800010a7983 */ /* 0x0047680000300a00 */
[----:B------:R-:W-:Y:S04]  /*26cd0*/  STL [R1+0xc00], RZ ;  /* 0x000c00ff01007387 */ /* 0x000fe80000100800 */
        /* <DEDUP_REMOVED lines=767> */
[----:B------:R-:W-:Y:S04]  /*29cd0*/  STL [R1], RZ ;  /* 0x000000ff01007387 */ /* 0x000fe80000100800 */
        /* <DEDUP_REMOVED lines=104> */
[----:B------:R-:W-:Y:S01]  /*2a360*/  STL [R1+0x1a4], RZ ;  /* 0x0001a4ff01007387 */ /* 0x000fe20000100800 */
[----:B------:R-:W-:-:S03]  /*2a370*/  USHF.R.S32.HI UR8, URZ, 0x1f, UR7 ;  /* 0x0000001f3f087899 */ /* 0x000fc60008011407 */
[----:B------:R-:W-:Y:S04]  /*2a380*/  STL [R1+0x1a8], RZ ;  /* 0x0001a8ff01007387 */ /* 0x000fe80000100800 */
[----:B------:R-:W-:Y:S04]  /*2a390*/  STL [R1+0x1ac], RZ ;  /* 0x0001acff01007387 */ /* 0x000fe80000100800 */
[----:B------:R-:W-:Y:S04]  /*2a3a0*/  STL [R1+0x1b0], RZ ;  /* 0x0001b0ff01007387 */ /* 0x000fe80000100800 */
[----:B------:R-:W-:Y:S01]  /*2a3b0*/  STL [R1+0x1b4], RZ ;  /* 0x0001b4ff01007387 */ /* 0x000fe20000100800 */
[----:B------:R-:W-:-:S03]  /*2a3c0*/  ULEA.HI UR8, UR8, UR7, URZ, 0x6 ;  /* 0x0000000708087291 */ /* 0x000fc6000f8f303f */
        /* <DEDUP_REMOVED lines=8> */
[----:B------:R-:W-:Y:S04]  /*2a450*/  STL [R1+0x1d4], RZ ;  /* 0x0001d4ff01007387 */ /* 0x000fe80000100800 */
[----:B------:R-:W-:Y:S04]  /*2a460*/  STL [R1+0x1d8], RZ ;  /* 0x0001d8ff01007387 */ /* 0x000fe80000100800 */
[----:B------:R-:W-:Y:S01]  /*2a470*/  STL [R1+0x1dc], RZ ;  /* 0x0001dcff01007387 */ /* 0x000fe20000100800 */
[----:B------:R-:W-:-:S03]  /*2a480*/  IMAD.U32 R5, RZ, RZ, UR9 ;  /* 0x00000009ff057e24 */ /* 0x000fc6000f8e00ff */
[----:B------:R-:W-:Y:S01]  /*2a490*/  STL [R1+0x1e0], RZ ;  /* 0x0001e0ff01007387 */ /* 0x000fe20000100800 */
[----:B------:R-:W-:-:S03]  /*2a4a0*/  UIADD3 UR7, UR9, -0x2, URZ ;  /* 0xfffffffe09077890 */ /* 0x000fc6000fffe03f */
[----:B------:R-:W-:Y:S04]  /*2a4b0*/  STL [R1+0x1e4], RZ ;  /* 0x0001e4ff01007387 */ /* 0x000fe80000100800 */
[----:B------:R-:W-:Y:S04]  /*2a4c0*/  STL [R1+0x1e8], RZ ;  /* 0x0001e8ff01007387 */ /* 0x000fe80000100800 */
[----:B------:R-:W-:Y:S04]  /*2a4d0*/  STL [R1+0x1ec], RZ ;  /* 0x0001ecff01007387 */ /* 0x000fe80000100800 */
[----:B------:R-:W-:Y:S04]  /*2a4e0*/  STL [R1+0x1f0], RZ ;  /* 0x0001f0ff01007387 */ /* 0x000fe80000100800 */
[----:B------:R-:W-:Y:S04]  /*2a4f0*/  STL [R1+0x1f4], RZ ;  /* 0x0001f4ff01007387 */ /* 0x000fe80000100800 */
[----:B------:R-:W-:Y:S04]  /*2a500*/  STL [R1+0x1f8], RZ ;  /* 0x0001f8ff01007387 */ /* 0x000fe80000100800 */
[----:B------:R-:W-:Y:S04]  /*2a510*/  STL [R1+0x1fc], RZ ;  /* 0x0001fcff01007387 */ /* 0x000fe80000100800 */
[----:B------:R1:W-:Y:S02]  /*2a520*/  STL [R1+0x18bc], R5 ;  /* 0x0018bc0501007387 */ /* 0x0003e40000100800 */
[----:B-1----:R-:W-:-:S05]  /*2a530*/  MOV R5, UR7 ;  /* 0x0000000700057c02 */ /* 0x002fca0008000f00 */
[----:B------:R3:W-:Y:S01]  /*2a540*/  STL [R1+0x18b8], R5 ;  /* 0x0018b80501007387 */ /* 0x0007e20000100800 */
[----:B------:R-:W-:Y:S02]  /*2a550*/  SHF.R.S32.HI R3, RZ, 0x1f, R4 ;  /* 0x0000001fff037819 */ /* 0x000fe40000011404 */
[----:B------:R-:W-:Y:S02]  /*2a560*/  SHF.R.S32.HI R0, RZ, 0x1f, R2 ;  /* 0x0000001fff007819 */ /* 0x000fe40000011402 */
[----:B------:R-:W-:Y:S02]  /*2a570*/  CS2R R24, SRZ ;  /* 0x0000000000187805 */ /* 0x000fe4000001ff00 */
[C---:B------:R-:W-:Y:S01]  /*2a580*/  SHF.L.U64.HI R3, R4.reuse, 0x2, R3 ;  /* 0x0000000204037819 */ /* 0x040fe20000010203 */
[----:B------:R-:W-:Y:S01]  /*2a590*/  IMAD.SHL.U32 R4, R4, 0x4, RZ ;  /* 0x0000000404047824 */ /* 0x000fe200078e00ff */
[C---:B------:R-:W-:Y:S01]  /*2a5a0*/  SHF.L.U64.HI R0, R2.reuse, 0x2, R0 ;  /* 0x0000000202007819 */ /* 0x040fe20000010200 */
[----:B------:R-:W-:Y:S01]  /*2a5b0*/  IMAD.SHL.U32 R2, R2, 0x4, RZ ;  /* 0x0000000402027824 */ /* 0x000fe200078e00ff */
        /* <DEDUP_REMOVED lines=62> */
[----:B------:R-:W-:Y:S01]  /*2a9a0*/  CS2R R150, SRZ ;  /* 0x0000000000967805 */ /* 0x000fe2000001ff00 */
[----:B------:R-:W-:Y:S01]  /*2a9b0*/  UMOV UR6, 0x1 ;  /* 0x0000000100067882 */ /* 0x000fe20000000000 */
[----:B------:R-:W-:Y:S01]  /*2a9c0*/  UMOV UR61, 0xffffffff ;  /* 0xffffffff003d7882 */ /* 0x000fe20000000000 */
[----:B---3--:R-:W-:-:S05]  /*2a9d0*/  UMOV UR7, URZ ;  /* 0x0000003f00077c82 */ /* 0x008fca0008000000 */
.L_x_1:
[----:B------:R-:W-:Y:S01]  /*2a9e0*/  STL.64 [R1+0x1f00], R250 ;  /* 0x001f00fa01007387 */ /* 0x000fe20000100a00 */
[----:B------:R-:W-:Y:S01]  /*2a9f0*/  UIADD3 UR61, UR61, 0x1, URZ ;  /* 0x000000013d3d7890 */ /* 0x000fe2000fffe03f */
[----:B------:R-:W-:-:S04]  /*2aa00*/  DEPBAR.LE SB0, 0x2 ;  /* 0x000080800000791a */ /* 0x000fc80000000000 */
[----:B-----5:R-:W-:Y:S04]  /*2aa10*/  STL.64 [R1+0x1ef8], R248 ;  /* 0x001ef8f801007387 */ /* 0x020fe80000100a00 */
        /* <DEDUP_REMOVED lines=62> */
[----:B-1----:R-:W2:Y:S04]  /*2ae00*/  LDL.LU.64 R124, [R1+0xc00] ;  /* 0x000c0000017c7983 */ /* 0x002ea80000300a00 */
[----:B------:R-:W2:Y:S04]  /*2ae10*/  LDL.LU.64 R126, [R1+0xc08] ;  /* 0x000c0800017e7983 */ /* 0x000ea80000300a00 */
        /* <DEDUP_REMOVED lines=61> */
[----:B------:R-:W2:Y:S01]  /*2b1f0*/  LDL.LU.64 R250, [R1+0xdf8] ;  /* 0x000df80001fa7983 */ /* 0x000ea20000300a00 */
[----:B------:R-:W-:Y:S01]  /*2b200*/  UISETP.GT.AND UP0, UPT, UR61, 0x2, UPT ;  /* 0x000000023d00788c */ /* 0x000fe2000bf04270 */
[----:B------:R-:W-:Y:S01]  /*2b210*/  MOV R6, UR5 ;  /* 0x0000000500067c02 */ /* 0x000fe20008000f00 */
[----:B------:R-:W-:Y:S01]  /*2b220*/  UMOV UR11, 0x40000040 ;  /* 0x40000040000b7882 */ /* 0x000fe20000000000 */
[----:B------:R-:W-:Y:S01]  /*2b230*/  BAR.SYNC.DEFER_BLOCKING 0x0 ;  /* 0x0000000000007b1d */ /* 0x000fe20000010000 */
[----:B------:R-:W-:Y:S01]  /*2b240*/  USEL UR61, UR61, URZ, !UP0 ;  /* 0x0000003f3d3d7287 */ /* 0x000fe2000c000000 */
[----:B------:R-:W-:-:S03]  /*2b250*/  MOV R5, UR4 ;  /* 0x0000000400057c02 */ /* 0x000fc60008000f00 */
[----:B------:R-:W-:Y:S02]  /*2b260*/  ULEA UR8, UR61, UR60, 0x10 ;  /* 0x0000003c3d087291 */ /* 0x000fe4000f8e803f */
[----:B------:R-:W-:Y:S01]  /*2b270*/  ULEA UR9, UR61, UR60, 0x11 ;  /* 0x0000003c3d097291 */ /* 0x000fe2000f8e883f */
[----:B------:R-:W-:Y:S01]  /*2b280*/  STL [R1+0x1d04], R11 ;  /* 0x001d040b01007387 */ /* 0x000fe20000100800 */
[----:B------:R-:W-:Y:S02]  /*2b290*/  UIADD3 UR8, UR8, 0x60000, URZ ;  /* 0x0006000008087890 */ /* 0x000fe4000fffe03f */
[----:B------:R-:W-:Y:S01]  /*2b2a0*/  USHF.R.U32.HI UR9, URZ, 0x4, UR9 ;  /* 0x000000043f097899 */ /* 0x000fe20008011609 */
[----:B------:R1:W-:Y:S01]  /*2b2b0*/  STL [R1+0x1cc8], R7 ;  /* 0x001cc80701007387 */ /* 0x0003e20000100800 */
[----:B------:R-:W-:Y:S02]  /*2b2c0*/  USHF.R.U32.HI UR8, URZ, 0x4, UR8 ;  /* 0x000000043f087899 */ /* 0x000fe40008011608 */
[----:B------:R-:W-:Y:S01]  /*2b2d0*/  USGXT.U32 UR10, UR9, 0xe ;  /* 0x0000000e090a789a */ /* 0x000fe20008000000 */
[----:B------:R3:W-:Y:S01]  /*2b2e0*/  STL.64 [R1+0x1c40], R8 ;  /* 0x001c400801007387 */ /* 0x0007e20000100a00 */
[----:B------:R-:W-:Y:S01]  /*2b2f0*/  USGXT.U32 UR8, UR8, 0xe ;  /* 0x0000000e0808789a */ /* 0x000fe20008000000 */
[----:B------:R-:W-:Y:S01]  /*2b300*/  UMOV UR9, 0x40000040 ;  /* 0x4000004000097882 */ /* 0x000fe20000000000 */
[----:B------:R-:W-:-:S02]  /*2b310*/  UIADD3 UR14, UP1, UR10, 0x2, URZ ;  /* 0x000000020a0e7890 */ /* 0x000fc4000ff3e03f */
[----:B------:R-:W-:Y:S01]  /*2b320*/  UIADD3 UR16, UP0, UR8, 0x2, URZ ;  /* 0x0000000208107890 */ /* 0x000fe2000ff1e03f */
[----:B-1----:R-:W4:Y:S01]  /*2b330*/  LDL R7, [R1+0x18b8] ;  /* 0x0018b80001077983 */ /* 0x002f220000100800 */
[----:B------:R-:W-:Y:S01]  /*2b340*/  UMOV UR13, URZ ;  /* 0x0000003f000d7c82 */ /* 0x000fe20008000000 */
[----:B------:R-:W-:Y:S01]  /*2b350*/  UMOV UR12, URZ ;  /* 0x0000003f000c7c82 */ /* 0x000fe20008000000 */
[----:B------:R-:W-:Y:S02]  /*2b360*/  UIADD3.X UR15, UR13, 0x40000040, URZ, UP1, !UPT ;  /* 0x400000400d0f7890 */ /* 0x000fe40008ffe43f */
[----:B------:R-:W-:Y:S01]  /*2b370*/  UIADD3.X UR13, UR12, 0x40000040, URZ, UP0, !UPT ;  /* 0x400000400c0d7890 */ /* 0x000fe200087fe43f */
[----:B---3--:R-:W3:Y:S01]  /*2b380*/  LDL R8, [R1+0x18c0] ;  /* 0x0018c00001087983 */ /* 0x008ee20000100800 */
[----:B------:R-:W-:Y:S01]  /*2b390*/  UIADD3.64 UR38, UR14, 0x2, URZ ;  /* 0x000000020e267897 */ /* 0x000fe2000fffe03f */
[----:B------:R-:W-:Y:S01]  /*2b3a0*/  UMOV UR12, UR16 ;  /* 0x00000010000c7c82 */ /* 0x000fe20008000000 */
[----:B------:R-:W-:-:S02]  /*2b3b0*/  UIADD3.64 UR34, UR14, 0x4, URZ ;  /* 0x000000040e227897 */ /* 0x000fc4000fffe03f */
[----:B------:R-:W-:Y:S02]  /*2b3c0*/  UIADD3.64 UR36, UR12, 0x2, URZ ;  /* 0x000000020c247897 */ /* 0x000fe4000fffe03f */
[----:B------:R-:W-:Y:S02]  /*2b3d0*/  UIADD3.64 UR32, UR12, 0x4, URZ ;  /* 0x000000040c207897 */ /* 0x000fe4000fffe03f */
[----:B------:R-:W-:Y:S02]  /*2b3e0*/  UIADD3.64 UR30, UR14, 0x7fe, URZ ;  /* 0x000007fe0e1e7897 */ /* 0x000fe4000fffe03f */
[----:B------:R-:W-:Y:S02]  /*2b3f0*/  UIADD3.64 UR28, UR12, 0x7fe, URZ ;  /* 0x000007fe0c1c7897 */ /* 0x000fe4000fffe03f */
[----:B------:R-:W-:Y:S02]  /*2b400*/  UIADD3.64 UR26, UR14, 0x800, URZ ;  /* 0x000008000e1a7897 */ /* 0x000fe4000fffe03f */
[----:B------:R-:W-:-:S02]  /*2b410*/  UIADD3.64 UR24, UR12, 0x800, URZ ;  /* 0x000008000c187897 */ /* 0x000fc4000fffe03f */
[----:B------:R-:W-:Y:S02]  /*2b420*/  UIADD3.64 UR22, UR14, 0x802, URZ ;  /* 0x000008020e167897 */ /* 0x000fe4000fffe03f */
[----:B------:R-:W-:Y:S02]  /*2b430*/  UIADD3.64 UR20, UR12, 0x802, URZ ;  /* 0x000008020c147897 */ /* 0x000fe4000fffe03f */
[----:B------:R-:W-:Y:S02]  /*2b440*/  UIADD3.64 UR18, UR14, 0x804, URZ ;  /* 0x000008040e127897 */ /* 0x000fe4000fffe03f */
[----:B------:R-:W-:Y:S01]  /*2b450*/  UIADD3.64 UR16, UR12, 0x804, URZ ;  /* 0x000008040c107897 */ /* 0x000fe2000fffe03f */
[----:B--2---:R-:W-:-:S06]  /*2b460*/  WARPGROUP.ARRIVE ;  /* 0x00000000000079c5 */ /* 0x004fcc0000000000 */
[----:B------:R-:W-:Y:S03]  /*2b470*/  HGMMA.64x256x8.F32.TF32 R124, gdesc[UR8], R124, gsb0 ;  /* 0x07e00000087c79f0 */ /* 0x000fe6000800287c */
[----:B------:R-:W-:Y:S02]  /*2b480*/  WARPGROUP.DEPBAR.LE gsb0, 0x0 ;  /* 0x00008000000079c5 */ /* 0x000fe40000010000 */
[----:B------:R-:W-:-:S15]  /*2b490*/  WARPGROUP.ARRIVE ;  /* 0x00000000000079c5 */ /* 0x000fde0000000000 */
[----:B------:R-:W-:-:S08]  /*2b4a0*/  NOP ;  /* 0x0000000000007918 */ /* 0x000fd00000000000 */
        /* <DEDUP_REMOVED lines=90> */
[----:B-1----:R-:W3:Y:S04]  /*2ba50*/  LDL.LU.64 R124, [R1+0x800] ;  /* 0x00080000017c7983 */ /* 0x002ee80000300a00 */
[----:B--2---:R-:W2:Y:S04]  /*2ba60*/  LDL.LU.64 R126, [R1+0x808] ;  /* 0x00080800017e7983 */ /* 0x004ea80000300a00 */
[----:B----4-:R-:W4:Y:S04]  /*2ba70*/  LDL.LU.64 R128, [R1+0x810] ;  /* 0x0008100001807983 */ /* 0x010f280000300a00 */
[----:B---3--:R-:W3:Y:S04]  /*2ba80*/  LDL.LU.64 R130, [R1+0x818] ;  /* 0x0008180001827983 */ /* 0x008ee80000300a00 */
[----:B------:R-:W2:Y:S04]  /*2ba90*/  LDL.LU.64 R132, [R1+0x820] ;  /* 0x0008200001847983 */ /* 0x000ea80000300a00 */
[----:B------:R-:W4:Y:S04]  /*2baa0*/  LDL.LU.64 R134, [R1+0x828] ;  /* 0x0008280001867983 */ /* 0x000f280000300a00 */
[----:B------:R-:W3:Y:S04]  /*2bab0*/  LDL.LU.64 R136, [R1+0x830] ;  /* 0x0008300001887983 */ /* 0x000ee80000300a00 */
[----:B------:R-:W2:Y:S04]  /*2bac0*/  LDL.LU.64 R138, [R1+0x838] ;  /* 0x00083800018a7983 */ /* 0x000ea80000300a00 */
[----:B------:R-:W4:Y:S04]  /*2bad0*/  LDL.LU.64 R140, [R1+0x840] ;  /* 0x00084000018c7983 */ /* 0x000f280000300a00 */
[----:B------:R-:W3:Y:S04]  /*2bae0*/  LDL.LU.64 R142, [R1+0x848] ;  /* 0x00084800018e7983 */ /* 0x000ee80000300a00 */
[----:B------:R-:W2:Y:S04]  /*2baf0*/  LDL.LU.64 R144, [R1+0x850] ;  /* 0x0008500001907983 */ /* 0x000ea80000300a00 */
[----:B------:R-:W4:Y:S04]  /*2bb00*/  LDL.LU.64 R146, [R1+0x858] ;  /* 0x0008580001927983 */ /* 0x000f280000300a00 */
[----:B------:R-:W3:Y:S04]  /*2bb10*/  LDL.LU.64 R148, [R1+0x860] ;  /* 0x0008600001947983 */ /* 0x000ee80000300a00 */
[----:B------:R-:W2:Y:S04]  /*2bb20*/  LDL.LU.64 R150, [R1+0x868] ;  /* 0x0008680001967983 */ /* 0x000ea80000300a00 */
[----:B--2---:R-:W-:Y:S04]  /*2bb30*/  STL.64 [R1+0x2500], R150 ;  /* 0x0025009601007387 */ /* 0x004fe80000100a00 */
[----:B---3--:R-:W-:Y:S04]  /*2bb40*/  STL.64 [R1+0x24f8], R148 ;  /* 0x0024f89401007387 */ /* 0x008fe80000100a00 */
[----:B----4-:R-:W-:Y:S04]  /*2bb50*/  STL.64 [R1+0x24f0], R146 ;  /* 0x0024f09201007387 */ /* 0x010fe80000100a00 */
        /* <DEDUP_REMOVED lines=125> */
[----:B------:R-:W-:Y:S01]  /*2c330*/  UIADD3.64 UR46, UR14, 0xffe, URZ ;  /* 0x00000ffe0e2e7897 */ /* 0x000fe2000fffe03f */
[----:B------:R-:W-:Y:S01]  /*2c340*/  UMOV UR44, UR8 ;  /* 0x00000008002c7c82 */ /* 0x000fe20008000000 */
[----:B------:R-:W-:Y:S01]  /*2c350*/  UMOV UR45, UR9 ;  /* 0x00000009002d7c82 */ /* 0x000fe20008000000 */
[----:B------:R-:W-:Y:S01]  /*2c360*/  UIADD3.64 UR42, UR14, 0x1000, URZ ;  /* 0x000010000e2a7897 */ /* 0x000fe2000fffe03f */
[----:B------:R-:W3:Y:S01]  /*2c370*/  LDL.LU.64 R152, [R1+0x870] ;  /* 0x0008700001987983 */ /* 0x000ee20000300a00 */
[----:B------:R-:W-:Y:S01]  /*2c380*/  UMOV UR40, UR12 ;  /* 0x0000000c00287c82 */ /* 0x000fe20008000000 */
[----:B------:R-:W-:Y:S01]  /*2c390*/  UMOV UR41, UR13 ;  /* 0x0000000d00297c82 */ /* 0x000fe20008000000 */
[----:B------:R-:W-:Y:S01]  /*2c3a0*/  UIADD3.64 UR50, UR14, 0x1004, URZ ;  /* 0x000010040e327897 */ /* 0x000fe2000fffe03f */
[----:B------:R-:W3:Y:S01]  /*2c3b0*/  LDL.LU.64 R154, [R1+0x878] ;  /* 0x00087800019a7983 */ /* 0x000ee20000300a00 */
[----:B--2---:R-:W-:Y:S01]  /*2c3c0*/  WARPGROUP.ARRIVE ;  /* 0x00000000000079c5 */ /* 0x004fe20000000000 */
[----:B------:R-:W-:Y:S01]  /*2c3d0*/  UMOV UR4, UR42 ;  /* 0x0000002a00047c82 */ /* 0x000fe20008000000 */
[----:B------:R-:W-:Y:S01]  /*2c3e0*/  UMOV UR5, UR43 ;  /* 0x0000002b00057c82 */ /* 0x000fe20008000000 */
[----:B------:R-:W-:Y:S01]  /*2c3f0*/  UMOV UR48, UR32 ;  /* 0x0000002000307c82 */ /* 0x000fe20008000000 */
[----:B------:R-:W-:Y:S01]  /*2c400*/  UMOV UR49, UR33 ;  /* 0x0000002100317c82 */ /* 0x000fe20008000000 */
[----:B------:R-:W-:Y:S01]  /*2c410*/  UIADD3.64 UR54, UR14, 0x17fe, URZ ;  /* 0x000017fe0e367897 */ /* 0x000fe2000fffe03f */
[----:B------:R-:W-:Y:S01]  /*2c420*/  HGMMA.64x256x8.F32.TF32 R24, gdesc[UR44], R24, gsb0 ;  /* 0x07e000002c1879f0 */ /* 0x000fe20008002818 */
[----:B------:R-:W-:Y:S01]  /*2c430*/  UMOV UR52, UR28 ;  /* 0x0000001c00347c82 */ /* 0x000fe20008000000 */
[----:B------:R-:W-:Y:S01]  /*2c440*/  UMOV UR53, UR29 ;  /* 0x0000001d00357c82 */ /* 0x000fe20008000000 */
[----:B------:R-:W-:Y:S01]  /*2c450*/  UIADD3.64 UR58, UR14, 0x1800, URZ ;  /* 0x000018000e3a7897 */ /* 0x000fe2000fffe03f */
[----:B------:R-:W3:Y:S01]  /*2c460*/  LDL.LU.64 R156, [R1+0x880] ;  /* 0x00088000019c7983 */ /* 0x000ee20000300a00 */
[----:B------:R-:W-:Y:S01]  /*2c470*/  UMOV UR56, UR24 ;  /* 0x0000001800387c82 */ /* 0x000fe20008000000 */
[----:B------:R-:W-:-:S02]  /*2c480*/  UMOV UR57, UR25 ;  /* 0x0000001900397c82 */ /* 0x000fc40008000000 */
        /* <DEDUP_REMOVED lines=47> */
[----:B------:R-:W-:-:S02]  /*2c780*/  WARPGROUP.DEPBAR.LE gsb0, 0x0 ;  /* 0x00008000000079c5 */ /* 0x000fc40000010000 */
[----:B------:R-:W-:-:S06]  /*2c790*/  WARPGROUP.ARRIVE ;  /* 0x00000000000079c5 */ /* 0x000fcc0000000000 */
[----:B------:R-:W-:Y:S01]  /*2c7a0*/  HGMMA.64x256x8.F32.TF32 R24, gdesc[UR40], R24, gsb0 ;  /* 0x07e00000281879f0 */ /* 0x000fe20008002818 */
[----:B------:R-:W-:Y:S01]  /*2c7b0*/  UIADD3.64 UR42, UR14, 0x1002, URZ ;  /* 0x000010020e2a7897 */ /* 0x000fe2000fffe03f */
[----:B------:R-:W-:Y:S01]  /*2c7c0*/  UMOV UR40, UR36 ;  /* 0x0000002400287c82 */ /* 0x000fe20008000000 */
[----:B------:R-:W-:Y:S01]  /*2c7d0*/  UMOV UR41, UR37 ;  /* 0x0000002500297c82 */ /* 0x000fe20008000000 */
[----:B------:R-:W-:Y:S02]  /*2c7e0*/  WARPGROUP.DEPBAR.LE gsb0, 0x0 ;  /* 0x00008000000079c5 */ /* 0x000fe40000010000 */
[----:B------:R-:W-:-:S15]  /*2c7f0*/  WARPGROUP.ARRIVE ;  /* 0x00000000000079c5 */ /* 0x000fde0000000000 */
[----:B------:R-:W-:-:S07]  /*2c800*/  NOP ;  /* 0x0000000000007918 */ /* 0x000fce0000000000 */
        /* <DEDUP_REMOVED lines=8> */
[----:B------:R-:W-:Y:S01]  /*2c890*/  HGMMA.64x256x8.F32.TF32 R24, gdesc[UR52], R24, gsb0 ;  /* 0x07e00000341879f0 */ /* 0x000fe20008002818 */
[----:B------:R-:W-:Y:S01]  /*2c8a0*/  UIADD3.64 UR42, UR14, 0x1802, URZ ;  /* 0x000018020e2a7897 */ /* 0x000fe2000fffe03f */
[----:B------:R-:W-:Y:S01]  /*2c8b0*/  UMOV UR40, UR20 ;  /* 0x0000001400287c82 */ /* 0x000fe20008000000 */
[----:B------:R-:W-:Y:S01]  /*2c8c0*/  UMOV UR41, UR21 ;  /* 0x0000001500297c82 */ /* 0x000fe20008000000 */
[----:B------:R-:W-:Y:S02]  /*2c8d0*/  WARPGROUP.DEPBAR.LE gsb0, 0x0 ;  /* 0x00008000000079c5 */ /* 0x000fe40000010000 */
[----:B------:R-:W-:-:S15]  /*2c8e0*/  WARPGROUP.ARRIVE ;  /* 0x00000000000079c5 */ /* 0x000fde0000000000 */
[----:B------:R-:W-:-:S07]  /*2c8f0*/  NOP ;  /* 0x0000000000007918 */ /* 0x000fce0000000000 */
[----:B------:R-:W-:Y:S01]  /*2c900*/  HGMMA.64x256x8.F32.TF32 R24, gdesc[UR56], R24, gsb0 ;  /* 0x07e00000381879f0 */ /* 0x000fe20008002818 */
[----:B------:R-:W-:Y:S01]  /*2c910*/  UMOV UR56, UR42 ;  /* 0x0000002a00387c82 */ /* 0x000fe20008000000 */
[----:B------:R-:W-:Y:S01]  /*2c920*/  UMOV UR57, UR43 ;  /* 0x0000002b00397c82 */ /* 0x000fe20008000000 */
        /* <DEDUP_REMOVED lines=76> */
[----:B-1----:R-:W3:Y:S04]  /*2cdf0*/  LDL.LU.64 R150, [R1+0x2500] ;  /* 0x0025000001967983 */ /* 0x002ee80000300a00 */
        /* <DEDUP_REMOVED lines=13> */
[----:B------:R-:W-:-:S02]  /*2ced0*/  UIADD3.64 UR8, UR12, 0x1fe, URZ ;  /* 0x000001fe0c087897 */ /* 0x000fc4000fffe03f */
[----:B------:R-:W-:Y:S01]  /*2cee0*/  UIADD3.64 UR40, UR12, 0x200, URZ ;  /* 0x000002000c287897 */ /* 0x000fe2000fffe03f */
[----:B------:R-:W2:Y:S01]  /*2cef0*/  LDL.LU.64 R122, [R1+0x2490] ;  /* 0x00249000017a7983 */ /* 0x000ea20000300a00 */
[----:B------:R-:W-:Y:S01]  /*2cf00*/  UMOV UR48, UR42 ;  /* 0x0000002a00307c82 */ /* 0x000fe20008000000 */
[----:B------:R-:W-:Y:S01]  /*2cf10*/  UMOV UR49, UR43 ;  /* 0x0000002b00317c82 */ /* 0x000fe20008000000 */
[----:B------:R-:W-:Y:S01]  /*2cf20*/  UMOV UR42, UR14 ;  /* 0x0000000e002a7c82 */ /* 0x000fe20008000000 */
[----:B------:R-:W-:Y:S01]  /*2cf30*/  UMOV UR43, UR15 ;  /* 0x0000000f002b7c82 */ /* 0x000fe20008000000 */
[----:B------:R-:W-:Y:S01]  /*2cf40*/  UIADD3.64 UR36, UR12, 0x202, URZ ;  /* 0x000002020c247897 */ /* 0x000fe2000fffe03f */
[----:B------:R-:W4:Y:S01]  /*2cf50*/  LDL.LU.64 R120, [R1+0x2488] ;  /* 0x0024880001787983 */ /* 0x000f220000300a00 */
[----:B------:R-:W-:Y:S02]  /*2cf60*/  UIADD3.64 UR32, UR12, 0x204, URZ ;  /* 0x000002040c207897 */ /* 0x000fe4000fffe03f */
[----:B------:R-:W-:Y:S01]  /*2cf70*/  UIADD3.64 UR28, UR12, 0x9fe, URZ ;  /* 0x000009fe0c1c7897 */ /* 0x000fe2000fffe03f */
[----:B------:R-:W4:Y:S01]  /*2cf80*/  LDL.LU.64 R118, [R1+0x2480] ;  /* 0x0024800001767983 */ /* 0x000f220000300a00 */
[----:B------:R-:W-:-:S02]  /*2cf90*/  UIADD3.64 UR24, UR12, 0xa00, URZ ;  /* 0x00000a000c187897 */ /* 0x000fc4000fffe03f */
[----:B------:R-:W-:Y:S01]  /*2cfa0*/  UIADD3.64 UR20, UR12, 0xa02, URZ ;  /* 0x00000a020c147897 */ /* 0x000fe2000fffe03f */
[----:B------:R-:W4:Y:S01]  /*2cfb0*/  LDL.LU.64 R116, [R1+0x2478] ;  /* 0x0024780001747983 */ /* 0x000f220000300a00 */
[----:B------:R-:W-:-:S03]  /*2cfc0*/  UIADD3.64 UR16, UR12, 0xa04, URZ ;  /* 0x00000a040c107897 */ /* 0x000fc6000fffe03f */
        /* <DEDUP_REMOVED lines=45> */
[----:B------:R-:W4:Y:S01]  /*2d2a0*/  LDL.LU.64 R24, [R1+0x2308] ;  /* 0x0023080001187983 */ /* 0x000f220000300a00 */
[----:B---3--:R-:W-:-:S06]  /*2d2b0*/  WARPGROUP.ARRIVE ;  /* 0x00000000000079c5 */ /* 0x008fcc0000000000 */
        /* <DEDUP_REMOVED lines=94> */
[----:B-1----:R-:W4:Y:S04]  /*2d8a0*/  LDL.LU.64 R124, [R1+0x400] ;  /* 0x00040000017c7983 */ /* 0x002f280000300a00 */
[----:B---3--:R-:W3:Y:S04]  /*2d8b0*/  LDL.LU.64 R126, [R1+0x408] ;  /* 0x00040800017e7983 */ /* 0x008ee80000300a00 */
[----:B--2---:R-:W2:Y:S04]  /*2d8c0*/  LDL.LU.64 R128, [R1+0x410] ;  /* 0x0004100001807983 */ /* 0x004ea80000300a00 */
[----:B----4-:R-:W4:Y:S04]  /*2d8d0*/  LDL.LU.64 R130, [R1+0x418] ;  /* 0x0004180001827983 */ /* 0x010f280000300a00 */
        /* <DEDUP_REMOVED lines=10> */
[----:B---3--:R-:W-:Y:S04]  /*2d980*/  STL.64 [R1+0x2300], R150 ;  /* 0x0023009601007387 */ /* 0x008fe80000100a00 */
[----:B----4-:R-:W-:Y:S04]  /*2d990*/  STL.64 [R1+0x22f8], R148 ;  /* 0x0022f89401007387 */ /* 0x010fe80000100a00 */
[----:B--2---:R-:W-:Y:S04]  /*2d9a0*/  STL.64 [R1+0x22f0], R146 ;  /* 0x0022f09201007387 */ /* 0x004fe80000100a00 */
        /* <DEDUP_REMOVED lines=125> */
[----:B------:R-:W-:Y:S01]  /*2e180*/  UMOV UR44, UR8 ;  /* 0x00000008002c7c82 */ /* 0x000fe20008000000 */
[----:B------:R-:W-:Y:S01]  /*2e190*/  UMOV UR45, UR9 ;  /* 0x00000009002d7c82 */ /* 0x000fe20008000000 */
[----:B------:R-:W-:Y:S01]  /*2e1a0*/  UMOV UR42, UR4 ;  /* 0x00000004002a7c82 */ /* 0x000fe20008000000 */
[----:B------:R-:W-:Y:S01]  /*2e1b0*/  UMOV UR43, UR5 ;  /* 0x00000005002b7c82 */ /* 0x000fe20008000000 */
[----:B--2---:R-:W-:Y:S01]  /*2e1c0*/  WARPGROUP.ARRIVE ;  /* 0x00000000000079c5 */ /* 0x004fe20000000000 */
[----:B------:R-:W2:Y:S01]  /*2e1d0*/  LDL.LU.64 R152, [R1+0x470] ;  /* 0x0004700001987983 */ /* 0x000ea20000300a00 */
[----:B------:R-:W-:-:S03]  /*2e1e0*/  UIADD3.64 UR8, UR14, 0x1002, URZ ;  /* 0x000010020e087897 */ /* 0x000fc6000fffe03f */
[----:B------:R-:W2:Y:S01]  /*2e1f0*/  LDL.LU.64 R154, [R1+0x478] ;  /* 0x00047800019a7983 */ /* 0x000ea20000300a00 */
[----:B------:R-:W-:Y:S03]  /*2e200*/  HGMMA.64x256x8.F32.TF32 R24, gdesc[UR44], R24, gsb0 ;  /* 0x07e000002c1879f0 */ /* 0x000fe60008002818 */
        /* <DEDUP_REMOVED lines=48> */
[----:B------:R-:W-:-:S02]  /*2e510*/  WARPGROUP.DEPBAR.LE gsb0, 0x0 ;  /* 0x00008000000079c5 */ /* 0x000fc40000010000 */
[----:B------:R-:W-:-:S06]  /*2e520*/  WARPGROUP.ARRIVE ;  /* 0x00000000000079c5 */ /* 0x000fcc0000000000 */
[----:B------:R-:W-:Y:S01]  /*2e530*/  HGMMA.64x256x8.F32.TF32 R24, gdesc[UR40], R24, gsb0 ;  /* 0x07e00000281879f0 */ /* 0x000fe20008002818 */
[----:B------:R-:W-:Y:S01]  /*2e540*/  UMOV UR42, UR8 ;  /* 0x00000008002a7c82 */ /* 0x000fe20008000000 */
[----:B------:R-:W-:Y:S01]  /*2e550*/  UMOV UR43, UR9 ;  /* 0x00000009002b7c82 */ /* 0x000fe20008000000 */
[----:B------:R-:W-:Y:S01]  /*2e560*/  UMOV UR40, UR36 ;  /* 0x0000002400287c82 */ /* 0x000fe20008000000 */
[----:B------:R-:W-:Y:S01]  /*2e570*/  UMOV UR41, UR37 ;  /* 0x0000002500297c82 */ /* 0x000fe20008000000 */
[----:B------:R-:W-:Y:S02]  /*2e580*/  WARPGROUP.DEPBAR.LE gsb0, 0x0 ;  /* 0x00008000000079c5 */ /* 0x000fe40000010000 */
[----:B------:R-:W-:-:S15]  /*2e590*/  WARPGROUP.ARRIVE ;  /* 0x00000000000079c5 */ /* 0x000fde0000000000 */
[----:B------:R-:W-:-:S06]  /*2e5a0*/  NOP ;  /* 0x0000000000007918 */ /* 0x000fcc0000000000 */
        /* <DEDUP_REMOVED lines=120> */
[----:B------:R-:W-:-:S02]  /*2ed30*/  UIADD3.64 UR8, UR12, 0x3fe, URZ ;  /* 0x000003fe0c087897 */ /* 0x000fc4000fffe03f */
[----:B------:R-:W-:Y:S01]  /*2ed40*/  UIADD3.64 UR40, UR12, 0x400, URZ ;  /* 0x000004000c287897 */ /* 0x000fe2000fffe03f */
[----:B------:R-:W3:Y:S01]  /*2ed50*/  LDL.LU.64 R122, [R1+0x2290] ;  /* 0x00229000017a7983 */ /* 0x000ee20000300a00 */
        /* <DEDUP_REMOVED lines=152> */
[----:B-1----:R-:W4:Y:S04]  /*2f6e0*/  LDL.LU.64 R124, [R1] ;  /* 0x00000000017c7983 */ /* 0x002f280000300a00 */
[----:B--2---:R-:W2:Y:S04]  /*2f6f0*/  LDL.LU.64 R126, [R1+0x8] ;  /* 0x00000800017e7983 */ /* 0x004ea80000300a00 */
[----:B---3--:R-:W3:Y:S04]  /*2f700*/  LDL.LU.64 R128, [R1+0x10] ;  /* 0x0000100001807983 */ /* 0x008ee80000300a00 */
[----:B----4-:R-:W4:Y:S04]  /*2f710*/  LDL.LU.64 R130, [R1+0x18] ;  /* 0x0000180001827983 */ /* 0x010f280000300a00 */
[----:B------:R-:W2:Y:S04]  /*2f720*/  LDL.LU.64 R132, [R1+0x20] ;  /* 0x0000200001847983 */ /* 0x000ea80000300a00 */
[----:B------:R-:W3:Y:S04]  /*2f730*/  LDL.LU.64 R134, [R1+0x28] ;  /* 0x0000280001867983 */ /* 0x000ee80000300a00 */
[----:B------:R-:W4:Y:S04]  /*2f740*/  LDL.LU.64 R136, [R1+0x30] ;  /* 0x0000300001887983 */ /* 0x000f280000300a00 */
[----:B------:R-:W2:Y:S04]  /*2f750*/  LDL.LU.64 R138, [R1+0x38] ;  /* 0x00003800018a7983 */ /* 0x000ea80000300a00 */
[----:B------:R-:W3:Y:S04]  /*2f760*/  LDL.LU.64 R140, [R1+0x40] ;  /* 0x00004000018c7983 */ /* 0x000ee80000300a00 */
[----:B------:R-:W4:Y:S04]  /*2f770*/  LDL.LU.64 R142, [R1+0x48] ;  /* 0x00004800018e7983 */ /* 0x000f280000300a00 */
[----:B------:R-:W2:Y:S04]  /*2f780*/  LDL.LU.64 R144, [R1+0x50] ;  /* 0x0000500001907983 */ /* 0x000ea80000300a00 */
[----:B------:R-:W3:Y:S04]  /*2f790*/  LDL.LU.64 R146, [R1+0x58] ;  /* 0x0000580001927983 */ /* 0x000ee80000300a00 */
[----:B------:R-:W4:Y:S04]  /*2f7a0*/  LDL.LU.64 R148, [R1+0x60] ;  /* 0x0000600001947983 */ /* 0x000f280000300a00 */
[----:B------:R-:W2:Y:S04]  /*2f7b0*/  LDL.LU.64 R150, [R1+0x68] ;  /* 0x0000680001967983 */ /* 0x000ea80000300a00 */
[----:B--2---:R-:W-:Y:S04]  /*2f7c0*/  STL.64 [R1+0x2100], R150 ;  /* 0x0021009601007387 */ /* 0x004fe80000100a00 */
[----:B----4-:R-:W-:Y:S04]  /*2f7d0*/  STL.64 [R1+0x20f8], R148 ;  /* 0x0020f89401007387 */ /* 0x010fe80000100a00 */
[----:B---3--:R-:W-:Y:S04]  /*2f7e0*/  STL.64 [R1+0x20f0], R146 ;  /* 0x0020f09201007387 */ /* 0x008fe80000100a00 */
        /* <DEDUP_REMOVED lines=179> */
[----:B--2---:R-:W-:-:S06]  /*30320*/  WARPGROUP.ARRIVE ;  /* 0x00000000000079c5 */ /* 0x004fcc0000000000 */
[----:B------:R-:W-:Y:S01]  /*30330*/  HGMMA.64x256x8.F32.TF32 R24, gdesc[UR44], R24, gsb0 ;  /* 0x07e000002c1879f0 */ /* 0x000fe20008002818 */
[----:B------:R-:W-:Y:S02]  /*30340*/  UIADD3.64 UR44, UR14, 0x1002, URZ ;  /* 0x000010020e2c7897 */ /* 0x000fe4000fffe03f */
[----:B------:R-:W-:Y:S02]  /*30350*/  WARPGROUP.DEPBAR.LE gsb0, 0x0 ;  /* 0x00008000000079c5 */ /* 0x000fe40000010000 */
[----:B------:R-:W-:-:S15]  /*30360*/  WARPGROUP.ARRIVE ;  /* 0x00000000000079c5 */ /* 0x000fde0000000000 */
[----:B------:R-:W-:-:S08]  /*30370*/  NOP ;  /* 0x0000000000007918 */ /* 0x000fd00000000000 */
        /* <DEDUP_REMOVED lines=128> */
[----:B------:R-:W-:Y:S01]  /*30b80*/  UIADD3.64 UR40, UR12, 0x5fe, URZ ;  /* 0x000005fe0c287897 */ /* 0x000fe2000fffe03f */
[----:B------:R-:W-:Y:S01]  /*30b90*/  UMOV UR42, UR10 ;  /* 0x0000000a002a7c82 */ /* 0x000fe20008000000 */
[----:B------:R-:W-:Y:S01]  /*30ba0*/  UMOV UR43, UR11 ;  /* 0x0000000b002b7c82 */ /* 0x000fe20008000000 */
[----:B------:R-:W-:Y:S01]  /*30bb0*/  UIADD3.64 UR8, UR12, 0x600, URZ ;  /* 0x000006000c087897 */ /* 0x000fe2000fffe03f */
[----:B------:R-:W2:Y:S01]  /*30bc0*/  LDL.LU.64 R122, [R1+0x2090] ;  /* 0x00209000017a7983 */ /* 0x000ea20000300a00 */
[----:B------:R-:W-:Y:S01]  /*30bd0*/  UMOV UR10, UR14 ;  /* 0x0000000e000a7c82 */ /* 0x000fe20008000000 */
[----:B------:R-:W-:Y:S01]  /*30be0*/  UMOV UR11, UR15 ;  /* 0x0000000f000b7c82 */ /* 0x000fe20008000000 */
[----:B---3--:R-:W-:Y:S01]  /*30bf0*/  WARPGROUP.ARRIVE ;  /* 0x00000000000079c5 */ /* 0x008fe20000000000 */
[----:B------:R-:W-:Y:S01]  /*30c00*/  UIADD3.64 UR36, UR12, 0x602, URZ ;  /* 0x000006020c247897 */ /* 0x000fe2000fffe03f */
[----:B------:R-:W2:Y:S04]  /*30c10*/  LDL.LU.64 R120, [R1+0x2088] ;  /* 0x0020880001787983 */ /* 0x000ea80000300a00 */
[----:B------:R-:W-:Y:S01]  /*30c20*/  HGMMA.64x256x8.F32.TF32 R124, gdesc[UR40], R124, gsb0 ;  /* 0x07e00000287c79f0 */ /* 0x000fe2000800287c */
[----:B------:R-:W-:Y:S01]  /*30c30*/  UIADD3.64 UR32, UR12, 0x604, URZ ;  /* 0x000006040c207897 */ /* 0x000fe2000fffe03f */
[----:B------:R-:W2:Y:S01]  /*30c40*/  LDL.LU.64 R118, [R1+0x2080] ;  /* 0x0020800001767983 */ /* 0x000ea20000300a00 */
[----:B------:R-:W-:-:S02]  /*30c50*/  UIADD3.64 UR28, UR12, 0xdfe, URZ ;  /* 0x00000dfe0c1c7897 */ /* 0x000fc4000fffe03f */
[----:B------:R-:W-:Y:S01]  /*30c60*/  UIADD3.64 UR24, UR12, 0xe00, URZ ;  /* 0x00000e000c187897 */ /* 0x000fe2000fffe03f */
[----:B------:R-:W2:Y:S01]  /*30c70*/  LDL.LU.64 R116, [R1+0x2078] ;  /* 0x0020780001747983 */ /* 0x000ea20000300a00 */
[----:B------:R-:W-:Y:S01]  /*30c80*/  UIADD3.64 UR20, UR12, 0xe02, URZ ;  /* 0x00000e020c147897 */ /* 0x000fe2000fffe03f */
[----:B------:R-:W-:Y:S02]  /*30c90*/  WARPGROUP.DEPBAR.LE gsb0, 0x0 ;  /* 0x00008000000079c5 */ /* 0x000fe40000010000 */
[----:B------:R-:W-:Y:S01]  /*30ca0*/  WARPGROUP.ARRIVE ;  /* 0x00000000000079c5 */ /* 0x000fe20000000000 */
[----:B------:R-:W-:Y:S01]  /*30cb0*/  UMOV UR14, UR18 ;  /* 0x00000012000e7c82 */ /* 0x000fe20008000000 */
[----:B------:R-:W-:Y:S01]  /*30cc0*/  UMOV UR15, UR19 ;  /* 0x00000013000f7c82 */ /* 0x000fe20008000000 */
[----:B------:R-:W2:-:S15]  /*30cd0*/  LDL.LU.64 R114, [R1+0x2070] ;  /* 0x0020700001727983 */ /* 0x000e9e0000300a00 */
[----:B------:R-:W-:Y:S01]  /*30ce0*/  HGMMA.64x256x8.F32.TF32 R124, gdesc[UR8], R124, gsb0 ;  /* 0x07e00000087c79f0 */ /* 0x000fe2000800287c */
[----:B------:R-:W-:Y:S01]  /*30cf0*/  UIADD3.64 UR12, UR12, 0xe04, URZ ;  /* 0x00000e040c0c7897 */ /* 0x000fe2000fffe03f */
        /* <DEDUP_REMOVED lines=69> */
[----:B------:R-:W-:Y:S04]  /*31150*/  STL.64 [R1], R124 ;  /* 0x0000007c01007387 */ /* 0x000fe80000100a00 */
        /* <DEDUP_REMOVED lines=64> */
[----:B------:R-:W4:Y:S04]  /*31560*/  LDL.LU.64 R248, [R1+0x1ef8] ;  /* 0x001ef80001f87983 */ /* 0x000f280000300a00 */
        /* <DEDUP_REMOVED lines=66> */
[----:B--2---:R-:W-:-:S06]  /*31990*/  WARPGROUP.ARRIVE ;  /* 0x00000000000079c5 */ /* 0x004fcc0000000000 */
[----:B------:R-:W-:Y:S01]  /*319a0*/  HGMMA.64x256x8.F32.TF32 R24, gdesc[UR40], R24, gsb0 ;  /* 0x07e00000281879f0 */ /* 0x000fe20008002818 */
[----:B------:R-:W-:Y:S01]  /*319b0*/  UMOV UR38, UR44 ;  /* 0x0000002c00267c82 */ /* 0x000fe20008000000 */
[----:B------:R-:W-:Y:S01]  /*319c0*/  UMOV UR39, UR45 ;  /* 0x0000002d00277c82 */ /* 0x000fe20008000000 */
[----:B------:R-:W-:Y:S02]  /*319d0*/  WARPGROUP.DEPBAR.LE gsb0, 0x0 ;  /* 0x00008000000079c5 */ /* 0x000fe40000010000 */
[----:B------:R-:W-:-:S15]  /*319e0*/  WARPGROUP.ARRIVE ;  /* 0x00000000000079c5 */ /* 0x000fde0000000000 */
[----:B------:R-:W-:-:S08]  /*319f0*/  NOP ;  /* 0x0000000000007918 */ /* 0x000fd00000000000 */
        /* <DEDUP_REMOVED lines=21> */
[----:B------:R-:W-:Y:S02]  /*31b50*/  R2UR UR52, R7 ;  /* 0x00000000073472ca */ /* 0x000fe400000e0000 */
[----:B------:R-:W2:Y:S04]  /*31b60*/  LDL R7, [R1+0x18bc] ;  /* 0x0018bc0001077983 */ /* 0x000ea80000100800 */
[----:B------:R-:W4:Y:S04]  /*31b70*/  LDL.LU R11, [R1+0x1030] ;  /* 0x00103000010b7983 */ /* 0x000f280000300800 */
[----:B------:R-:W3:Y:S01]  /*31b80*/  LDL.LU R9, [R1+0x1034] ;  /* 0x0010340001097983 */ /* 0x000ee20000300800 */
[----:B------:R-:W-:-:S02]  /*31b90*/  WARPGROUP.DEPBAR.LE gsb0, 0x0 ;  /* 0x00008000000079c5 */ /* 0x000fc40000010000 */
[----:B------:R-:W-:-:S12]  /*31ba0*/  WARPGROUP.ARRIVE ;  /* 0x00000000000079c5 */ /* 0x000fd80000000000 */
[----:B------:R-:W-:Y:S01]  /*31bb0*/  HGMMA.64x256x8.F32.TF32 R24, gdesc[UR24], R24, gsb0 ;  /* 0x07e00000181879f0 */ /* 0x000fe20008002818 */
[----:B------:R-:W-:Y:S01]  /*31bc0*/  UMOV UR14, UR48 ;  /* 0x00000030000e7c82 */ /* 0x000fe20008000000 */
[----:B------:R-:W-:Y:S01]  /*31bd0*/  UMOV UR15, UR49 ;  /* 0x00000031000f7c82 */ /* 0x000fe20008000000 */
[----:B------:R-:W-:Y:S02]  /*31be0*/  WARPGROUP.DEPBAR.LE gsb0, 0x0 ;  /* 0x00008000000079c5 */ /* 0x000fe40000010000 */
[----:B------:R-:W-:-:S15]  /*31bf0*/  WARPGROUP.ARRIVE ;  /* 0x00000000000079c5 */ /* 0x000fde0000000000 */
[----:B------:R-:W-:-:S08]  /*31c00*/  NOP ;  /* 0x0000000000007918 */ /* 0x000fd00000000000 */
[----:B------:R-:W-:Y:S01]  /*31c10*/  HGMMA.64x256x8.F32.TF32 R24, gdesc[UR20], R24, gsb0 ;  /* 0x07e00000141879f0 */ /* 0x000fe20008002818 */
[----:B------:R-:W-:Y:S01]  /*31c20*/  R2UR UR53, R8 ;  /* 0x00000000083572ca */ /* 0x000fe200000e0000 */
[----:B------:R-:W-:Y:S01]  /*31c30*/  UIADD3 UR6, UR6, 0x1, URZ ;  /* 0x0000000106067890 */ /* 0x000fe2000fffe03f */
[----:B---3--:R-:W-:-:S11]  /*31c40*/  IADD3 R9, P1, R9, R4, RZ ;  /* 0x0000000409097210 */ /* 0x008fd60007f3e0ff */
[----:B------:R-:W-:-:S04]  /*31c50*/  UIMAD UR9, UR7, -0x40, UR53 ;  /* 0xffffffc0070978a4 */ /* 0x000fc8000f8e0235 */
[----:B------:R-:W-:-:S04]  /*31c60*/  UISETP.GT.AND UP1, UPT, UR9, URZ, UPT ;  /* 0x0000003f0900728c */ /* 0x000fc8000bf24270 */
[----:B------:R-:W-:Y:S02]  /*31c70*/  USEL UR8, URZ, 0x4, !UP1 ;  /* 0x000000043f087887 */ /* 0x000fe4000c800000 */
[----:B------:R-:W-:Y:S01]  /*31c80*/  UISETP.GT.AND UP1, UPT, UR6, 0x2, UPT ;  /* 0x000000020600788c */ /* 0x000fe2000bf24270 */
[----:B----4-:R-:W-:-:S03]  /*31c90*/  IMAD.X R11, R11, 0x1, R3, P1 ;  /* 0x000000010b0b7824 */ /* 0x010fc600008e0603 */
[----:B------:R-:W-:Y:S01]  /*31ca0*/  USEL UR6, UR6, URZ, !UP1 ;  /* 0x0000003f06067287 */ /* 0x000fe2000c800000 */
[----:B------:R-:W-:Y:S01]  /*31cb0*/  STL [R1+0x1034], R9 ;  /* 0x0010340901007387 */ /* 0x000fe20000100800 */
[----:B------:R-:W-:Y:S02]  /*31cc0*/  R2UR UR5, R6 ;  /* 0x00000000060572ca */ /* 0x000fe400000e0000 */
[----:B------:R-:W-:Y:S01]  /*31cd0*/  ULEA UR10, UR6, UR60, 0x10 ;  /* 0x0000003c060a7291 */ /* 0x000fe2000f8e803f */
[----:B------:R-:W-:Y:S01]  /*31ce0*/  STL [R1+0x1030], R11 ;  /* 0x0010300b01007387 */ /* 0x000fe20000100800 */
[----:B--2---:R-:W-:-:S03]  /*31cf0*/  R2UR UR11, R7 ;  /* 0x00000000070b72ca */ /* 0x004fc600000e0000 */
[----:B------:R-:W2:Y:S01]  /*31d00*/  LDL.LU R6, [R1+0x103c] ;  /* 0x00103c0001067983 */ /* 0x000ea20000300800 */
[----:B------:R-:W-:Y:S01]  /*31d10*/  R2UR UR4, R5 ;  /* 0x00000000050472ca */ /* 0x000fe200000e0000 */
[----:B------:R-:W-:Y:S02]  /*31d20*/  VIADD R5, R252, UR10 ;  /* 0x0000000afc057c36 */ /* 0x000fe40008000000 */
[----:B------:R-:W3:Y:S04]  /*31d30*/  LDL.LU R8, [R1+0x104c] ;  /* 0x00104c0001087983 */ /* 0x000ee80000300800 */
[----:B------:R-:W4:Y:S04]  /*31d40*/  LDL.LU R7, [R1+0x1054] ;  /* 0x0010540001077983 */ /* 0x000f280000300800 */
[----:B------:R1:W-:Y:S04]  /*31d50*/  STL [R1+0x1ccc], R252 ;  /* 0x001cccfc01007387 */ /* 0x0003e80000100800 */
[----:B-1----:R-:W4:Y:S01]  /*31d60*/  LDL.LU R252, [R1+0x1050] ;  /* 0x0010500001fc7983 */ /* 0x002f220000300800 */
[----:B------:R-:W-:-:S02]  /*31d70*/  WARPGROUP.DEPBAR.LE gsb0, 0x0 ;  /* 0x00008000000079c5 */ /* 0x000fc40000010000 */
[----:B------:R-:W-:-:S06]  /*31d80*/  WARPGROUP.ARRIVE ;  /* 0x00000000000079c5 */ /* 0x000fcc0000000000 */
[----:B------:R-:W-:Y:S03]  /*31d90*/  HGMMA.64x256x8.F32.TF32 R24, gdesc[UR12], R24, gsb0 ;  /* 0x07e000000c1879f0 */ /* 0x000fe60008002818 */
[----:B------:R-:W-:Y:S02]  /*31da0*/  WARPGROUP.DEPBAR.LE gsb0, 0x0 ;  /* 0x00008000000079c5 */ /* 0x000fe40000010000 */
[----:B------:R1:W-:Y:S04]  /*31db0*/  STL [R1+0x1d00], R107 ;  /* 0x001d006b01007387 */ /* 0x0003e80000100800 */
[----:B-1----:R-:W3:Y:S04]  /*31dc0*/  LDL.LU R107, [R1+0x1038] ;  /* 0x00103800016b7983 */ /* 0x002ee80000300800 */
[----:B------:R-:W-:Y:S04]  /*31dd0*/  STL [R1+0x1cfc], R108 ;  /* 0x001cfc6c01007387 */ /* 0x000fe80000100800 */
[----:B------:R1:W-:Y:S04]  /*31de0*/  STL [R1+0x1cf8], R109 ;  /* 0x001cf86d01007387 */ /* 0x0003e80000100800 */
[----:B-1----:R-:W4:Y:S04]  /*31df0*/  LDL.LU R109, [R1+0x1048] ;  /* 0x00104800016d7983 */ /* 0x002f280000300800 */
[----:B------:R1:W-:Y:S04]  /*31e00*/  STL [R1+0x1cf4], R110 ;  /* 0x001cf46e01007387 */ /* 0x0003e80000100800 */
[----:B-1----:R-:W4:Y:S04]  /*31e10*/  LDL.LU R110, [R1+0x1044] ;  /* 0x00104400016e7983 */ /* 0x002f280000300800 */
[----:B------:R1:W-:Y:S04]  /*31e20*/  STL [R1+0x1cf0], R111 ;  /* 0x001cf06f01007387 */ /* 0x0003e80000100800 */
[----:B-1----:R-:W4:Y:S04]  /*31e30*/  LDL.LU R111, [R1+0x1040] ;  /* 0x00104000016f7983 */ /* 0x002f280000300800 */
[----:B------:R-:W-:Y:S04]  /*31e40*/  STL [R1+0x1cec], R112 ;  /* 0x001cec7001007387 */ /* 0x000fe80000100800 */
[----:B------:R1:W-:Y:S04]  /*31e50*/  STL [R1+0x1ce8], R113 ;  /* 0x001ce87101007387 */ /* 0x0003e80000100800 */
[----:B------:R-:W-:Y:S04]  /*31e60*/  STL [R1+0x1ce4], R114 ;  /* 0x001ce47201007387 */ /* 0x000fe80000100800 */
[----:B------:R-:W-:Y:S04]  /*31e70*/  STL [R1+0x1ce0], R115 ;  /* 0x001ce07301007387 */ /* 0x000fe80000100800 */
[----:B------:R-:W-:Y:S04]  /*31e80*/  STL [R1+0x1cdc], R116 ;  /* 0x001cdc7401007387 */ /* 0x000fe80000100800 */
[----:B------:R-:W-:Y:S04]  /*31e90*/  STL [R1+0x1cd8], R117 ;  /* 0x001cd87501007387 */ /* 0x000fe80000100800 */
[----:B------:R-:W-:Y:S04]  /*31ea0*/  STL [R1+0x1cd4], R118 ;  /* 0x001cd47601007387 */ /* 0x000fe80000100800 */
[----:B------:R-:W-:Y:S04]  /*31eb0*/  STL [R1+0x1cd0], R119 ;  /* 0x001cd07701007387 */ /* 0x000fe80000100800 */
[----:B------:R-:W-:Y:S04]  /*31ec0*/  STL.64 [R1+0x1cc0], R120 ;  /* 0x001cc07801007387 */ /* 0x000fe80000100a00 */
[----:B------:R-:W-:Y:S04]  /*31ed0*/  STL.64 [R1+0x1cb8], R122 ;  /* 0x001cb87a01007387 */ /* 0x000fe80000100a00 */
[----:B------:R-:W-:Y:S04]  /*31ee0*/  STL.64 [R1+0x1cb0], R124 ;  /* 0x001cb07c01007387 */ /* 0x000fe80000100a00 */
[----:B------:R-:W-:Y:S04]  /*31ef0*/  STL.64 [R1+0x1ca8], R126 ;  /* 0x001ca87e01007387 */ /* 0x000fe80000100a00 */
[----:B------:R-:W-:Y:S04]  /*31f00*/  STL.64 [R1+0x1ca0], R128 ;  /* 0x001ca08001007387 */ /* 0x000fe80000100a00 */
[----:B------:R-:W-:Y:S01]  /*31f10*/  STL.64 [R1+0x1c98], R130 ;  /* 0x001c988201007387 */ /* 0x000fe20000100a00 */
[----:B------:R-:W-:-:S03]  /*31f20*/  UISETP.GE.AND UP0, UPT, UR7, UR52, UPT ;  /* 0x000000340700728c */ /* 0x000fc6000bf06270 */
[----:B------:R-:W-:Y:S04]  /*31f30*/  STL.64 [R1+0x1c90], R132 ;  /* 0x001c908401007387 */ /* 0x000fe80000100a00 */
[----:B------:R-:W-:Y:S04]  /*31f40*/  STL.64 [R1+0x1c88], R134 ;  /* 0x001c888601007387 */ /* 0x000fe80000100a00 */
[----:B------:R-:W-:Y:S04]  /*31f50*/  STL.64 [R1+0x1c80], R136 ;  /* 0x001c808801007387 */ /* 0x000fe80000100a00 */
[----:B------:R-:W-:Y:S01]  /*31f60*/  STL.64 [R1+0x1c78], R138 ;  /* 0x001c788a01007387 */ /* 0x000fe20000100a00 */
[----:B------:R-:W-:-:S03]  /*31f70*/  USEL UR8, UR8, URZ, !UP0 ;  /* 0x0000003f08087287 */ /* 0x000fc6000c000000 */
[----:B------:R-:W-:Y:S04]  /*31f80*/  STL.64 [R1+0x1c70], R140 ;  /* 0x001c708c01007387 */ /* 0x000fe80000100a00 */
[----:B------:R-:W-:Y:S01]  /*31f90*/  STL.64 [R1+0x1c68], R142 ;  /* 0x001c688e01007387 */ /* 0x000fe20000100a00 */
[----:B-1----:R-:W-:-:S03]  /*31fa0*/  IMAD.MOV.U32 R113, RZ, RZ, R11 ;  /* 0x000000ffff717224 */ /* 0x002fc600078e000b */
[----:B------:R-:W-:Y:S04]  /*31fb0*/  STL.64 [R1+0x1c60], R144 ;  /* 0x001c609001007387 */ /* 0x000fe80000100a00 */
[----:B------:R-:W-:Y:S01]  /*31fc0*/  STL.64 [R1+0x1c58], R146 ;  /* 0x001c589201007387 */ /* 0x000fe20000100a00 */
[----:B------:R-:W-:-:S03]  /*31fd0*/  IMAD.MOV.U32 R112, RZ, RZ, R9 ;  /* 0x000000ffff707224 */ /* 0x000fc600078e0009 */
[----:B------:R-:W-:Y:S04]  /*31fe0*/  STL.64 [R1+0x1c50], R148 ;  /* 0x001c509401007387 */ /* 0x000fe80000100a00 */
[----:B------:R-:W-:Y:S01]  /*31ff0*/  STL.64 [R1+0x1c48], R150 ;  /* 0x001c489601007387 */ /* 0x000fe20000100a00 */
[----:B------:R-:W-:Y:S01]  /*32000*/  BAR.SYNC.DEFER_BLOCKING 0x0 ;  /* 0x0000000000007b1d */ /* 0x000fe20000010000 */
[----:B------:R-:W-:-:S05]  /*32010*/  ISETP.NE.U32.AND P0, PT, RZ, UR8, PT ;  /* 0x00000008ff007c0c */ /* 0x000fca000bf05070 */
[----:B------:R-:W4:Y:S04]  /*32020*/  LDL.LU R11, [R1+0x1d04] ;  /* 0x001d0400010b7983 */ /* 0x000f280000300800 */
[----:B------:R-:W4:Y:S04]  /*32030*/  LDL.LU R108, [R1+0x1058] ;  /* 0x00105800016c7983 */ /* 0x000f280000300800 */
[----:B------:R-:W4:Y:S01]  /*32040*/  LDL.LU R9, [R1+0x105c] ;  /* 0x00105c0001097983 */ /* 0x000f220000300800 */
[----:B--2---:R-:W-:-:S05]  /*32050*/  IADD3 R6, P1, R6, R4, RZ ;  /* 0x0000000406067210 */ /* 0x004fca0007f3e0ff */
[----:B------:R-:W-:Y:S04]  /*32060*/  STL [R1+0x103c], R6 ;  /* 0x00103c0601007387 */ /* 0x000fe80000100800 */
[----:B------:R-:W-:Y:S01]  /*32070*/  @!PT LDS RZ, [RZ] ;  /* 0x00000000fffff984 */ /* 0x000fe20000000800 */
[----:B------:R-:W-:Y:S01]  /*32080*/  @!PT LDS RZ, [RZ] ;  /* 0x00000000fffff984 */ /* 0x000fe20000000800 */
[----:B------:R-:W-:Y:S01]  /*32090*/  @!PT LDS RZ, [RZ] ;  /* 0x00000000fffff984 */ /* 0x000fe20000000800 */
[----:B------:R1:W-:Y:S02]  /*320a0*/  LDGSTS.E [R5+0x60000], desc[UR4][R112.64], P0 ;  /* 0x6000000070057fae */ /* 0x0003e40008121844 */
[----:B-1----:R-:W-:Y:S02]  /*320b0*/  IMAD.MOV.U32 R112, RZ, RZ, R6 ;  /* 0x000000ffff707224 */ /* 0x002fe400078e0006 */
[----:B---3--:R-:W-:-:S04]  /*320c0*/  IMAD.X R107, R107, 0x1, R3, P1 ;  /* 0x000000016b6b7824 */ /* 0x008fc800008e0603 */
[----:B------:R-:W-:Y:S01]  /*320d0*/  IMAD.MOV.U32 R113, RZ, RZ, R107 ;  /* 0x000000ffff717224 */ /* 0x000fe200078e006b */
[----:B------:R1:W-:Y:S01]  /*320e0*/  STL [R1+0x1038], R107 ;  /* 0x0010386b01007387 */ /* 0x0003e20000100800 */
[----:B------:R-:W-:-:S03]  /*320f0*/  UISETP.GT.AND UP1, UPT, UR9, 0x1, UPT ;  /* 0x000000010900788c */ /* 0x000fc6000bf24270 */
[----:B------:R2:W-:Y:S04]  /*32100*/  LDGSTS.E [R5+0x64000], desc[UR4][R112.64], P0 ;  /* 0x6400000070057fae */ /* 0x0005e80008121844 */
[----:B-1----:R-:W3:Y:S04]  /*32110*/  LDL.LU R107, [R1+0x1060] ;  /* 0x00106000016b7983 */ /* 0x002ee80000300800 */
[----:B------:R-:W3:Y:S01]  /*32120*/  LDL.LU R6, [R1+0x1064] ;  /* 0x0010640001067983 */ /* 0x000ee20000300800 */
[----:B------:R-:W-:-:S04]  /*32130*/  USEL UR8, URZ, 0x4, !UP1 ;  /* 0x000000043f087887 */ /* 0x000fc8000c800000 */
[----:B------:R-:W-:Y:S01]  /*32140*/  USEL UR8, UR8, URZ, !UP0 ;  /* 0x0000003f08087287 */ /* 0x000fe2000c000000 */
[----:B------:R-:W-:-:S05]  /*32150*/  IADD3 R8, P2, R8, R4, RZ ;  /* 0x0000000408087210 */ /* 0x000fca0007f5e0ff */
[----:B------:R-:W-:Y:S02]  /*32160*/  ISETP.NE.U32.AND P0, PT, RZ, UR8, PT ;  /* 0x00000008ff007c0c */ /* 0x000fe4000bf05070 */
[-C--:B----4-:R-:W-:Y:S02]  /*32170*/  IADD3 R110, P1, R110, R4.reuse, RZ ;  /* 0x000000046e6e7210 */ /* 0x090fe40007f3e0ff */
[----:B------:R-:W-:Y:S01]  /*32180*/  IADD3 R7, P3, R7, R4, RZ ;  /* 0x0000000407077210 */ /* 0x000fe20007f7e0ff */
[--C-:B------:R-:W-:Y:S02]  /*32190*/  IMAD.X R109, R109, 0x1, R3.reuse, P2 ;  /* 0x000000016d6d7824 */ /* 0x100fe400010e0603 */
[----:B------:R1:W-:Y:S01]  /*321a0*/  STL [R1+0x1044], R110 ;  /* 0x0010446e01007387 */ /* 0x0003e20000100800 */
[----:B------:R-:W-:Y:S01]  /*321b0*/  UISETP.GT.AND UP1, UPT, UR9, 0x2, UPT ;  /* 0x000000020900788c */ /* 0x000fe2000bf24270 */
[--C-:B------:R-:W-:Y:S02]  /*321c0*/  IMAD.X R252, R252, 0x1, R3.reuse, P3 ;  /* 0x00000001fcfc7824 */ /* 0x100fe400018e0603 */
[----:B------:R-:W-:-:S05]  /*321d0*/  IMAD.X R111, R111, 0x1, R3, P1 ;  /* 0x000000016f6f7824 */ /* 0x000fca00008e0603 */
[----:B------:R-:W-:Y:S04]  /*321e0*/  STL [R1+0x1040], R111 ;  /* 0x0010406f01007387 */ /* 0x000fe80000100800 */
[----:B------:R4:W-:Y:S01]  /*321f0*/  STL [R1+0x104c], R8 ;  /* 0x00104c0801007387 */ /* 0x0009e20000100800 */
[----:B------:R-:W-:-:S03]  /*32200*/  USEL UR8, URZ, 0x4, !UP1 ;  /* 0x000000043f087887 */ /* 0x000fc6000c800000 */
[----:B------:R4:W-:Y:S01]  /*32210*/  STL [R1+0x1048], R109 ;  /* 0x0010486d01007387 */ /* 0x0009e20000100800 */
[----:B--2---:R-:W-:-:S03]  /*32220*/  IMAD.MOV.U32 R112, RZ, RZ, R8 ;  /* 0x000000ffff707224 */ /* 0x004fc600078e0008 */
[----:B------:R-:W-:Y:S04]  /*32230*/  LDGSTS.E [R5+0x60004], desc[UR4][R110.64], P0 ;  /* 0x600040006e057fae */ /* 0x000fe80008121844 */
[----:B------:R2:W-:Y:S01]  /*32240*/  STL [R1+0x1054], R7 ;  /* 0x0010540701007387 */ /* 0x0005e20000100800 */
[----:B------:R-:W-:Y:S01]  /*32250*/  USEL UR8, UR8, URZ, !UP0 ;  /* 0x0000003f08087287 */ /* 0x000fe2000c000000 */
[----:B------:R-:W-:Y:S02]  /*32260*/  IMAD.MOV.U32 R113, RZ, RZ, R109 ;  /* 0x000000ffff717224 */ /* 0x000fe400078e006d */
[----:B-1----:R-:W3:Y:S04]  /*32270*/  LDL.LU R110, [R1+0x106c] ;  /* 0x00106c00016e7983 */ /* 0x002ee80000300800 */
[----:B------:R-:W-:Y:S04]  /*32280*/  STL [R1+0x1050], R252 ;  /* 0x001050fc01007387 */ /* 0x000fe80000100800 */
[----:B----4-:R-:W4:Y:S04]  /*32290*/  LDL.LU R8, [R1+0x1234] ;  /* 0x0012340001087983 */ /* 0x010f280000300800 */
[----:B------:R-:W4:Y:S04]  /*322a0*/  LDL.LU R111, [R1+0x1068] ;  /* 0x00106800016f7983 */ /* 0x000f280000300800 */
[----:B------:R-:W4:Y:S01]  /*322b0*/  LDL.LU R109, [R1+0x1230] ;  /* 0x00123000016d7983 */ /* 0x000f220000300800 */
[----:B------:R-:W-:-:S03]  /*322c0*/  ISETP.NE.U32.AND P1, PT, RZ, UR8, PT ;  /* 0x00000008ff007c0c */ /* 0x000fc6000bf25070 */
[----:B------:R1:W-:Y:S01]  /*322d0*/  LDGSTS.E [R5+0x64004], desc[UR4][R112.64], P0 ;  /* 0x6400400070057fae */ /* 0x0003e20008121844 */
[----:B------:R-:W-:-:S04]  /*322e0*/  UISETP.GT.AND UP1, UPT, UR9, 0x3, UPT ;  /* 0x000000030900788c */ /* 0x000fc8000bf24270 */
[----:B------:R-:W-:Y:S01]  /*322f0*/  USEL UR8, URZ, 0x4, !UP1 ;  /* 0x000000043f087887 */ /* 0x000fe2000c800000 */
[----:B-1----:R-:W-:Y:S01]  /*32300*/  IMAD.MOV.U32 R112, RZ, RZ, R7 ;  /* 0x000000ffff707224 */ /* 0x002fe200078e0007 */
[----:B------:R-:W-:Y:S01]  /*32310*/  MOV R113, R252 ;  /* 0x000000fc00717202 */ /* 0x000fe20000000f00 */
[----:B--2---:R-:W2:Y:S01]  /*32320*/  LDL.LU R7, [R1+0x123c] ;  /* 0x00123c0001077983 */ /* 0x004ea20000300800 */
[----:B------:R-:W-:-:S03]  /*32330*/  USEL UR8, UR8, URZ, !UP0 ;  /* 0x0000003f08087287 */ /* 0x000fc6000c000000 */
[----:B------:R1:W-:Y:S01]  /*32340*/  LDGSTS.E [R5+0x60008], desc[UR4][R112.64], P1 ;  /* 0x6000800070057fae */ /* 0x0003e20008921844 */
[----:B------:R-:W-:-:S05]  /*32350*/  IADD3 R9, P0, R9, R4, RZ ;  /* 0x0000000409097210 */ /* 0x000fca0007f1e0ff */
[----:B------:R-:W-:Y:S01]  /*32360*/  IMAD.X R108, R108, 0x1, R3, P0 ;  /* 0x000000016c6c7824 */ /* 0x000fe200000e0603 */
[----:B------:R1:W-:Y:S02]  /*32370*/  STL [R1+0x105c], R9 ;  /* 0x00105c0901007387 */ /* 0x0003e40000100800 */
[----:B-1----:R-:W-:Y:S02]  /*32380*/  IMAD.MOV.U32 R112, RZ, RZ, R9 ;  /* 0x000000ffff707224 */ /* 0x002fe400078e0009 */
[----:B------:R-:W-:Y:S01]  /*32390*/  IMAD.MOV.U32 R113, RZ, RZ, R108 ;  /* 0x000000ffff717224 */ /* 0x000fe200078e006c */
[----:B------:R1:W-:Y:S01]  /*323a0*/  STL [R1+0x1058], R108 ;  /* 0x0010586c01007387 */ /* 0x0003e20000100800 */
[----:B------:R-:W-:-:S03]  /*323b0*/  ISETP.NE.U32.AND P0, PT, RZ, UR8, PT ;  /* 0x00000008ff007c0c */ /* 0x000fc6000bf05070 */
[----:B------:R-:W-:Y:S04]  /*323c0*/  LDGSTS.E [R5+0x64008], desc[UR4][R112.64], P1 ;  /* 0x6400800070057fae */ /* 0x000fe80008921844 */
[----:B------:R-:W2:Y:S01]  /*323d0*/  LDL.LU R9, [R1+0x1238] ;  /* 0x0012380001097983 */ /* 0x000ea20000300800 */
[----:B---3--:R-:W-:-:S05]  /*323e0*/  IADD3 R6, P1, R6, R4, RZ ;  /* 0x0000000406067210 */ /* 0x008fca0007f3e0ff */
[----:B------:R-:W-:Y:S02]  /*323f0*/  IMAD.X R107, R107, 0x1, R3, P1 ;  /* 0x000000016b6b7824 */ /* 0x000fe400008e0603 */
[----:B------:R-:W-:Y:S02]  /*32400*/  IMAD.MOV.U32 R114, RZ, RZ, R6 ;  /* 0x000000ffff727224 */ /* 0x000fe400078e0006 */
[----:B------:R-:W-:Y:S01]  /*32410*/  IMAD.MOV.U32 R115, RZ, RZ, R107 ;  /* 0x000000ffff737224 */ /* 0x000fe200078e006b */
[----:B------:R-:W-:Y:S04]  /*32420*/  STL [R1+0x1064], R6 ;  /* 0x0010640601007387 */ /* 0x000fe80000100800 */
[----:B------:R3:W-:Y:S04]  /*32430*/  STL [R1+0x1060], R107 ;  /* 0x0010606b01007387 */ /* 0x0007e80000100800 */
[----:B------:R-:W2:Y:S04]  /*32440*/  LDL.LU R113, [R1+0x1244] ;  /* 0x0012440001717983 */ /* 0x000ea80000300800 */
[----:B------:R-:W-:Y:S04]  /*32450*/  LDGSTS.E [R5+0x6000c], desc[UR4][R114.64], P0 ;  /* 0x6000c00072057fae */ /* 0x000fe80008121844 */
[----:B------:R-:W2:Y:S04]  /*32460*/  LDL.LU R114, [R1+0x1240] ;  /* 0x0012400001727983 */ /* 0x000ea80000300800 */
[----:B------:R-:W2:Y:S04]  /*32470*/  LDL.LU R112, [R1+0x1248] ;  /* 0x0012480001707983 */ /* 0x000ea80000300800 */
[----:B-1----:R-:W2:Y:S04]  /*32480*/  LDL.LU R108, [R1+0x124c] ;  /* 0x00124c00016c7983 */ /* 0x002ea80000300800 */
[----:B---3--:R-:W3:Y:S04]  /*32490*/  LDL.LU R107, [R1+0x1250] ;  /* 0x00125000016b7983 */ /* 0x008ee80000300800 */
[----:B------:R-:W3:Y:S01]  /*324a0*/  LDL.LU R6, [R1+0x1254] ;  /* 0x0012540001067983 */ /* 0x000ee20000300800 */
[----:B------:R-:W-:-:S04]  /*324b0*/  UISETP.GT.AND UP1, UPT, UR9, 0x20, UPT ;  /* 0x000000200900788c */ /* 0x000fc8000bf24270 */
[----:B------:R-:W-:Y:S01]  /*324c0*/  USEL UR8, URZ, 0x4, !UP1 ;  /* 0x000000043f087887 */ /* 0x000fe2000c800000 */
[----:B------:R-:W-:-:S03]  /*324d0*/  IADD3 R110, P2, R110, R4, RZ ;  /* 0x000000046e6e7210 */ /* 0x000fc60007f5e0ff */
[----:B------:R-:W-:Y:S01]  /*324e0*/  USEL UR8, UR8, URZ, !UP0 ;  /* 0x0000003f08087287 */ /* 0x000fe2000c000000 */
[----:B----4-:R-:W-:-:S05]  /*324f0*/  IADD3 R8, P3, R8, R4, RZ ;  /* 0x0000000408087210 */ /* 0x010fca0007f7e0ff */
[----:B------:R-:W-:Y:S01]  /*32500*/  ISETP.NE.U32.AND P1, PT, RZ, UR8, PT ;  /* 0x00000008ff007c0c */ /* 0x000fe2000bf25070 */
[--C-:B------:R-:W-:Y:S01]  /*32510*/  IMAD.X R111, R111, 0x1, R3.reuse, P2 ;  /* 0x000000016f6f7824 */ /* 0x100fe200010e0603 */
[----:B------:R1:W-:Y:S01]  /*32520*/  STL [R1+0x106c], R110 ;  /* 0x00106c6e01007387 */ /* 0x0003e20000100800 */
[----:B------:R-:W-:-:S03]  /*32530*/  IMAD.X R109, R109, 0x1, R3, P3 ;  /* 0x000000016d6d7824 */ /* 0x000fc600018e0603 */
[----:B------:R4:W-:Y:S04]  /*32540*/  STL [R1+0x1068], R111 ;  /* 0x0010686f01007387 */ /* 0x0009e80000100800 */
[----:B------:R1:W-:Y:S04]  /*32550*/  LDGSTS.E [R5+0x6400c], desc[UR4][R110.64], P0 ;  /* 0x6400c0006e057fae */ /* 0x0003e80008121844 */
[----:B------:R2:W-:Y:S01]  /*32560*/  STL [R1+0x1234], R8 ;  /* 0x0012340801007387 */ /* 0x0005e20000100800 */
[----:B-1----:R-:W-:Y:S02]  /*32570*/  IMAD.MOV.U32 R110, RZ, RZ, R8 ;  /* 0x000000ffff6e7224 */ /* 0x002fe400078e0008 */
[----:B----4-:R-:W-:Y:S01]  /*32580*/  IMAD.MOV.U32 R111, RZ, RZ, R109 ;  /* 0x000000ffff6f7224 */ /* 0x010fe200078e006d */
[----:B------:R1:W-:Y:S04]  /*32590*/  STL [R1+0x1230], R109 ;  /* 0x0012306d01007387 */ /* 0x0003e80000100800 */
[----:B------:R-:W-:Y:S01]  /*325a0*/  LDGSTS.E [R5+0x68000], desc[UR4][R110.64], P1 ;  /* 0x680000006e057fae */ /* 0x000fe20008921844 */
[----:B--2---:R-:W-:-:S03]  /*325b0*/  IADD3 R7, P0, R7, R4, RZ ;  /* 0x0000000407077210 */ /* 0x004fc60007f1e0ff */
[----:B------:R-:W2:Y:S04]  /*325c0*/  LDL.LU R111, [R1+0x1258] ;  /* 0x00125800016f7983 */ /* 0x000ea80000300800 */
[----:B------:R-:W4:Y:S04]  /*325d0*/  LDL.LU R8, [R1+0x125c] ;  /* 0x00125c0001087983 */ /* 0x000f280000300800 */
[----:B------:R-:W-:Y:S01]  /*325e0*/  STL [R1+0x123c], R7 ;  /* 0x00123c0701007387 */ /* 0x000fe20000100800 */
[----:B------:R-:W-:Y:S01]  /*325f0*/  UISETP.GT.AND UP1, UPT, UR9, 0x21, UPT ;  /* 0x000000210900788c */ /* 0x000fe2000bf24270 */
[----:B------:R-:W-:-:S03]  /*32600*/  IMAD.MOV.U32 R116, RZ, RZ, R7 ;  /* 0x000000ffff747224 */ /* 0x000fc600078e0007 */
[----:B------:R-:W-:-:S04]  /*32610*/  USEL UR8, URZ, 0x4, !UP1 ;  /* 0x000000043f087887 */ /* 0x000fc8000c800000 */
[----:B------:R-:W-:Y:S01]  /*32620*/  USEL UR8, UR8, URZ, !UP0 ;  /* 0x0000003f08087287 */ /* 0x000fe2000c000000 */
[----:B------:R-:W-:-:S05]  /*32630*/  IMAD.X R9, R9, 0x1, R3, P0 ;  /* 0x0000000109097824 */ /* 0x000fca00000e0603 */
[----:B------:R1:W-:Y:S04]  /*32640*/  STL [R1+0x1238], R9 ;  /* 0x0012380901007387 */ /* 0x0003e80000100800 */
[----:B------:R-:W2:Y:S04]  /*32650*/  LDL.LU R110, [R1+0x1260] ;  /* 0x00126000016e7983 */ /* 0x000ea80000300800 */
[----:B-1----:R-:W2:Y:S01]  /*32660*/  LDL.LU R109, [R1+0x1264] ;  /* 0x00126400016d7983 */ /* 0x002ea20000300800 */
[----:B------:R-:W-:-:S03]  /*32670*/  IMAD.MOV.U32 R117, RZ, RZ, R9 ;  /* 0x000000ffff757224 */ /* 0x000fc600078e0009 */
[----:B------:R-:W2:Y:S04]  /*32680*/  LDL.LU R9, [R1+0x1268] ;  /* 0x0012680001097983 */ /* 0x000ea80000300800 */
[----:B------:R-:W2:Y:S04]  /*32690*/  LDL.LU R7, [R1+0x126c] ;  /* 0x00126c0001077983 */ /* 0x000ea80000300800 */
[----:B------:R-:W-:Y:S01]  /*326a0*/  LDGSTS.E [R5+0x6c000], desc[UR4][R116.64], P1 ;  /* 0x6c00000074057fae */ /* 0x000fe20008921844 */
[----:B------:R-:W-:Y:S02]  /*326b0*/  ISETP.NE.U32.AND P0, PT, RZ, UR8, PT ;  /* 0x00000008ff007c0c */ /* 0x000fe4000bf05070 */
[----:B------:R-:W-:-:S05]  /*326c0*/  IADD3 R113, P1, R113, R4, RZ ;  /* 0x0000000471717210 */ /* 0x000fca0007f3e0ff */
[----:B------:R-:W-:Y:S01]  /*326d0*/  STL [R1+0x1244], R113 ;  /* 0x0012447101007387 */ /* 0x000fe20000100800 */
[----:B------:R-:W-:Y:S02]  /*326e0*/  IADD3.X R114, R114, R3, RZ, P1, !PT ;  /* 0x0000000372727210 */ /* 0x000fe40000ffe4ff */
[----:B------:R-:W-:-:S03]  /*326f0*/  IADD3 R108, P2, R108, R4, RZ ;  /* 0x000000046c6c7210 */ /* 0x000fc60007f5e0ff */
[----:B------:R1:W-:Y:S01]  /*32700*/  STL [R1+0x1240], R114 ;  /* 0x0012407201007387 */ /* 0x0003e20000100800 */
[----:B------:R-:W-:Y:S02]  /*32710*/  IMAD.MOV.U32 R115, RZ, RZ, R114 ;  /* 0x000000ffff737224 */ /* 0x000fe400078e0072 */
[----:B------:R-:W-:Y:S01]  /*32720*/  IMAD.X R112, R112, 0x1, R3, P2 ;  /* 0x0000000170707824 */ /* 0x000fe200010e0603 */
[----:B------:R-:W-:Y:S01]  /*32730*/  STL [R1+0x124c], R108 ;  /* 0x00124c6c01007387 */ /* 0x000fe20000100800 */
[----:B---3--:R-:W-:-:S03]  /*32740*/  IADD3 R6, P3, R6, R4, RZ ;  /* 0x0000000406067210 */ /* 0x008fc60007f7e0ff */
[----:B------:R3:W-:Y:S01]  /*32750*/  STL [R1+0x1248], R112 ;  /* 0x0012487001007387 */ /* 0x0007e20000100800 */
[----:B-1----:R-:W-:Y:S02]  /*32760*/  IMAD.MOV.U32 R114, RZ, RZ, R113 ;  /* 0x000000ffff727224 */ /* 0x002fe400078e0071 */
[----:B------:R-:W-:Y:S02]  /*32770*/  IMAD.MOV.U32 R113, RZ, RZ, R112 ;  /* 0x000000ffff717224 */ /* 0x000fe400078e0070 */
[----:B------:R-:W-:Y:S01]  /*32780*/  IMAD.X R107, R107, 0x1, R3, P3 ;  /* 0x000000016b6b7824 */ /* 0x000fe200018e0603 */
[----:B------:R-:W-:Y:S01]  /*32790*/  LDGSTS.E [R5+0x68004], desc[UR4][R114.64], P0 ;  /* 0x6800400072057fae */ /* 0x000fe20008121844 */
[----:B---3--:R-:W-:-:S03]  /*327a0*/  IMAD.MOV.U32 R112, RZ, RZ, R108 ;  /* 0x000000ffff707224 */ /* 0x008fc600078e006c */
[----:B------:R-:W-:Y:S04]  /*327b0*/  STL [R1+0x1254], R6 ;  /* 0x0012540601007387 */ /* 0x000fe80000100800 */
[----:B------:R1:W-:Y:S04]  /*327c0*/  LDGSTS.E [R5+0x6c004], desc[UR4][R112.64], P0 ;  /* 0x6c00400070057fae */ /* 0x0003e80008121844 */
[----:B------:R3:W-:Y:S01]  /*327d0*/  STL [R1+0x1250], R107 ;  /* 0x0012506b01007387 */ /* 0x0007e20000100800 */
[----:B-1----:R-:W-:-:S03]  /*327e0*/  IMAD.MOV.U32 R113, RZ, RZ, R107 ;  /* 0x000000ffff717224 */ /* 0x002fc600078e006b */
[----:B---3--:R-:W3:Y:S04]  /*327f0*/  LDL.LU R107, [R1+0x1074] ;  /* 0x00107400016b7983 */ /* 0x008ee80000300800 */
[----:B------:R-:W3:Y:S01]  /*32800*/  LDL.LU R108, [R1+0x1070] ;  /* 0x00107000016c7983 */ /* 0x000ee20000300800 */
[----:B------:R-:W-:-:S04]  /*32810*/  UISETP.GT.AND UP1, UPT, UR9, 0x22, UPT ;  /* 0x000000220900788c */ /* 0x000fc8000bf24270 */
[----:B------:R-:W-:-:S04]  /*32820*/  USEL UR8, URZ, 0x4, !UP1 ;  /* 0x000000043f087887 */ /* 0x000fc8000c800000 */
[----:B------:R-:W-:-:S06]  /*32830*/  USEL UR8, UR8, URZ, !UP0 ;  /* 0x0000003f08087287 */ /* 0x000fcc000c000000 */
[----:B------:R-:W-:Y:S01]  /*32840*/  ISETP.NE.U32.AND P1, PT, RZ, UR8, PT ;  /* 0x00000008ff007c0c */ /* 0x000fe2000bf25070 */
[----:B------:R-:W-:Y:S01]  /*32850*/  UISETP.GT.AND UP1, UPT, UR9, 0x23, UPT ;  /* 0x000000230900788c */ /* 0x000fe2000bf24270 */
[----:B------:R-:W-:Y:S02]  /*32860*/  IMAD.MOV.U32 R112, RZ, RZ, R6 ;  /* 0x000000ffff707224 */ /* 0x000fe400078e0006 */
[----:B------:R-:W3:Y:S01]  /*32870*/  LDL.LU R6, [R1+0x107c] ;  /* 0x00107c0001067983 */ /* 0x000ee20000300800 */
[----:B------:R-:W-:Y:S01]  /*32880*/  USEL UR8, URZ, 0x4, !UP1 ;  /* 0x000000043f087887 */ /* 0x000fe2000c800000 */
[----:B----4-:R-:W-:-:S07]  /*32890*/  IADD3 R8, P0, R8, R4, RZ ;  /* 0x0000000408087210 */ /* 0x010fce0007f1e0ff */
[----:B------:R1:W-:Y:S01]  /*328a0*/  LDGSTS.E [R5+0x68008], desc[UR4][R112.64], P1 ;  /* 0x6800800070057fae */ /* 0x0003e20008921844 */
[----:B--2---:R-:W-:-:S03]  /*328b0*/  IMAD.X R111, R111, 0x1, R3, P0 ;  /* 0x000000016f6f7824 */ /* 0x004fc600000e0603 */
[----:B------:R2:W-:Y:S01]  /*328c0*/  STL [R1+0x125c], R8 ;  /* 0x00125c0801007387 */ /* 0x0005e20000100800 */
[----:B------:R-:W-:-:S03]  /*328d0*/  USEL UR8, UR8, URZ, !UP0 ;  /* 0x0000003f08087287 */ /* 0x000fc6000c000000 */
[----:B------:R-:W-:Y:S01]  /*328e0*/  STL [R1+0x1258], R111 ;  /* 0x0012586f01007387 */ /* 0x000fe20000100800 */
[----:B-1----:R-:W-:Y:S02]  /*328f0*/  IMAD.MOV.U32 R112, RZ, RZ, R8 ;  /* 0x000000ffff707224 */ /* 0x002fe400078e0008 */
[----:B------:R-:W-:Y:S01]  /*32900*/  IMAD.MOV.U32 R113, RZ, RZ, R111 ;  /* 0x000000ffff717224 */ /* 0x000fe200078e006f */
[----:B--2---:R-:W2:Y:S01]  /*32910*/  LDL.LU R8, [R1+0x1078] ;  /* 0x0010780001087983 */ /* 0x004ea20000300800 */
[----:B------:R-:W-:-:S03]  /*32920*/  ISETP.NE.U32.AND P0, PT, RZ, UR8, PT ;  /* 0x00000008ff007c0c */ /* 0x000fc6000bf05070 */
[----:B------:R1:W-:Y:S01]  /*32930*/  LDGSTS.E [R5+0x6c008], desc[UR4][R112.64], P1 ;  /* 0x6c00800070057fae */ /* 0x0003e20008921844 */
[----:B------:R-:W-:-:S05]  /*32940*/  IADD3 R109, P1, R109, R4, RZ ;  /* 0x000000046d6d7210 */ /* 0x000fca0007f3e0ff */
[----:B------:R-:W-:Y:S01]  /*32950*/  IMAD.X R110, R110, 0x1, R3, P1 ;  /* 0x000000016e6e7824 */ /* 0x000fe200008e0603 */
[----:B------:R-:W-:-:S03]  /*32960*/  IADD3 R7, P2, R7, R4, RZ ;  /* 0x0000000407077210 */ /* 0x000fc60007f5e0ff */
[----:B-1----:R-:W-:Y:S01]  /*32970*/  IMAD.MOV.U32 R113, RZ, RZ, R110 ;  /* 0x000000ffff717224 */ /* 0x002fe200078e006e */
[----:B------:R-:W-:Y:S01]  /*32980*/  MOV R112, R109 ;  /* 0x0000006d00707202 */ /* 0x000fe20000000f00 */
[----:B------:R-:W-:Y:S01]  /*32990*/  STL [R1+0x1264], R109 ;  /* 0x0012646d01007387 */ /* 0x000fe20000100800 */
[----:B------:R-:W-:-:S03]  /*329a0*/  IMAD.X R9, R9, 0x1, R3, P2 ;  /* 0x0000000109097824 */ /* 0x000fc600010e0603 */
[----:B------:R1:W-:Y:S04]  /*329b0*/  STL [R1+0x1260], R110 ;  /* 0x0012606e01007387 */ /* 0x0003e80000100800 */
[----:B------:R4:W-:Y:S04]  /*329c0*/  LDGSTS.E [R5+0x6800c], desc[UR4][R112.64], P0 ;  /* 0x6800c00070057fae */ /* 0x0009e80008121844 */
[----:B------:R-:W-:Y:S04]  /*329d0*/  STL [R1+0x126c], R7 ;  /* 0x00126c0701007387 */ /* 0x000fe80000100800 */
[----:B-1----:R-:W2:Y:S01]  /*329e0*/  LDL.LU R110, [R1+0x1084] ;  /* 0x00108400016e7983 */ /* 0x002ea20000300800 */
[----:B----4-:R-:W-:-:S02]  /*329f0*/  IMAD.MOV.U32 R112, RZ, RZ, R7 ;  /* 0x000000ffff707224 */ /* 0x010fc400078e0007 */
[----:B------:R-:W-:Y:S01]  /*32a00*/  IMAD.MOV.U32 R113, RZ, RZ, R9 ;  /* 0x000000ffff717224 */ /* 0x000fe200078e0009 */
[----:B------:R1:W-:Y:S04]  /*32a10*/  STL [R1+0x1268], R9 ;  /* 0x0012680901007387 */ /* 0x0003e80000100800 */
[----:B------:R-:W4:Y:S04]  /*32a20*/  LDL.LU R111, [R1+0x1080] ;  /* 0x00108000016f7983 */ /* 0x000f280000300800 */
[----:B------:R-:W4:Y:S04]  /*32a30*/  LDL.LU R109, [R1+0x1088] ;  /* 0x00108800016d7983 */ /* 0x000f280000300800 */
[----:B------:R3:W-:Y:S04]  /*32a40*/  LDGSTS.E [R5+0x6c00c], desc[UR4][R112.64], P0 ;  /* 0x6c00c00070057fae */ /* 0x0007e80008121844 */
[----:B-1----:R-:W4:Y:S04]  /*32a50*/  LDL.LU R9, [R1+0x108c] ;  /* 0x00108c0001097983 */ /* 0x002f280000300800 */
[----:B------:R-:W4:Y:S04]  /*32a60*/  LDL.LU R112, [R1+0x1090] ;  /* 0x0010900001707983 */ /* 0x000f280000300800 */
[----:B------:R-:W4:Y:S01]  /*32a70*/  LDL.LU R7, [R1+0x1094] ;  /* 0x0010940001077983 */ /* 0x000f220000300800 */
[----:B---3--:R-:W-:-:S05]  /*32a80*/  IADD3 R107, P1, R107, R4, RZ ;  /* 0x000000046b6b7210 */ /* 0x008fca0007f3e0ff */
[----:B------:R-:W-:Y:S01]  /*32a90*/  IMAD.X R108, R108, 0x1, R3, P1 ;  /* 0x000000016c6c7824 */ /* 0x000fe200008e0603 */
[----:B------:R-:W-:Y:S01]  /*32aa0*/  STL [R1+0x1074], R107 ;  /* 0x0010746b01007387 */ /* 0x000fe20000100800 */
[----:B------:R-:W-:Y:S02]  /*32ab0*/  IMAD.MOV.U32 R114, RZ, RZ, R107 ;  /* 0x000000ffff727224 */ /* 0x000fe400078e006b */
[----:B------:R-:W-:Y:S01]  /*32ac0*/  IMAD.MOV.U32 R115, RZ, RZ, R108 ;  /* 0x000000ffff737224 */ /* 0x000fe200078e006c */
[----:B------:R1:W-:Y:S04]  /*32ad0*/  STL [R1+0x1070], R108 ;  /* 0x0010706c01007387 */ /* 0x0003e80000100800 */
[----:B-1----:R-:W3:Y:S04]  /*32ae0*/  LDL.LU R108, [R1+0x1098] ;  /* 0x00109800016c7983 */ /* 0x002ee80000300800 */
[----:B------:R-:W3:Y:S01]  /*32af0*/  LDL.LU R107, [R1+0x109c] ;  /* 0x00109c00016b7983 */ /* 0x000ee20000300800 */
[----:B------:R-:W1:Y:S01]  /*32b00*/  S2R R252, SR_TID.X ;  /* 0x0000000000fc7919 */ /* 0x000e620000002100 */
[----:B------:R-:W-:-:S04]  /*32b10*/  UISETP.GT.AND UP1, UPT, UR9, 0x4, UPT ;  /* 0x000000040900788c */ /* 0x000fc8000bf24270 */
[----:B------:R-:W-:-:S04]  /*32b20*/  USEL UR8, URZ, 0x4, !UP1 ;  /* 0x000000043f087887 */ /* 0x000fc8000c800000 */
[----:B------:R-:W-:Y:S01]  /*32b30*/  USEL UR8, UR8, URZ, !UP0 ;  /* 0x0000003f08087287 */ /* 0x000fe2000c000000 */
[----:B------:R-:W-:-:S05]  /*32b40*/  IADD3 R6, P1, R6, R4, RZ ;  /* 0x0000000406067210 */ /* 0x000fca0007f3e0ff */
[----:B------:R-:W-:Y:S01]  /*32b50*/  ISETP.NE.U32.AND P0, PT, RZ, UR8, PT ;  /* 0x00000008ff007c0c */ /* 0x000fe2000bf05070 */
[C---:B-1----:R-:W-:Y:S01]  /*32b60*/  IMAD.SHL.U32 R113, R252.reuse, 0x10, RZ ;  /* 0x00000010fc717824 */ /* 0x042fe200078e00ff */
[----:B------:R-:W-:-:S04]  /*32b70*/  LOP3.LUT R252, R252, 0x7f, RZ, 0xc0, !PT ;  /* 0x0000007ffcfc7812 */ /* 0x000fc800078ec0ff */
[----:B------:R-:W-:-:S05]  /*32b80*/  LOP3.LUT R113, R113, 0x70, RZ, 0xc0, !PT ;  /* 0x0000007071717812 */ /* 0x000fca00078ec0ff */
[----:B------:R-:W-:-:S05]  /*32b90*/  IMAD R113, R252, 0x80, R113 ;  /* 0x00000080fc717824 */ /* 0x000fca00078e0271 */
[----:B------:R-:W-:Y:S01]  /*32ba0*/  LOP3.LUT R113, R113, 0x10, RZ, 0x3c, !PT ;  /* 0x0000001071717812 */ /* 0x000fe200078e3cff */
[----:B--2---:R-:W-:-:S04]  /*32bb0*/  IMAD.X R8, R8, 0x1, R3, P1 ;  /* 0x0000000108087824 */ /* 0x004fc800008e0603 */
[----:B------:R-:W-:Y:S01]  /*32bc0*/  VIADD R5, R113, UR10 ;  /* 0x0000000a71057c36 */ /* 0x000fe20008000000 */
[----:B------:R-:W-:Y:S01]  /*32bd0*/  STL [R1+0x107c], R6 ;  /* 0x00107c0601007387 */ /* 0x000fe20000100800 */
[----:B------:R-:W-:-:S03]  /*32be0*/  UISETP.GT.AND UP1, UPT, UR9, 0x5, UPT ;  /* 0x000000050900788c */ /* 0x000fc6000bf24270 */
[----:B------:R1:W-:Y:S04]  /*32bf0*/  LDGSTS.E [R5+0x60000], desc[UR4][R114.64], P0 ;  /* 0x6000000072057fae */ /* 0x0003e80008121844 */
[----:B------:R2:W-:Y:S01]  /*32c00*/  STL [R1+0x1078], R8 ;  /* 0x0010780801007387 */ /* 0x0005e20000100800 */
[----:B------:R-:W-:Y:S01]  /*32c10*/  USEL UR8, URZ, 0x4, !UP1 ;  /* 0x000000043f087887 */ /* 0x000fe2000c800000 */
[----:B-1----:R-:W-:Y:S02]  /*32c20*/  IMAD.MOV.U32 R115, RZ, RZ, R8 ;  /* 0x000000ffff737224 */ /* 0x002fe400078e0008 */
[----:B------:R-:W-:Y:S01]  /*32c30*/  IMAD.MOV.U32 R114, RZ, RZ, R6 ;  /* 0x000000ffff727224 */ /* 0x000fe200078e0006 */
[----:B--2---:R-:W2:Y:S04]  /*32c40*/  LDL.LU R8, [R1+0x10a0] ;  /* 0x0010a00001087983 */ /* 0x004ea80000300800 */
[----:B------:R-:W2:Y:S01]  /*32c50*/  LDL.LU R6, [R1+0x10a4] ;  /* 0x0010a40001067983 */ /* 0x000ea20000300800 */
[----:B------:R-:W-:-:S03]  /*32c60*/  USEL UR8, UR8, URZ, !UP0 ;  /* 0x0000003f08087287 */ /* 0x000fc6000c000000 */
[----:B------:R1:W-:Y:S03]  /*32c70*/  LDGSTS.E [R5+0x64000], desc[UR4][R114.64], P0 ;  /* 0x6400000072057fae */ /* 0x0003e60008121844 */
[----:B------:R-:W-:Y:S02]  /*32c80*/  ISETP.NE.U32.AND P0, PT, RZ, UR8, PT ;  /* 0x00000008ff007c0c */ /* 0x000fe4000bf05070 */
[----:B------:R-:W-:Y:S01]  /*32c90*/  IADD3 R110, P1, R110, R4, RZ ;  /* 0x000000046e6e7210 */ /* 0x000fe20007f3e0ff */
[----:B------:R-:W-:-:S04]  /*32ca0*/  UISETP.GT.AND UP1, UPT, UR9, 0x6, UPT ;  /* 0x000000060900788c */ /* 0x000fc8000bf24270 */
[----:B------:R1:W-:Y:S01]  /*32cb0*/  STL [R1+0x1084], R110 ;  /* 0x0010846e01007387 */ /* 0x0003e20000100800 */
[----:B----4-:R-:W-:-:S05]  /*32cc0*/  IMAD.X R111, R111, 0x1, R3, P1 ;  /* 0x000000016f6f7824 */ /* 0x010fca00008e0603 */
[----:B------:R-:W-:Y:S01]  /*32cd0*/  STL [R1+0x1080], R111 ;  /* 0x0010806f01007387 */ /* 0x000fe20000100800 */
[----:B------:R-:W-:-:S03]  /*32ce0*/  IADD3 R9, P2, R9, R4, RZ ;  /* 0x0000000409097210 */ /* 0x000fc60007f5e0ff */
[----:B------:R-:W-:Y:S01]  /*32cf0*/  LDGSTS.E [R5+0x60004], desc[UR4][R110.64], P0 ;  /* 0x600040006e057fae */ /* 0x000fe20008121844 */
[----:B------:R-:W-:-:S03]  /*32d00*/  IADD3.X R109, R109, R3, RZ, P2, !PT ;  /* 0x000000036d6d7210 */ /* 0x000fc600017fe4ff */
[----:B------:R4:W-:Y:S01]  /*32d10*/  STL [R1+0x108c], R9 ;  /* 0x00108c0901007387 */ /* 0x0009e20000100800 */
[----:B------:R-:W-:-:S03]  /*32d20*/  IADD3 R7, P3, R7, R4, RZ ;  /* 0x0000000407077210 */ /* 0x000fc60007f7e0ff */
[----:B------:R4:W-:Y:S02]  /*32d30*/  STL [R1+0x1088], R109 ;  /* 0x0010886d01007387 */ /* 0x0009e40000100800 */
[----:B------:R-:W-:Y:S02]  /*32d40*/  IMAD.X R112, R112, 0x1, R3, P3 ;  /* 0x0000000170707824 */ /* 0x000fe400018e0603 */
[----:B------:R-:W-:Y:S01]  /*32d50*/  STL [R1+0x1094], R7 ;  /* 0x0010940701007387 */ /* 0x000fe20000100800 */
[----:B------:R-:W-:Y:S01]  /*32d60*/  USEL UR8, URZ, 0x4, !UP1 ;  /* 0x000000043f087887 */ /* 0x000fe2000c800000 */
[----:B-1----:R-:W-:Y:S02]  /*32d70*/  IMAD.MOV.U32 R114, RZ, RZ, R9 ;  /* 0x000000ffff727224 */ /* 0x002fe400078e0009 */
[----:B------:R-:W2:Y:S04]  /*32d80*/  LDL.LU R110, [R1+0x10ac] ;  /* 0x0010ac00016e7983 */ /* 0x000ea80000300800 */
[----:B------:R1:W-:Y:S01]  /*32d90*/  STL [R1+0x1090], R112 ;  /* 0x0010907001007387 */ /* 0x0003e20000100800 */
[----:B------:R-:W-:-:S03]  /*32da0*/  USEL UR8, UR8, URZ, !UP0 ;  /* 0x0000003f08087287 */ /* 0x000fc6000c000000 */
[----:B----4-:R-:W4:Y:S01]  /*32db0*/  LDL.LU R9, [R1+0x1274] ;  /* 0x0012740001097983 */ /* 0x010f220000300800 */
[----:B------:R-:W-:-:S03]  /*32dc0*/  IMAD.MOV.U32 R115, RZ, RZ, R109 ;  /* 0x000000ffff737224 */ /* 0x000fc600078e006d */
[----:B------:R-:W4:Y:S04]  /*32dd0*/  LDL.LU R111, [R1+0x10a8] ;  /* 0x0010a800016f7983 */ /* 0x000f280000300800 */
[----:B------:R-:W4:Y:S01]  /*32de0*/  LDL.LU R109, [R1+0x1270] ;  /* 0x00127000016d7983 */ /* 0x000f220000300800 */
[----:B------:R-:W-:-:S03]  /*32df0*/  ISETP.NE.U32.AND P1, PT, RZ, UR8, PT ;  /* 0x00000008ff007c0c */ /* 0x000fc6000bf25070 */
[----:B------:R-:W-:Y:S01]  /*32e00*/  LDGSTS.E [R5+0x64004], desc[UR4][R114.64], P0 ;  /* 0x6400400072057fae */ /* 0x000fe20008121844 */
[----:B------:R-:W-:Y:S02]  /*32e10*/  IMAD.MOV.U32 R113, RZ, RZ, R112 ;  /* 0x000000ffff717224 */ /* 0x000fe400078e0070 */
[----:B-1----:R-:W-:Y:S02]  /*32e20*/  IMAD.MOV.U32 R112, RZ, RZ, R7 ;  /* 0x000000ffff707224 */ /* 0x002fe400078e0007 */
[----:B------:R-:W4:Y:S05]  /*32e30*/  LDL.LU R7, [R1+0x127c] ;  /* 0x00127c0001077983 */ /* 0x000f2a0000300800 */
[----:B------:R1:W-:Y:S01]  /*32e40*/  LDGSTS.E [R5+0x60008], desc[UR4][R112.64], P1 ;  /* 0x6000800070057fae */ /* 0x0003e20008921844 */
[----:B---3--:R-:W-:-:S05]  /*32e50*/  IADD3 R107, P0, R107, R4, RZ ;  /* 0x000000046b6b7210 */ /* 0x008fca0007f1e0ff */
[----:B------:R-:W-:Y:S01]  /*32e60*/  IMAD.X R108, R108, 0x1, R3, P0 ;  /* 0x000000016c6c7824 */ /* 0x000fe200000e0603 */
[----:B------:R3:W-:Y:S01]  /*32e70*/  STL [R1+0x109c], R107 ;  /* 0x00109c6b01007387 */ /* 0x0007e20000100800 */
[----:B-1----:R-:W-:-:S03]  /*32e80*/  IMAD.MOV.U32 R112, RZ, RZ, R107 ;  /* 0x000000ffff707224 */ /* 0x002fc600078e006b */
[----:B------:R1:W-:Y:S04]  /*32e90*/  STL [R1+0x1098], R108 ;  /* 0x0010986c01007387 */ /* 0x0003e80000100800 */
[----:B---3--:R-:W3:Y:S01]  /*32ea0*/  LDL.LU R107, [R1+0x1278] ;  /* 0x00127800016b7983 */ /* 0x008ee20000300800 */
[----:B------:R-:W-:Y:S01]  /*32eb0*/  UISETP.GT.AND UP1, UPT, UR9, 0x7, UPT ;  /* 0x000000070900788c */ /* 0x000fe2000bf24270 */
[----:B------:R-:W-:-:S03]  /*32ec0*/  IMAD.MOV.U32 R113, RZ, RZ, R108 ;  /* 0x000000ffff717224 */ /* 0x000fc600078e006c */
[----:B------:R-:W-:Y:S02]  /*32ed0*/  USEL UR8, URZ, 0x4, !UP1 ;  /* 0x000000043f087887 */ /* 0x000fe4000c800000 */
[----:B------:R-:W-:Y:S02]  /*32ee0*/  LDGSTS.E [R5+0x64008], desc[UR4][R112.64], P1 ;  /* 0x6400800070057fae */ /* 0x000fe40008921844 */
[----:B------:R-:W-:-:S06]  /*32ef0*/  USEL UR8, UR8, URZ, !UP0 ;  /* 0x0000003f08087287 */ /* 0x000fcc000c000000 */
[----:B------:R-:W-:Y:S01]  /*32f00*/  ISETP.NE.U32.AND P0, PT, RZ, UR8, PT ;  /* 0x00000008ff007c0c */ /* 0x000fe2000bf05070 */
[----:B------:R-:W-:-:S04]  /*32f10*/  UISETP.GT.AND UP1, UPT, UR9, 0x24, UPT ;  /* 0x000000240900788c */ /* 0x000fc8000bf24270 */
[----:B------:R-:W-:-:S04]  /*32f20*/  USEL UR8, URZ, 0x4, !UP1 ;  /* 0x000000043f087887 */ /* 0x000fc8000c800000 */
[----:B------:R-:W-:Y:S01]  /*32f30*/  USEL UR8, UR8, URZ, !UP0 ;  /* 0x0000003f08087287 */ /* 0x000fe2000c000000 */
[----:B--2---:R-:W-:-:S05]  /*32f40*/  IADD3 R6, P1, R6, R4, RZ ;  /* 0x0000000406067210 */ /* 0x004fca0007f3e0ff */
[----:B------:R-:W-:Y:S02]  /*32f50*/  IMAD.X R8, R8, 0x1, R3, P1 ;  /* 0x0000000108087824 */ /* 0x000fe400008e0603 */
[----:B------:R-:W-:Y:S02]  /*32f60*/  IMAD.MOV.U32 R114, RZ, RZ, R6 ;  /* 0x000000ffff727224 */ /* 0x000fe400078e0006 */
[----:B------:R-:W-:Y:S01]  /*32f70*/  IMAD.MOV.U32 R115, RZ, RZ, R8 ;  /* 0x000000ffff737224 */ /* 0x000fe200078e0008 */
[----:B------:R-:W-:Y:S04]  /*32f80*/  STL [R1+0x10a4], R6 ;  /* 0x0010a40601007387 */ /* 0x000fe80000100800 */
[----:B------:R2:W-:Y:S04]  /*32f90*/  STL [R1+0x10a0], R8 ;  /* 0x0010a00801007387 */ /* 0x0005e80000100800 */
[----:B------:R-:W3:Y:S04]  /*32fa0*/  LDL.LU R113, [R1+0x1284] ;  /* 0x0012840001717983 */ /* 0x000ee80000300800 */
[----:B------:R-:W-:Y:S04]  /*32fb0*/  LDGSTS.E [R5+0x6000c], desc[UR4][R114.64], P0 ;  /* 0x6000c00072057fae */ /* 0x000fe80008121844 */
[----:B------:R-:W3:Y:S04]  /*32fc0*/  LDL.LU R114, [R1+0x1280] ;  /* 0x0012800001727983 */ /* 0x000ee80000300800 */
[----:B------:R-:W3:Y:S04]  /*32fd0*/  LDL.LU R112, [R1+0x1288] ;  /* 0x0012880001707983 */ /* 0x000ee80000300800 */
[----:B-1----:R-:W3:Y:S04]  /*32fe0*/  LDL.LU R108, [R1+0x128c] ;  /* 0x00128c00016c7983 */ /* 0x002ee80000300800 */
[----:B--2---:R-:W2:Y:S04]  /*32ff0*/  LDL.LU R8, [R1+0x1290] ;  /* 0x0012900001087983 */ /* 0x004ea80000300800 */
[----:B------:R-:W2:Y:S01]  /*33000*/  LDL.LU R6, [R1+0x1294] ;  /* 0x0012940001067983 */ /* 0x000ea20000300800 */
[----:B------:R-:W-:-:S02]  /*33010*/  ISETP.NE.U32.AND P1, PT, RZ, UR8, PT ;  /* 0x00000008ff007c0c */ /* 0x000fc4000bf25070 */
[-C--:B------:R-:W-:Y:S02]  /*33020*/  IADD3 R110, P2, R110, R4.reuse, RZ ;  /* 0x000000046e6e7210 */ /* 0x080fe40007f5e0ff */
[----:B----4-:R-:W-:-:S03]  /*33030*/  IADD3 R9, P3, R9, R4, RZ ;  /* 0x0000000409097210 */ /* 0x010fc60007f7e0ff */
[--C-:B------:R-:W-:Y:S01]  /*33040*/  IMAD.X R111, R111, 0x1, R3.reuse, P2 ;  /* 0x000000016f6f7824 */ /* 0x100fe200010e0603 */
[----:B------:R1:W-:Y:S01]  /*33050*/  STL [R1+0x10ac], R110 ;  /* 0x0010ac6e01007387 */ /* 0x0003e20000100800 */
[----:B------:R-:W-:-:S03]  /*33060*/  IMAD.X R109, R109, 0x1, R3, P3 ;  /* 0x000000016d6d7824 */ /* 0x000fc600018e0603 */
[----:B------:R4:W-:Y:S04]  /*33070*/  STL [R1+0x10a8], R111 ;  /* 0x0010a86f01007387 */ /* 0x0009e80000100800 */
[----:B------:R1:W-:Y:S04]  /*33080*/  LDGSTS.E [R5+0x6400c], desc[UR4][R110.64], P0 ;  /* 0x6400c0006e057fae */ /* 0x0003e80008121844 */
[----:B------:R4:W-:Y:S01]  /*33090*/  STL [R1+0x1274], R9 ;  /* 0x0012740901007387 */ /* 0x0009e20000100800 */
[----:B-1----:R-:W-:Y:S01]  /*330a0*/  MOV R110, R9 ;  /* 0x00000009006e7202 */ /* 0x002fe20000000f00 */
[----:B----4-:R-:W-:-:S02]  /*330b0*/  IMAD.MOV.U32 R111, RZ, RZ, R109 ;  /* 0x000000ffff6f7224 */ /* 0x010fc400078e006d */
[----:B------:R1:W-:Y:S04]  /*330c0*/  STL [R1+0x1270], R109 ;  /* 0x0012706d01007387 */ /* 0x0003e80000100800 */
[----:B------:R-:W-:Y:S01]  /*330d0*/  LDGSTS.E [R5+0x68000], desc[UR4][R110.64], P1 ;  /* 0x680000006e057fae */ /* 0x000fe20008921844 */
[----:B------:R-:W-:-:S03]  /*330e0*/  IADD3 R7, P0, R7, R4, RZ ;  /* 0x0000000407077210 */ /* 0x000fc60007f1e0ff */
[----:B------:R-:W4:Y:S04]  /*330f0*/  LDL.LU R111, [R1+0x1298] ;  /* 0x00129800016f7983 */ /* 0x000f280000300800 */
[----:B------:R-:W4:Y:S04]  /*33100*/  LDL.LU R9, [R1+0x129c] ;  /* 0x00129c0001097983 */ /* 0x000f280000300800 */
[----:B------:R-:W-:Y:S01]  /*33110*/  STL [R1+0x127c], R7 ;  /* 0x00127c0701007387 */ /* 0x000fe20000100800 */
[----:B------:R-:W-:Y:S02]  /*33120*/  IMAD.MOV.U32 R116, RZ, RZ, R7 ;  /* 0x000000ffff747224 */ /* 0x000fe400078e0007 */
[----:B---3--:R-:W-:-:S05]  /*33130*/  IMAD.X R107, R107, 0x1, R3, P0 ;  /* 0x000000016b6b7824 */ /* 0x008fca00000e0603 */
[----:B------:R3:W-:Y:S04]  /*33140*/  STL [R1+0x1278], R107 ;  /* 0x0012786b01007387 */ /* 0x0007e80000100800 */
[----:B------:R-:W4:Y:S04]  /*33150*/  LDL.LU R110, [R1+0x12a0] ;  /* 0x0012a000016e7983 */ /* 0x000f280000300800 */
[----:B-1----:R-:W4:Y:S01]  /*33160*/  LDL.LU R109, [R1+0x12a4] ;  /* 0x0012a400016d7983 */ /* 0x002f220000300800 */
[----:B------:R-:W-:-:S03]  /*33170*/  IMAD.MOV.U32 R117, RZ, RZ, R107 ;  /* 0x000000ffff757224 */ /* 0x000fc600078e006b */
[----:B---3--:R-:W3:Y:S04]  /*33180*/  LDL.LU R107, [R1+0x12a8] ;  /* 0x0012a800016b7983 */ /* 0x008ee80000300800 */
[----:B------:R-:W3:Y:S01]  /*33190*/  LDL.LU R7, [R1+0x12ac] ;  /* 0x0012ac0001077983 */ /* 0x000ee20000300800 */
[----:B------:R-:W-:-:S03]  /*331a0*/  UISETP.GT.AND UP1, UPT, UR9, 0x25, UPT ;  /* 0x000000250900788c */ /* 0x000fc6000bf24270 */
[----:B------:R-:W-:Y:S01]  /*331b0*/  LDGSTS.E [R5+0x6c000], desc[UR4][R116.64], P1 ;  /* 0x6c00000074057fae */ /* 0x000fe20008921844 */
[----:B------:R-:W-:-:S04]  /*331c0*/  USEL UR8, URZ, 0x4, !UP1 ;  /* 0x000000043f087887 */ /* 0x000fc8000c800000 */
[----:B------:R-:W-:-:S06]  /*331d0*/  USEL UR8, UR8, URZ, !UP0 ;  /* 0x0000003f08087287 */ /* 0x000fcc000c000000 */
[----:B------:R-:W-:Y:S01]  /*331e0*/  ISETP.NE.U32.AND P0, PT, RZ, UR8, PT ;  /* 0x00000008ff007c0c */ /* 0x000fe2000bf05070 */
[----:B------:R-:W-:-:S04]  /*331f0*/  UISETP.GT.AND UP1, UPT, UR9, 0x26, UPT ;  /* 0x000000260900788c */ /* 0x000fc8000bf24270 */
[----:B------:R-:W-:-:S04]  /*33200*/  USEL UR8, URZ, 0x4, !UP1 ;  /* 0x000000043f087887 */ /* 0x000fc8000c800000 */
[----:B------:R-:W-:Y:S02]  /*33210*/  USEL UR8, UR8, URZ, !UP0 ;  /* 0x0000003f08087287 */ /* 0x000fe4000c000000 */
[----:B------:R-:W-:Y:S01]  /*33220*/  UISETP.GT.AND UP1, UPT, UR9, 0x27, UPT ;  /* 0x000000270900788c */ /* 0x000fe2000bf24270 */
[----:B------:R-:W-:-:S05]  /*33230*/  IADD3 R113, P1, R113, R4, RZ ;  /* 0x0000000471717210 */ /* 0x000fca0007f3e0ff */
[----:B------:R-:W-:Y:S01]  /*33240*/  STL [R1+0x1284], R113 ;  /* 0x0012847101007387 */ /* 0x000fe20000100800 */
[----:B------:R-:W-:Y:S01]  /*33250*/  IMAD.X R114, R114, 0x1, R3, P1 ;  /* 0x0000000172727824 */ /* 0x000fe200008e0603 */
[----:B------:R-:W-:-:S04]  /*33260*/  IADD3 R108, P2, R108, R4, RZ ;  /* 0x000000046c6c7210 */ /* 0x000fc80007f5e0ff */
[----:B------:R1:W-:Y:S01]  /*33270*/  STL [R1+0x1280], R114 ;  /* 0x0012807201007387 */ /* 0x0003e20000100800 */
[----:B------:R-:W-:Y:S02]  /*33280*/  IMAD.MOV.U32 R115, RZ, RZ, R114 ;  /* 0x000000ffff737224 */ /* 0x000fe400078e0072 */
[----:B------:R-:W-:Y:S01]  /*33290*/  IMAD.X R112, R112, 0x1, R3, P2 ;  /* 0x0000000170707824 */ /* 0x000fe200010e0603 */
[----:B------:R-:W-:Y:S01]  /*332a0*/  STL [R1+0x128c], R108 ;  /* 0x00128c6c01007387 */ /* 0x000fe20000100800 */
[----:B--2---:R-:W-:-:S03]  /*332b0*/  IADD3 R6, P3, R6, R4, RZ ;  /* 0x0000000406067210 */ /* 0x004fc60007f7e0ff */
[----:B------:R2:W-:Y:S01]  /*332c0*/  STL [R1+0x1288], R112 ;  /* 0x0012887001007387 */ /* 0x0005e20000100800 */
[----:B-1----:R-:W-:Y:S02]  /*332d0*/  IMAD.MOV.U32 R114, RZ, RZ, R113 ;  /* 0x000000ffff727224 */ /* 0x002fe400078e0071 */
[----:B------:R-:W-:Y:S02]  /*332e0*/  IMAD.MOV.U32 R113, RZ, RZ, R112 ;  /* 0x000000ffff717224 */ /* 0x000fe400078e0070 */
[----:B------:R-:W-:Y:S01]  /*332f0*/  IMAD.X R8, R8, 0x1, R3, P3 ;  /* 0x0000000108087824 */ /* 0x000fe200018e0603 */
[----:B------:R-:W-:Y:S01]  /*33300*/  LDGSTS.E [R5+0x68004], desc[UR4][R114.64], P0 ;  /* 0x6800400072057fae */ /* 0x000fe20008121844 */
[----:B--2---:R-:W-:-:S03]  /*33310*/  IMAD.MOV.U32 R112, RZ, RZ, R108 ;  /* 0x000000ffff707224 */ /* 0x004fc600078e006c */
[----:B------:R-:W-:Y:S04]  /*33320*/  STL [R1+0x1294], R6 ;  /* 0x0012940601007387 */ /* 0x000fe80000100800 */
[----:B------:R1:W-:Y:S04]  /*33330*/  LDGSTS.E [R5+0x6c004], desc[UR4][R112.64], P0 ;  /* 0x6c00400070057fae */ /* 0x0003e80008121844 */
[----:B------:R2:W-:Y:S01]  /*33340*/  STL [R1+0x1290], R8 ;  /* 0x0012900801007387 */ /* 0x0005e20000100800 */
[----:B------:R-:W-:Y:S01]  /*33350*/  ISETP.NE.U32.AND P1, PT, RZ, UR8, PT ;  /* 0x00000008ff007c0c */ /* 0x000fe2000bf25070 */
[----:B-1----:R-:W-:-:S02]  /*33360*/  IMAD.MOV.U32 R113, RZ, RZ, R8 ;  /* 0x000000ffff717224 */ /* 0x002fc400078e0008 */
[----:B--2---:R-:W2:Y:S04]  /*33370*/  LDL.LU R8, [R1+0x10b4] ;  /* 0x0010b40001087983 */ /* 0x004ea80000300800 */
[----:B------:R-:W2:Y:S01]  /*33380*/  LDL.LU R108, [R1+0x10b0] ;  /* 0x0010b000016c7983 */ /* 0x000ea20000300800 */
[----:B------:R-:W-:Y:S01]  /*33390*/  IMAD.MOV.U32 R112, RZ, RZ, R6 ;  /* 0x000000ffff707224 */ /* 0x000fe200078e0006 */
[----:B------:R-:W-:Y:S02]  /*333a0*/  USEL UR8, URZ, 0x4, !UP1 ;  /* 0x000000043f087887 */ /* 0x000fe4000c800000 */
[----:B------:R-:W2:Y:S02]  /*333b0*/  LDL.LU R6, [R1+0x10bc] ;  /* 0x0010bc0001067983 */ /* 0x000ea40000300800 */
[----:B------:R-:W-:-:S02]  /*333c0*/  USEL UR8, UR8, URZ, !UP0 ;  /* 0x0000003f08087287 */ /* 0x000fc4000c000000 */
[----:B------:R1:W-:Y:S01]  /*333d0*/  LDGSTS.E [R5+0x68008], desc[UR4][R112.64], P1 ;  /* 0x6800800070057fae */ /* 0x0003e20008921844 */
[----:B----4-:R-:W-:-:S04]  /*333e0*/  IADD3 R9, P0, R9, R4, RZ ;  /* 0x0000000409097210 */ /* 0x010fc80007f1e0ff */
[----:B------:R-:W-:Y:S01]  /*333f0*/  IADD3.X R111, R111, R3, RZ, P0, !PT ;  /* 0x000000036f6f7210 */ /* 0x000fe200007fe4ff */
[----:B------:R4:W-:Y:S01]  /*33400*/  STL [R1+0x129c], R9 ;  /* 0x00129c0901007387 */ /* 0x0009e20000100800 */
[----:B-1----:R-:W-:-:S03]  /*33410*/  IMAD.MOV.U32 R112, RZ, RZ, R9 ;  /* 0x000000ffff707224 */ /* 0x002fc600078e0009 */
[----:B------:R-:W-:Y:S01]  /*33420*/  IMAD.MOV.U32 R113, RZ, RZ, R111 ;  /* 0x000000ffff717224 */ /* 0x000fe200078e006f */
[----:B------:R-:W-:Y:S01]  /*33430*/  STL [R1+0x1298], R111 ;  /* 0x0012986f01007387 */ /* 0x000fe20000100800 */
[----:B------:R-:W-:-:S03]  /*33440*/  ISETP.NE.U32.AND P0, PT, RZ, UR8, PT ;  /* 0x00000008ff007c0c */ /* 0x000fc6000bf05070 */
[----:B------:R1:W-:Y:S04]  /*33450*/  LDGSTS.E [R5+0x6c008], desc[UR4][R112.64], P1 ;  /* 0x6c00800070057fae */ /* 0x0003e80008921844 */
[----:B----4-:R-:W4:Y:S01]  /*33460*/  LDL.LU R9, [R1+0x10b8] ;  /* 0x0010b80001097983 */ /* 0x010f220000300800 */
[----:B------:R-:W-:-:S05]  /*33470*/  IADD3 R109, P1, R109, R4, RZ ;  /* 0x000000046d6d7210 */ /* 0x000fca0007f3e0ff */
[----:B------:R-:W-:Y:S01]  /*33480*/  IMAD.X R110, R110, 0x1, R3, P1 ;  /* 0x000000016e6e7824 */ /* 0x000fe200008e0603 */
[----:B---3--:R-:W-:Y:S01]  /*33490*/  IADD3 R7, P2, R7, R4, RZ ;  /* 0x0000000407077210 */ /* 0x008fe20007f5e0ff */
[----:B-1----:R-:W-:Y:S02]  /*334a0*/  IMAD.MOV.U32 R112, RZ, RZ, R109 ;  /* 0x000000ffff707224 */ /* 0x002fe400078e006d */
[----:B------:R-:W-:Y:S01]  /*334b0*/  IMAD.MOV.U32 R113, RZ, RZ, R110 ;  /* 0x000000ffff717224 */ /* 0x000fe200078e006e */
[----:B------:R-:W-:Y:S01]  /*334c0*/  STL [R1+0x12a4], R109 ;  /* 0x0012a46d01007387 */ /* 0x000fe20000100800 */
[----:B------:R-:W-:-:S03]  /*334d0*/  IMAD.X R107, R107, 0x1, R3, P2 ;  /* 0x000000016b6b7824 */ /* 0x000fc600010e0603 */
[----:B------:R1:W-:Y:S04]  /*334e0*/  STL [R1+0x12a0], R110 ;  /* 0x0012a06e01007387 */ /* 0x0003e80000100800 */
[----:B------:R-:W-:Y:S04]  /*334f0*/  STL [R1+0x12ac], R7 ;  /* 0x0012ac0701007387 */ /* 0x000fe80000100800 */
[----:B------:R3:W-:Y:S04]  /*33500*/  LDGSTS.E [R5+0x6800c], desc[UR4][R112.64], P0 ;  /* 0x6800c00070057fae */ /* 0x0007e80008121844 */
[----:B-1----:R-:W4:Y:S04]  /*33510*/  LDL.LU R110, [R1+0x10c4] ;  /* 0x0010c400016e7983 */ /* 0x002f280000300800 */
[----:B------:R1:W-:Y:S01]  /*33520*/  STL [R1+0x12a8], R107 ;  /* 0x0012a86b01007387 */ /* 0x0003e20000100800 */
[----:B---3--:R-:W-:-:S03]  /*33530*/  IMAD.MOV.U32 R112, RZ, RZ, R7 ;  /* 0x000000ffff707224 */ /* 0x008fc600078e0007 */
[----:B------:R-:W3:Y:S01]  /*33540*/  LDL.LU R111, [R1+0x10c0] ;  /* 0x0010c000016f7983 */ /* 0x000ee20000300800 */
[----:B------:R-:W-:-:S03]  /*33550*/  IMAD.MOV.U32 R113, RZ, RZ, R107 ;  /* 0x000000ffff717224 */ /* 0x000fc600078e006b */
[----:B------:R-:W3:Y:S04]  /*33560*/  LDL.LU R109, [R1+0x10c8] ;  /* 0x0010c800016d7983 */ /* 0x000ee80000300800 */
[----:B-1----:R-:W3:Y:S04]  /*33570*/  LDL.LU R107, [R1+0x10cc] ;  /* 0x0010cc00016b7983 */ /* 0x002ee80000300800 */
[----:B------:R1:W-:Y:S04]  /*33580*/  LDGSTS.E [R5+0x6c00c], desc[UR4][R112.64], P0 ;  /* 0x6c00c00070057fae */ /* 0x0003e80008121844 */
[----:B------:R-:W3:Y:S04]  /*33590*/  LDL.LU R112, [R1+0x10d0] ;  /* 0x0010d00001707983 */ /* 0x000ee80000300800 */
[----:B------:R-:W3:Y:S01]  /*335a0*/  LDL.LU R7, [R1+0x10d4] ;  /* 0x0010d40001077983 */ /* 0x000ee20000300800 */
[----:B------:R-:W1:Y:S01]  /*335b0*/  S2R R252, SR_TID.X ;  /* 0x0000000000fc7919 */ /* 0x000e620000002100 */
[----:B------:R-:W-:-:S04]  /*335c0*/  UISETP.GT.AND UP1, UPT, UR9, 0x8, UPT ;  /* 0x000000080900788c */ /* 0x000fc8000bf24270 */
[----:B------:R-:W-:-:S04]  /*335d0*/  USEL UR8, URZ, 0x4, !UP1 ;  /* 0x000000043f087887 */ /* 0x000fc8000c800000 */
[----:B------:R-:W-:-:S06]  /*335e0*/  USEL UR8, UR8, URZ, !UP0 ;  /* 0x0000003f08087287 */ /* 0x000fcc000c000000 */
[----:B------:R-:W-:Y:S01]  /*335f0*/  ISETP.NE.U32.AND P0, PT, RZ, UR8, PT ;  /* 0x00000008ff007c0c */ /* 0x000fe2000bf05070 */
[C---:B-1----:R-:W-:Y:S01]  /*33600*/  IMAD.SHL.U32 R113, R252.reuse, 0x10, RZ ;  /* 0x00000010fc717824 */ /* 0x042fe200078e00ff */
[----:B------:R-:W-:-:S04]  /*33610*/  LOP3.LUT R252, R252, 0x7f, RZ, 0xc0, !PT ;  /* 0x0000007ffcfc7812 */ /* 0x000fc800078ec0ff */
[----:B------:R-:W-:-:S05]  /*33620*/  LOP3.LUT R113, R113, 0x70, RZ, 0xc0, !PT ;  /* 0x0000007071717812 */ /* 0x000fca00078ec0ff */
[----:B------:R-:W-:-:S05]  /*33630*/  IMAD R113, R252, 0x80, R113 ;  /* 0x00000080fc717824 */ /* 0x000fca00078e0271 */
[----:B------:R-:W-:Y:S02]  /*33640*/  LOP3.LUT R113, R113, 0x20, RZ, 0x3c, !PT ;  /* 0x0000002071717812 */ /* 0x000fe400078e3cff */
[----:B--2---:R-:W-:-:S05]  /*33650*/  IADD3 R8, P1, R8, R4, RZ ;  /* 0x0000000408087210 */ /* 0x004fca0007f3e0ff */
[----:B------:R-:W-:Y:S01]  /*33660*/  IMAD.X R108, R108, 0x1, R3, P1 ;  /* 0x000000016c6c7824 */ /* 0x000fe200008e0603 */
[----:B------:R-:W-:Y:S01]  /*33670*/  STL [R1+0x10b4], R8 ;  /* 0x0010b40801007387 */ /* 0x000fe20000100800 */
[----:B------:R-:W-:-:S03]  /*33680*/  IMAD.MOV.U32 R114, RZ, RZ, R8 ;  /* 0x000000ffff727224 */ /* 0x000fc600078e0008 */
[----:B------:R1:W-:Y:S01]  /*33690*/  STL [R1+0x10b0], R108 ;  /* 0x0010b06c01007387 */ /* 0x0003e20000100800 */
[----:B------:R-:W-:Y:S02]  /*336a0*/  MOV R115, R108 ;  /* 0x0000006c00737202 */ /* 0x000fe40000000f00 */
[----:B------:R-:W-:Y:S01]  /*336b0*/  IADD3 R6, P1, R6, R4, RZ ;  /* 0x0000000406067210 */ /* 0x000fe20007f3e0ff */
[----:B-1----:R-:W2:Y:S04]  /*336c0*/  LDL.LU R108, [R1+0x10d8] ;  /* 0x0010d800016c7983 */ /* 0x002ea80000300800 */
[----:B------:R-:W2:Y:S01]  /*336d0*/  LDL.LU R8, [R1+0x10dc] ;  /* 0x0010dc0001087983 */ /* 0x000ea20000300800 */
[----:B------:R-:W-:-:S03]  /*336e0*/  VIADD R5, R113, UR10 ;  /* 0x0000000a71057c36 */ /* 0x000fc60008000000 */
[----:B------:R-:W-:Y:S01]  /*336f0*/  STL [R1+0x10bc], R6 ;  /* 0x0010bc0601007387 */ /* 0x000fe20000100800 */
[----:B------:R-:W-:-:S03]  /*33700*/  UISETP.GT.AND UP1, UPT, UR9, 0x9, UPT ;  /* 0x000000090900788c */ /* 0x000fc6000bf24270 */
[----:B------:R1:W-:Y:S01]  /*33710*/  LDGSTS.E [R5+0x60000], desc[UR4][R114.64], P0 ;  /* 0x6000000072057fae */ /* 0x0003e20008121844 */
[----:B------:R-:W-:Y:S01]  /*33720*/  USEL UR8, URZ, 0x4, !UP1 ;  /* 0x000000043f087887 */ /* 0x000fe2000c800000 */
[----:B-1----:R-:W-:Y:S02]  /*33730*/  IMAD.MOV.U32 R114, RZ, RZ, R6 ;  /* 0x000000ffff727224 */ /* 0x002fe400078e0006 */
[----:B----4-:R-:W-:-:S04]  /*33740*/  IMAD.X R9, R9, 0x1, R3, P1 ;  /* 0x0000000109097824 */ /* 0x010fc800008e0603 */
[----:B------:R-:W-:Y:S01]  /*33750*/  IMAD.MOV.U32 R115, RZ, RZ, R9 ;  /* 0x000000ffff737224 */ /* 0x000fe200078e0009 */
[----:B------:R1:W-:Y:S01]  /*33760*/  STL [R1+0x10b8], R9 ;  /* 0x0010b80901007387 */ /* 0x0003e20000100800 */
[----:B------:R-:W-:-:S03]  /*33770*/  USEL UR8, UR8, URZ, !UP0 ;  /* 0x0000003f08087287 */ /* 0x000fc6000c000000 */
[----:B------:R4:W-:Y:S04]  /*33780*/  LDGSTS.E [R5+0x64000], desc[UR4][R114.64], P0 ;  /* 0x6400000072057fae */ /* 0x0009e80008121844 */
[----:B-1----:R-:W2:Y:S04]  /*33790*/  LDL.LU R9, [R1+0x10e0] ;  /* 0x0010e00001097983 */ /* 0x002ea80000300800 */
[----:B------:R-:W2:Y:S01]  /*337a0*/  LDL.LU R6, [R1+0x10e4] ;  /* 0x0010e40001067983 */ /* 0x000ea20000300800 */
[----:B------:R-:W-:Y:S02]  /*337b0*/  ISETP.NE.U32.AND P0, PT, RZ, UR8, PT ;  /* 0x00000008ff007c0c */ /* 0x000fe4000bf05070 */
[----:B------:R-:W-:-:S05]  /*337c0*/  IADD3 R110, P1, R110, R4, RZ ;  /* 0x000000046e6e7210 */ /* 0x000fca0007f3e0ff */
[----:B------:R1:W-:Y:S01]  /*337d0*/  STL [R1+0x10c4], R110 ;  /* 0x0010c46e01007387 */ /* 0x0003e20000100800 */
[----:B---3--:R-:W-:Y:S01]  /*337e0*/  IMAD.X R111, R111, 0x1, R3, P1 ;  /* 0x000000016f6f7824 */ /* 0x008fe200008e0603 */
[----:B------:R-:W-:-:S04]  /*337f0*/  IADD3 R107, P2, R107, R4, RZ ;  /* 0x000000046b6b7210 */ /* 0x000fc80007f5e0ff */
[----:B------:R-:W-:Y:S01]  /*33800*/  STL [R1+0x10c0], R111 ;  /* 0x0010c06f01007387 */ /* 0x000fe20000100800 */
[----:B------:R-:W-:-:S03]  /*33810*/  IMAD.X R109, R109, 0x1, R3, P2 ;  /* 0x000000016d6d7824 */ /* 0x000fc600010e0603 */
[----:B------:R3:W-:Y:S01]  /*33820*/  STL [R1+0x10cc], R107 ;  /* 0x0010cc6b01007387 */ /* 0x0007e20000100800 */
[----:B----4-:R-:W-:-:S03]  /*33830*/  IMAD.MOV.U32 R114, RZ, RZ, R107 ;  /* 0x000000ffff727224 */ /* 0x010fc600078e006b */
[----:B------:R4:W-:Y:S04]  /*33840*/  STL [R1+0x10c8], R109 ;  /* 0x0010c86d01007387 */ /* 0x0009e80000100800 */
[----:B------:R-:W-:Y:S01]  /*33850*/  LDGSTS.E [R5+0x60004], desc[UR4][R110.64], P0 ;  /* 0x600040006e057fae */ /* 0x000fe20008121844 */
[----:B------:R-:W-:-:S05]  /*33860*/  IADD3 R7, P3, R7, R4, RZ ;  /* 0x0000000407077210 */ /* 0x000fca0007f7e0ff */
[----:B------:R-:W-:Y:S01]  /*33870*/  IMAD.X R112, R112, 0x1, R3, P3 ;  /* 0x0000000170707824 */ /* 0x000fe200018e0603 */
[----:B------:R-:W-:Y:S04]  /*33880*/  STL [R1+0x10d4], R7 ;  /* 0x0010d40701007387 */ /* 0x000fe80000100800 */
[----:B-1----:R-:W2:Y:S04]  /*33890*/  LDL.LU R110, [R1+0x10ec] ;  /* 0x0010ec00016e7983 */ /* 0x002ea80000300800 */
[----:B------:R1:W-:Y:S04]  /*338a0*/  STL [R1+0x10d0], R112 ;  /* 0x0010d07001007387 */ /* 0x0003e80000100800 */
[----:B---3--:R-:W3:Y:S01]  /*338b0*/  LDL.LU R107, [R1+0x12b4] ;  /* 0x0012b400016b7983 */ /* 0x008ee20000300800 */
[----:B------:R-:W-:-:S03]  /*338c0*/  IMAD.MOV.U32 R115, RZ, RZ, R109 ;  /* 0x000000ffff737224 */ /* 0x000fc600078e006d */
[----:B------:R-:W3:Y:S04]  /*338d0*/  LDL.LU R111, [R1+0x10e8] ;  /* 0x0010e800016f7983 */ /* 0x000ee80000300800 */
[----:B----4-:R-:W4:Y:S01]  /*338e0*/  LDL.LU R109, [R1+0x12b0] ;  /* 0x0012b000016d7983 */ /* 0x010f220000300800 */
[----:B------:R-:W-:-:S03]  /*338f0*/  UISETP.GT.AND UP1, UPT, UR9, 0xa, UPT ;  /* 0x0000000a0900788c */ /* 0x000fc6000bf24270 */
[----:B------:R-:W-:Y:S01]  /*33900*/  LDGSTS.E [R5+0x64004], desc[UR4][R114.64], P0 ;  /* 0x6400400072057fae */ /* 0x000fe20008121844 */
[----:B------:R-:W-:-:S04]  /*33910*/  USEL UR8, URZ, 0x4, !UP1 ;  /* 0x000000043f087887 */ /* 0x000fc8000c800000 */
[----:B------:R-:W-:-:S06]  /*33920*/  USEL UR8, UR8, URZ, !UP0 ;  /* 0x0000003f08087287 */ /* 0x000fcc000c000000 */
[----:B------:R-:W-:Y:S01]  /*33930*/  ISETP.NE.U32.AND P1, PT, RZ, UR8, PT ;  /* 0x00000008ff007c0c */ /* 0x000fe2000bf25070 */
[----:B------:R-:W-:Y:S01]  /*33940*/  IMAD.MOV.U32 R113, RZ, RZ, R112 ;  /* 0x000000ffff717224 */ /* 0x000fe200078e0070 */
[----:B------:R-:W-:Y:S01]  /*33950*/  UISETP.GT.AND UP1, UPT, UR9, 0xb, UPT ;  /* 0x0000000b0900788c */ /* 0x000fe2000bf24270 */
[----:B-1----:R-:W-:Y:S02]  /*33960*/  IMAD.MOV.U32 R112, RZ, RZ, R7 ;  /* 0x000000ffff707224 */ /* 0x002fe400078e0007 */
[----:B------:R-:W4:Y:S01]  /*33970*/  LDL.LU R7, [R1+0x12bc] ;  /* 0x0012bc0001077983 */ /* 0x000f220000300800 */
[----:B------:R-:W-:-:S04]  /*33980*/  USEL UR8, URZ, 0x4, !UP1 ;  /* 0x000000043f087887 */ /* 0x000fc8000c800000 */
[----:B------:R-:W-:-:S03]  /*33990*/  USEL UR8, UR8, URZ, !UP0 ;  /* 0x0000003f08087287 */ /* 0x000fc6000c000000 */
[----:B------:R1:W-:Y:S01]  /*339a0*/  LDGSTS.E [R5+0x60008], desc[UR4][R112.64], P1 ;  /* 0x6000800070057fae */ /* 0x0003e20008921844 */
[----:B------:R-:W-:Y:S01]  /*339b0*/  UISETP.GT.AND UP1, UPT, UR9, 0x28, UPT ;  /* 0x000000280900788c */ /* 0x000fe2000bf24270 */
[----:B--2---:R-:W-:-:S05]  /*339c0*/  IADD3 R8, P0, R8, R4, RZ ;  /* 0x0000000408087210 */ /* 0x004fca0007f1e0ff */
[----:B------:R-:W-:Y:S01]  /*339d0*/  IMAD.X R108, R108, 0x1, R3, P0 ;  /* 0x000000016c6c7824 */ /* 0x000fe200000e0603 */
[----:B------:R2:W-:Y:S01]  /*339e0*/  STL [R1+0x10dc], R8 ;  /* 0x0010dc0801007387 */ /* 0x0005e20000100800 */
[----:B-1----:R-:W-:Y:S02]  /*339f0*/  IMAD.MOV.U32 R112, RZ, RZ, R8 ;  /* 0x000000ffff707224 */ /* 0x002fe400078e0008 */
[----:B------:R-:W-:Y:S01]  /*33a00*/  IMAD.MOV.U32 R113, RZ, RZ, R108 ;  /* 0x000000ffff717224 */ /* 0x000fe200078e006c */
[----:B------:R1:W-:Y:S01]  /*33a10*/  STL [R1+0x10d8], R108 ;  /* 0x0010d86c01007387 */ /* 0x0003e20000100800 */
[----:B------:R-:W-:-:S03]  /*33a20*/  ISETP.NE.U32.AND P0, PT, RZ, UR8, PT ;  /* 0x00000008ff007c0c */ /* 0x000fc6000bf05070 */
[----:B------:R-:W-:Y:S04]  /*33a30*/  LDGSTS.E [R5+0x64008], desc[UR4][R112.64], P1 ;  /* 0x6400800070057fae */ /* 0x000fe80008921844 */
[----:B--2---:R-:W2:Y:S01]  /*33a40*/  LDL.LU R8, [R1+0x12b8] ;  /* 0x0012b80001087983 */ /* 0x004ea20000300800 */
[----:B------:R-:W-:-:S04]  /*33a50*/  USEL UR8, URZ, 0x4, !UP1 ;  /* 0x000000043f087887 */ /* 0x000fc8000c800000 */
[----:B------:R-:W-:Y:S01]  /*33a60*/  USEL UR8, UR8, URZ, !UP0 ;  /* 0x0000003f08087287 */ /* 0x000fe2000c000000 */
[----:B------:R-:W-:-:S04]  /*33a70*/  IADD3 R6, P1, R6, R4, RZ ;  /* 0x0000000406067210 */ /* 0x000fc80007f3e0ff */
[----:B------:R-:W-:Y:S01]  /*33a80*/  IADD3.X R9, R9, R3, RZ, P1, !PT ;  /* 0x0000000309097210 */ /* 0x000fe20000ffe4ff */
[----:B------:R-:W-:Y:S01]  /*33a90*/  IMAD.MOV.U32 R114, RZ, RZ, R6 ;  /* 0x000000ffff727224 */ /* 0x000fe200078e0006 */
[----:B------:R-:W-:Y:S03]  /*33aa0*/  STL [R1+0x10e4], R6 ;  /* 0x0010e40601007387 */ /* 0x000fe60000100800 */
[----:B------:R-:W-:Y:S01]  /*33ab0*/  IMAD.MOV.U32 R115, RZ, RZ, R9 ;  /* 0x000000ffff737224 */ /* 0x000fe200078e0009 */
[----:B------:R1:W-:Y:S04]  /*33ac0*/  STL [R1+0x10e0], R9 ;  /* 0x0010e00901007387 */ /* 0x0003e80000100800 */
[----:B------:R-:W2:Y:S04]  /*33ad0*/  LDL.LU R113, [R1+0x12c4] ;  /* 0x0012c40001717983 */ /* 0x000ea80000300800 */
[----:B------:R-:W-:Y:S04]  /*33ae0*/  LDGSTS.E [R5+0x6000c], desc[UR4][R114.64], P0 ;  /* 0x6000c00072057fae */ /* 0x000fe80008121844 */
[----:B------:R-:W2:Y:S04]  /*33af0*/  LDL.LU R114, [R1+0x12c0] ;  /* 0x0012c00001727983 */ /* 0x000ea80000300800 */
[----:B------:R-:W2:Y:S04]  /*33b00*/  LDL.LU R112, [R1+0x12c8] ;  /* 0x0012c80001707983 */ /* 0x000ea80000300800 */
[----:B-1----:R-:W2:Y:S04]  /*33b10*/  LDL.LU R108, [R1+0x12cc] ;  /* 0x0012cc00016c7983 */ /* 0x002ea80000300800 */
[----:B------:R-:W2:Y:S04]  /*33b20*/  LDL.LU R9, [R1+0x12d0] ;  /* 0x0012d00001097983 */ /* 0x000ea80000300800 */
[----:B------:R-:W2:Y:S01]  /*33b30*/  LDL.LU R6, [R1+0x12d4] ;  /* 0x0012d40001067983 */ /* 0x000ea20000300800 */
[----:B------:R-:W-:-:S02]  /*33b40*/  ISETP.NE.U32.AND P1, PT, RZ, UR8, PT ;  /* 0x00000008ff007c0c */ /* 0x000fc4000bf25070 */
[-C--:B------:R-:W-:Y:S02]  /*33b50*/  IADD3 R110, P2, R110, R4.reuse, RZ ;  /* 0x000000046e6e7210 */ /* 0x080fe40007f5e0ff */
[----:B---3--:R-:W-:-:S03]  /*33b60*/  IADD3 R107, P3, R107, R4, RZ ;  /* 0x000000046b6b7210 */ /* 0x008fc60007f7e0ff */
[--C-:B------:R-:W-:Y:S01]  /*33b70*/  IMAD.X R111, R111, 0x1, R3.reuse, P2 ;  /* 0x000000016f6f7824 */ /* 0x100fe200010e0603 */
[----:B------:R1:W-:Y:S01]  /*33b80*/  STL [R1+0x10ec], R110 ;  /* 0x0010ec6e01007387 */ /* 0x0003e20000100800 */
[----:B----4-:R-:W-:-:S03]  /*33b90*/  IMAD.X R109, R109, 0x1, R3, P3 ;  /* 0x000000016d6d7824 */ /* 0x010fc600018e0603 */
[----:B------:R3:W-:Y:S04]  /*33ba0*/  STL [R1+0x10e8], R111 ;  /* 0x0010e86f01007387 */ /* 0x0007e80000100800 */
[----:B------:R1:W-:Y:S04]  /*33bb0*/  LDGSTS.E [R5+0x6400c], desc[UR4][R110.64], P0 ;  /* 0x6400c0006e057fae */ /* 0x0003e80008121844 */
[----:B------:R4:W-:Y:S01]  /*33bc0*/  STL [R1+0x12b4], R107 ;  /* 0x0012b46b01007387 */ /* 0x0009e20000100800 */
[----:B-1----:R-:W-:Y:S02]  /*33bd0*/  IMAD.MOV.U32 R110, RZ, RZ, R107 ;  /* 0x000000ffff6e7224 */ /* 0x002fe400078e006b */
[----:B---3--:R-:W-:Y:S01]  /*33be0*/  IMAD.MOV.U32 R111, RZ, RZ, R109 ;  /* 0x000000ffff6f7224 */ /* 0x008fe200078e006d */
[----:B------:R1:W-:Y:S04]  /*33bf0*/  STL [R1+0x12b0], R109 ;  /* 0x0012b06d01007387 */ /* 0x0003e80000100800 */
[----:B------:R-:W-:Y:S04]  /*33c00*/  LDGSTS.E [R5+0x68000], desc[UR4][R110.64], P1 ;  /* 0x680000006e057fae */ /* 0x000fe80008921844 */
[----:B------:R-:W3:Y:S04]  /*33c10*/  LDL.LU R111, [R1+0x12d8] ;  /* 0x0012d800016f7983 */ /* 0x000ee80000300800 */
[----:B----4-:R-:W4:Y:S01]  /*33c20*/  LDL.LU R107, [R1+0x12dc] ;  /* 0x0012dc00016b7983 */ /* 0x010f220000300800 */
[----:B------:R-:W-:-:S05]  /*33c30*/  IADD3 R7, P0, R7, R4, RZ ;  /* 0x0000000407077210 */ /* 0x000fca0007f1e0ff */
[----:B------:R-:W-:Y:S01]  /*33c40*/  STL [R1+0x12bc], R7 ;  /* 0x0012bc0701007387 */ /* 0x000fe20000100800 */
[----:B------:R-:W-:Y:S01]  /*33c50*/  UISETP.GT.AND UP1, UPT, UR9, 0x29, UPT ;  /* 0x000000290900788c */ /* 0x000fe2000bf24270 */
[----:B------:R-:W-:-:S03]  /*33c60*/  IMAD.MOV.U32 R116, RZ, RZ, R7 ;  /* 0x000000ffff747224 */ /* 0x000fc600078e0007 */
[----:B------:R-:W-:-:S04]  /*33c70*/  USEL UR8, URZ, 0x4, !UP1 ;  /* 0x000000043f087887 */ /* 0x000fc8000c800000 */
[----:B------:R-:W-:Y:S01]  /*33c80*/  USEL UR8, UR8, URZ, !UP0 ;  /* 0x0000003f08087287 */ /* 0x000fe2000c000000 */
[----:B--2---:R-:W-:-:S05]  /*33c90*/  IMAD.X R8, R8, 0x1, R3, P0 ;  /* 0x0000000108087824 */ /* 0x004fca00000e0603 */
[----:B------:R2:W-:Y:S04]  /*33ca0*/  STL [R1+0x12b8], R8 ;  /* 0x0012b80801007387 */ /* 0x0005e80000100800 */
[----:B------:R-:W3:Y:S04]  /*33cb0*/  LDL.LU R110, [R1+0x12e0] ;  /* 0x0012e000016e7983 */ /* 0x000ee80000300800 */
[----:B-1----:R-:W3:Y:S01]  /*33cc0*/  LDL.LU R109, [R1+0x12e4] ;  /* 0x0012e400016d7983 */ /* 0x002ee20000300800 */
[----:B------:R-:W-:-:S03]  /*33cd0*/  IMAD.MOV.U32 R117, RZ, RZ, R8 ;  /* 0x000000ffff757224 */ /* 0x000fc600078e0008 */
[----:B--2---:R-:W2:Y:S04]  /*33ce0*/  LDL.LU R8, [R1+0x12e8] ;  /* 0x0012e80001087983 */ /* 0x004ea80000300800 */
[----:B------:R-:W2:Y:S04]  /*33cf0*/  LDL.LU R7, [R1+0x12ec] ;  /* 0x0012ec0001077983 */ /* 0x000ea80000300800 */
[----:B------:R-:W-:Y:S01]  /*33d00*/  LDGSTS.E [R5+0x6c000], desc[UR4][R116.64], P1 ;  /* 0x6c00000074057fae */ /* 0x000fe20008921844 */
[----:B------:R-:W-:Y:S01]  /*33d10*/  ISETP.NE.U32.AND P0, PT, RZ, UR8, PT ;  /* 0x00000008ff007c0c */ /* 0x000fe2000bf05070 */
        /* <DEDUP_REMOVED lines=9> */
[----:B------:R-:W-:-:S03]  /*33db0*/  IADD3 R6, P3, R6, R4, RZ ;  /* 0x0000000406067210 */ /* 0x000fc60007f7e0ff */
[----:B------:R1:W-:Y:S02]  /*33dc0*/  STL [R1+0x12c8], R112 ;  /* 0x0012c87001007387 */ /* 0x0003e40000100800 */
[----:B-1----:R-:W-:Y:S02]  /*33dd0*/  IMAD.MOV.U32 R114, RZ, RZ, R113 ;  /* 0x000000ffff727224 */ /* 0x002fe400078e0071 */
[----:B------:R-:W-:Y:S01]  /*33de0*/  IMAD.MOV.U32 R113, RZ, RZ, R112 ;  /* 0x000000ffff717224 */ /* 0x000fe200078e0070 */
[----:B------:R-:W-:Y:S01]  /*33df0*/  IADD3.X R9, R9, R3, RZ, P3, !PT ;  /* 0x0000000309097210 */ /* 0x000fe20001ffe4ff */
[----:B------:R-:W-:Y:S01]  /*33e00*/  USEL UR8, URZ, 0x4, !UP1 ;  /* 0x000000043f087887 */ /* 0x000fe2000c800000 */
[----:B------:R-:W-:Y:S01]  /*33e10*/  LDGSTS.E [R5+0x68004], desc[UR4][R114.64], P0 ;  /* 0x6800400072057fae */ /* 0x000fe20008121844 */
[----:B------:R-:W-:-:S03]  /*33e20*/  IMAD.MOV.U32 R112, RZ, RZ, R108 ;  /* 0x000000ffff707224 */ /* 0x000fc600078e006c */
[----:B------:R-:W-:Y:S01]  /*33e30*/  STL [R1+0x12d4], R6 ;  /* 0x0012d40601007387 */ /* 0x000fe20000100800 */
[----:B------:R-:W-:-:S03]  /*33e40*/  USEL UR8, UR8, URZ, !UP0 ;  /* 0x0000003f08087287 */ /* 0x000fc6000c000000 */
[----:B------:R1:W-:Y:S04]  /*33e50*/  LDGSTS.E [R5+0x6c004], desc[UR4][R112.64], P0 ;  /* 0x6c00400070057fae */ /* 0x0003e80008121844 */
[----:B------:R1:W-:Y:S02]  /*33e60*/  STL [R1+0x12d0], R9 ;  /* 0x0012d00901007387 */ /* 0x0003e40000100800 */
[----:B-1----:R-:W-:Y:S02]  /*33e70*/  IMAD.MOV.U32 R113, RZ, RZ, R9 ;  /* 0x000000ffff717224 */ /* 0x002fe400078e0009 */
[----:B------:R-:W2:Y:S01]  /*33e80*/  LDL.LU R9, [R1+0x10f4] ;  /* 0x0010f40001097983 */ /* 0x000ea20000300800 */
[----:B------:R-:W-:-:S03]  /*33e90*/  ISETP.NE.U32.AND P1, PT, RZ, UR8, PT ;  /* 0x00000008ff007c0c */ /* 0x000fc6000bf25070 */
[----:B------:R-:W2:Y:S01]  /*33ea0*/  LDL.LU R108, [R1+0x10f0] ;  /* 0x0010f000016c7983 */ /* 0x000ea20000300800 */
[----:B------:R-:W-:-:S03]  /*33eb0*/  IMAD.MOV.U32 R112, RZ, RZ, R6 ;  /* 0x000000ffff707224 */ /* 0x000fc600078e0006 */
[----:B------:R-:W2:Y:S06]  /*33ec0*/  LDL.LU R6, [R1+0x10fc] ;  /* 0x0010fc0001067983 */ /* 0x000eac0000300800 */
[----:B------:R1:W-:Y:S01]  /*33ed0*/  LDGSTS.E [R5+0x68008], desc[UR4][R112.64], P1 ;  /* 0x6800800070057fae */ /* 0x0003e20008921844 */
[----:B----4-:R-:W-:-:S05]  /*33ee0*/  IADD3 R107, P0, R107, R4, RZ ;  /* 0x000000046b6b7210 */ /* 0x010fca0007f1e0ff */
[----:B---3--:R-:W-:Y:S01]  /*33ef0*/  IMAD.X R111, R111, 0x1, R3, P0 ;  /* 0x000000016f6f7824 */ /* 0x008fe200000e0603 */
[----:B------:R3:W-:Y:S01]  /*33f00*/  STL [R1+0x12dc], R107 ;  /* 0x0012dc6b01007387 */ /* 0x0007e20000100800 */
[----:B-1----:R-:W-:-:S03]  /*33f10*/  IMAD.MOV.U32 R112, RZ, RZ, R107 ;  /* 0x000000ffff707224 */ /* 0x002fc600078e006b */
[----:B------:R-:W-:Y:S04]  /*33f20*/  STL [R1+0x12d8], R111 ;  /* 0x0012d86f01007387 */ /* 0x000fe80000100800 */
[----:B---3--:R-:W3:Y:S01]  /*33f30*/  LDL.LU R107, [R1+0x10f8] ;  /* 0x0010f800016b7983 */ /* 0x008ee20000300800 */
[----:B------:R-:W-:Y:S01]  /*33f40*/  UISETP.GT.AND UP1, UPT, UR9, 0x2b, UPT ;  /* 0x0000002b0900788c */ /* 0x000fe2000bf24270 */
[----:B------:R-:W-:-:S03]  /*33f50*/  IMAD.MOV.U32 R113, RZ, RZ, R111 ;  /* 0x000000ffff717224 */ /* 0x000fc600078e006f */
[----:B------:R-:W-:Y:S02]  /*33f60*/  USEL UR8, URZ, 0x4, !UP1 ;  /* 0x000000043f087887 */ /* 0x000fe4000c800000 */
[----:B------:R1:W-:Y:S02]  /*33f70*/  LDGSTS.E [R5+0x6c008], desc[UR4][R112.64], P1 ;  /* 0x6c00800070057fae */ /* 0x0003e40008921844 */
[----:B------:R-:W-:Y:S01]  /*33f80*/  USEL UR8, UR8, URZ, !UP0 ;  /* 0x0000003f08087287 */ /* 0x000fe2000c000000 */
[----:B------:R-:W4:Y:S05]  /*33f90*/  S2R R252, SR_TID.X ;  /* 0x0000000000fc7919 */ /* 0x000f2a0000002100 */
[----:B------:R-:W-:-:S02]  /*33fa0*/  ISETP.NE.U32.AND P0, PT, RZ, UR8, PT ;  /* 0x00000008ff007c0c */ /* 0x000fc4000bf05070 */
[----:B------:R-:W-:-:S05]  /*33fb0*/  IADD3 R109, P1, R109, R4, RZ ;  /* 0x000000046d6d7210 */ /* 0x000fca0007f3e0ff */
[----:B------:R-:W-:Y:S01]  /*33fc0*/  IMAD.X R110, R110, 0x1, R3, P1 ;  /* 0x000000016e6e7824 */ /* 0x000fe200008e0603 */
[----:B--2---:R-:W-:Y:S01]  /*33fd0*/  IADD3 R7, P2, R7, R4, RZ ;  /* 0x0000000407077210 */ /* 0x004fe20007f5e0ff */
[----:B-1----:R-:W-:Y:S02]  /*33fe0*/  IMAD.MOV.U32 R112, RZ, RZ, R109 ;  /* 0x000000ffff707224 */ /* 0x002fe400078e006d */
[----:B------:R-:W-:Y:S01]  /*33ff0*/  IMAD.MOV.U32 R113, RZ, RZ, R110 ;  /* 0x000000ffff717224 */ /* 0x000fe200078e006e */
[----:B------:R-:W-:Y:S01]  /*34000*/  STL [R1+0x12e4], R109 ;  /* 0x0012e46d01007387 */ /* 0x000fe20000100800 */
[----:B------:R-:W-:-:S03]  /*34010*/  IMAD.X R8, R8, 0x1, R3, P2 ;  /* 0x0000000108087824 */ /* 0x000fc600010e0603 */
[----:B------:R1:W-:Y:S04]  /*34020*/  STL [R1+0x12e0], R110 ;  /* 0x0012e06e01007387 */ /* 0x0003e80000100800 */
[----:B------:R-:W-:Y:S04]  /*34030*/  STL [R1+0x12ec], R7 ;  /* 0x0012ec0701007387 */ /* 0x000fe80000100800 */
[----:B------:R2:W-:Y:S04]  /*34040*/  LDGSTS.E [R5+0x6800c], desc[UR4][R112.64], P0 ;  /* 0x6800c00070057fae */ /* 0x0005e80008121844 */
[----:B-1----:R-:W3:Y:S04]  /*34050*/  LDL.LU R110, [R1+0x1104] ;  /* 0x00110400016e7983 */ /* 0x002ee80000300800 */
[----:B------:R1:W-:Y:S01]  /*34060*/  STL [R1+0x12e8], R8 ;  /* 0x0012e80801007387 */ /* 0x0003e20000100800 */
[----:B--2---:R-:W-:-:S03]  /*34070*/  IMAD.MOV.U32 R112, RZ, RZ, R7 ;  /* 0x000000ffff707224 */ /* 0x004fc600078e0007 */
[----:B------:R-:W2:Y:S01]  /*34080*/  LDL.LU R111, [R1+0x1100] ;  /* 0x00110000016f7983 */ /* 0x000ea20000300800 */
[----:B------:R-:W-:-:S03]  /*34090*/  IMAD.MOV.U32 R113, RZ, RZ, R8 ;  /* 0x000000ffff717224 */ /* 0x000fc600078e0008 */
[----:B------:R-:W2:Y:S04]  /*340a0*/  LDL.LU R109, [R1+0x1108] ;  /* 0x00110800016d7983 */ /* 0x000ea80000300800 */
[----:B-1----:R-:W2:Y:S04]  /*340b0*/  LDL.LU R8, [R1+0x110c] ;  /* 0x00110c0001087983 */ /* 0x002ea80000300800 */
[----:B------:R4:W-:Y:S04]  /*340c0*/  LDGSTS.E [R5+0x6c00c], desc[UR4][R112.64], P0 ;  /* 0x6c00c00070057fae */ /* 0x0009e80008121844 */
[----:B------:R-:W2:Y:S04]  /*340d0*/  LDL.LU R112, [R1+0x1110] ;  /* 0x0011100001707983 */ /* 0x000ea80000300800 */
[----:B------:R-:W2:Y:S01]  /*340e0*/  LDL.LU R7, [R1+0x1114] ;  /* 0x0011140001077983 */ /* 0x000ea20000300800 */
[----:B------:R-:W-:Y:S01]  /*340f0*/  UISETP.GT.AND UP1, UPT, UR9, 0xc, UPT ;  /* 0x0000000c0900788c */ /* 0x000fe2000bf24270 */
[----:B----4-:R-:W-:-:S03]  /*34100*/  SHF.L.U32 R113, R252, 0x4, RZ ;  /* 0x00000004fc717819 */ /* 0x010fc600000006ff */
[----:B------:R-:W-:Y:S01]  /*34110*/  USEL UR8, URZ, 0x4, !UP1 ;  /* 0x000000043f087887 */ /* 0x000fe2000c800000 */
[----:B------:R-:W-:Y:S02]  /*34120*/  LOP3.LUT R252, R252, 0x7f, RZ, 0xc0, !PT ;  /* 0x0000007ffcfc7812 */ /* 0x000fe400078ec0ff */
[----:B------:R-:W-:Y:S01]  /*34130*/  LOP3.LUT R113, R113, 0x70, RZ, 0xc0, !PT ;  /* 0x0000007071717812 */ /* 0x000fe200078ec0ff */
[----:B------:R-:W-:-:S04]  /*34140*/  USEL UR8, UR8, URZ, !UP0 ;  /* 0x0000003f08087287 */ /* 0x000fc8000c000000 */
[----:B------:R-:W-:Y:S02]  /*34150*/  IMAD R113, R252, 0x80, R113 ;  /* 0x00000080fc717824 */ /* 0x000fe400078e0271 */
[----:B------:R-:W-:Y:S02]  /*34160*/  ISETP.NE.U32.AND P0, PT, RZ, UR8, PT ;  /* 0x00000008ff007c0c */ /* 0x000fe4000bf05070 */
[----:B------:R-:W-:-:S05]  /*34170*/  IADD3 R9, P1, R9, R4, RZ ;  /* 0x0000000409097210 */ /* 0x000fca0007f3e0ff */
[----:B------:R-:W-:Y:S01]  /*34180*/  IMAD.X R108, R108, 0x1, R3, P1 ;  /* 0x000000016c6c7824 */ /* 0x000fe200008e0603 */
[----:B------:R-:W-:Y:S01]  /*34190*/  STL [R1+0x10f4], R9 ;  /* 0x0010f40901007387 */ /* 0x000fe20000100800 */
[----:B------:R-:W-:Y:S02]  /*341a0*/  IMAD.MOV.U32 R114, RZ, RZ, R9 ;  /* 0x000000ffff727224 */ /* 0x000fe400078e0009 */
[----:B------:R-:W-:Y:S01]  /*341b0*/  IMAD.MOV.U32 R115, RZ, RZ, R108 ;  /* 0x000000ffff737224 */ /* 0x000fe200078e006c */
[----:B------:R1:W-:Y:S01]  /*341c0*/  STL [R1+0x10f0], R108 ;  /* 0x0010f06c01007387 */ /* 0x0003e20000100800 */
[----:B------:R-:W-:Y:S02]  /*341d0*/  LOP3.LUT R113, R113, 0x30, RZ, 0x3c, !PT ;  /* 0x0000003071717812 */ /* 0x000fe400078e3cff */
[----:B------:R-:W-:Y:S01]  /*341e0*/  IADD3 R6, P1, R6, R4, RZ ;  /* 0x0000000406067210 */ /* 0x000fe20007f3e0ff */
[----:B-1----:R-:W4:Y:S04]  /*341f0*/  LDL.LU R108, [R1+0x1118] ;  /* 0x00111800016c7983 */ /* 0x002f280000300800 */
[----:B------:R-:W4:Y:S01]  /*34200*/  LDL.LU R9, [R1+0x111c] ;  /* 0x00111c0001097983 */ /* 0x000f220000300800 */
[----:B------:R-:W-:-:S03]  /*34210*/  VIADD R5, R113, UR10 ;  /* 0x0000000a71057c36 */ /* 0x000fc60008000000 */
[----:B------:R-:W-:Y:S04]  /*34220*/  STL [R1+0x10fc], R6 ;  /* 0x0010fc0601007387 */ /* 0x000fe80000100800 */
[----:B------:R1:W-:Y:S02]  /*34230*/  LDGSTS.E [R5+0x60000], desc[UR4][R114.64], P0 ;  /* 0x6000000072057fae */ /* 0x0003e40008121844 */
[----:B-1----:R-:W-:Y:S02]  /*34240*/  IMAD.MOV.U32 R114, RZ, RZ, R6 ;  /* 0x000000ffff727224 */ /* 0x002fe400078e0006 */
[----:B---3--:R-:W-:-:S04]  /*34250*/  IMAD.X R107, R107, 0x1, R3, P1 ;  /* 0x000000016b6b7824 */ /* 0x008fc800008e0603 */
[----:B------:R-:W-:Y:S01]  /*34260*/  IMAD.MOV.U32 R115, RZ, RZ, R107 ;  /* 0x000000ffff737224 */ /* 0x000fe200078e006b */
[----:B------:R1:W-:Y:S01]  /*34270*/  STL [R1+0x10f8], R107 ;  /* 0x0010f86b01007387 */ /* 0x0003e20000100800 */
[----:B------:R-:W-:-:S03]  /*34280*/  UISETP.GT.AND UP1, UPT, UR9, 0xd, UPT ;  /* 0x0000000d0900788c */ /* 0x000fc6000bf24270 */
[----:B------:R3:W-:Y:S04]  /*34290*/  LDGSTS.E [R5+0x64000], desc[UR4][R114.64], P0 ;  /* 0x6400000072057fae */ /* 0x0007e80008121844 */
[----:B-1----:R-:W4:Y:S04]  /*342a0*/  LDL.LU R107, [R1+0x1120] ;  /* 0x00112000016b7983 */ /* 0x002f280000300800 */
[----:B------:R-:W4:Y:S01]  /*342b0*/  LDL.LU R6, [R1+0x1124] ;  /* 0x0011240001067983 */ /* 0x000f220000300800 */
[----:B------:R-:W-:-:S04]  /*342c0*/  USEL UR8, URZ, 0x4, !UP1 ;  /* 0x000000043f087887 */ /* 0x000fc8000c800000 */
[----:B------:R-:W-:-:S06]  /*342d0*/  USEL UR8, UR8, URZ, !UP0 ;  /* 0x0000003f08087287 */ /* 0x000fcc000c000000 */
[----:B------:R-:W-:Y:S01]  /*342e0*/  ISETP.NE.U32.AND P0, PT, RZ, UR8, PT ;  /* 0x00000008ff007c0c */ /* 0x000fe2000bf05070 */
[----:B------:R-:W-:-:S04]  /*342f0*/  UISETP.GT.AND UP1, UPT, UR9, 0xe, UPT ;  /* 0x0000000e0900788c */ /* 0x000fc8000bf24270 */
[----:B------:R-:W-:-:S04]  /*34300*/  USEL UR8, URZ, 0x4, !UP1 ;  /* 0x000000043f087887 */ /* 0x000fc8000c800000 */
[----:B------:R-:W-:Y:S01]  /*34310*/  USEL UR8, UR8, URZ, !UP0 ;  /* 0x0000003f08087287 */ /* 0x000fe2000c000000 */
[----:B------:R-:W-:-:S05]  /*34320*/  IADD3 R110, P1, R110, R4, RZ ;  /* 0x000000046e6e7210 */ /* 0x000fca0007f3e0ff */
[----:B------:R1:W-:Y:S01]  /*34330*/  STL [R1+0x1104], R110 ;  /* 0x0011046e01007387 */ /* 0x0003e20000100800 */
[----:B--2---:R-:W-:Y:S01]  /*34340*/  IMAD.X R111, R111, 0x1, R3, P1 ;  /* 0x000000016f6f7824 */ /* 0x004fe200008e0603 */
[----:B------:R-:W-:-:S04]  /*34350*/  IADD3 R8, P2, R8, R4, RZ ;  /* 0x0000000408087210 */ /* 0x000fc80007f5e0ff */
[----:B------:R-:W-:Y:S01]  /*34360*/  STL [R1+0x1100], R111 ;  /* 0x0011006f01007387 */ /* 0x000fe20000100800 */
[----:B------:R-:W-:-:S03]  /*34370*/  IMAD.X R109, R109, 0x1, R3, P2 ;  /* 0x000000016d6d7824 */ /* 0x000fc600010e0603 */
[----:B------:R2:W-:Y:S01]  /*34380*/  STL [R1+0x110c], R8 ;  /* 0x00110c0801007387 */ /* 0x0005e20000100800 */
[----:B---3--:R-:W-:-:S03]  /*34390*/  IMAD.MOV.U32 R114, RZ, RZ, R8 ;  /* 0x000000ffff727224 */ /* 0x008fc600078e0008 */
[----:B------:R3:W-:Y:S04]  /*343a0*/  STL [R1+0x1108], R109 ;  /* 0x0011086d01007387 */ /* 0x0007e80000100800 */
[----:B------:R-:W-:Y:S01]  /*343b0*/  LDGSTS.E [R5+0x60004], desc[UR4][R110.64], P0 ;  /* 0x600040006e057fae */ /* 0x000fe20008121844 */
[----:B------:R-:W-:-:S05]  /*343c0*/  IADD3 R7, P3, R7, R4, RZ ;  /* 0x0000000407077210 */ /* 0x000fca0007f7e0ff */
[----:B------:R-:W-:Y:S01]  /*343d0*/  IMAD.X R112, R112, 0x1, R3, P3 ;  /* 0x0000000170707824 */ /* 0x000fe200018e0603 */
[----:B------:R-:W-:Y:S04]  /*343e0*/  STL [R1+0x1114], R7 ;  /* 0x0011140701007387 */ /* 0x000fe80000100800 */
[----:B-1----:R-:W4:Y:S04]  /*343f0*/  LDL.LU R110, [R1+0x112c] ;  /* 0x00112c00016e7983 */ /* 0x002f280000300800 */
[----:B------:R1:W-:Y:S04]  /*34400*/  STL [R1+0x1110], R112 ;  /* 0x0011107001007387 */ /* 0x0003e80000100800 */
[----:B--2---:R-:W2:Y:S01]  /*34410*/  LDL.LU R8, [R1+0x12f4] ;  /* 0x0012f40001087983 */ /* 0x004ea20000300800 */
[----:B------:R-:W-:-:S03]  /*34420*/  IMAD.MOV.U32 R115, RZ, RZ, R109 ;  /* 0x000000ffff737224 */ /* 0x000fc600078e006d */
[----:B------:R-:W2:Y:S04]  /*34430*/  LDL.LU R111, [R1+0x1128] ;  /* 0x00112800016f7983 */ /* 0x000ea80000300800 */
[----:B---3--:R-:W3:Y:S01]  /*34440*/  LDL.LU R109, [R1+0x12f0] ;  /* 0x0012f000016d7983 */ /* 0x008ee20000300800 */
[----:B------:R-:W-:-:S03]  /*34450*/  ISETP.NE.U32.AND P1, PT, RZ, UR8, PT ;  /* 0x00000008ff007c0c */ /* 0x000fc6000bf25070 */
[----:B------:R-:W-:Y:S01]  /*34460*/  LDGSTS.E [R5+0x64004], desc[UR4][R114.64], P0 ;  /* 0x6400400072057fae */ /* 0x000fe20008121844 */
[----:B------:R-:W-:Y:S01]  /*34470*/  MOV R113, R112 ;  /* 0x0000007000717202 */ /* 0x000fe20000000f00 */
[----:B-1----:R-:W-:Y:S01]  /*34480*/  IMAD.MOV.U32 R112, RZ, RZ, R7 ;  /* 0x000000ffff707224 */ /* 0x002fe200078e0007 */
[----:B------:R-:W-:Y:S01]  /*34490*/  UISETP.GT.AND UP1, UPT, UR9, 0xf, UPT ;  /* 0x0000000f0900788c */ /* 0x000fe2000bf24270 */
[----:B------:R-:W3:Y:S03]  /*344a0*/  LDL.LU R7, [R1+0x12fc] ;  /* 0x0012fc0001077983 */ /* 0x000ee60000300800 */
[----:B------:R-:W-:-:S03]  /*344b0*/  USEL UR8, URZ, 0x4, !UP1 ;  /* 0x000000043f087887 */ /* 0x000fc6000c800000 */
[----:B------:R1:W-:Y:S01]  /*344c0*/  LDGSTS.E [R5+0x60008], desc[UR4][R112.64], P1 ;  /* 0x6000800070057fae */ /* 0x0003e20008921844 */
[----:B------:R-:W-:Y:S01]  /*344d0*/  USEL UR8, UR8, URZ, !UP0 ;  /* 0x0000003f08087287 */ /* 0x000fe2000c000000 */
[----:B----4-:R-:W-:-:S05]  /*344e0*/  IADD3 R9, P0, R9, R4, RZ ;  /* 0x0000000409097210 */ /* 0x010fca0007f1e0ff */
[----:B------:R-:W-:Y:S01]  /*344f0*/  IMAD.X R108, R108, 0x1, R3, P0 ;  /* 0x000000016c6c7824 */ /* 0x000fe200000e0603 */
[----:B------:R4:W-:Y:S01]  /*34500*/  STL [R1+0x111c], R9 ;  /* 0x00111c0901007387 */ /* 0x0009e20000100800 */
[----:B-1----:R-:W-:Y:S02]  /*34510*/  IMAD.MOV.U32 R112, RZ, RZ, R9 ;  /* 0x000000ffff707224 */ /* 0x002fe400078e0009 */
[----:B------:R-:W-:Y:S01]  /*34520*/  IMAD.MOV.U32 R113, RZ, RZ, R108 ;  /* 0x000000ffff717224 */ /* 0x000fe200078e006c */
[----:B------:R1:W-:Y:S01]  /*34530*/  STL [R1+0x1118], R108 ;  /* 0x0011186c01007387 */ /* 0x0003e20000100800 */
[----:B------:R-:W-:-:S03]  /*34540*/  ISETP.NE.U32.AND P0, PT, RZ, UR8, PT ;  /* 0x00000008ff007c0c */ /* 0x000fc6000bf05070 */
[----:B------:R-:W-:Y:S04]  /*34550*/  LDGSTS.E [R5+0x64008], desc[UR4][R112.64], P1 ;  /* 0x6400800070057fae */ /* 0x000fe80008921844 */
[----:B----4-:R-:W4:Y:S01]  /*34560*/  LDL.LU R9, [R1+0x12f8] ;  /* 0x0012f80001097983 */ /* 0x010f220000300800 */
[----:B------:R-:W-:-:S05]  /*34570*/  IADD3 R6, P1, R6, R4, RZ ;  /* 0x0000000406067210 */ /* 0x000fca0007f3e0ff */
[----:B------:R-:W-:Y:S02]  /*34580*/  IMAD.X R107, R107, 0x1, R3, P1 ;  /* 0x000000016b6b7824 */ /* 0x000fe400008e0603 */
[----:B------:R-:W-:Y:S02]  /*34590*/  IMAD.MOV.U32 R114, RZ, RZ, R6 ;  /* 0x000000ffff727224 */ /* 0x000fe400078e0006 */
[----:B------:R-:W-:Y:S01]  /*345a0*/  IMAD.MOV.U32 R115, RZ, RZ, R107 ;  /* 0x000000ffff737224 */ /* 0x000fe200078e006b */
[----:B------:R-:W-:Y:S04]  /*345b0*/  STL [R1+0x1124], R6 ;  /* 0x0011240601007387 */ /* 0x000fe80000100800 */
[----:B------:R1:W-:Y:S04]  /*345c0*/  STL [R1+0x1120], R107 ;  /* 0x0011206b01007387 */ /* 0x0003e80000100800 */
[----:B------:R-:W4:Y:S04]  /*345d0*/  LDL.LU R113, [R1+0x1304] ;  /* 0x0013040001717983 */ /* 0x000f280000300800 */
[----:B------:R-:W-:Y:S04]  /*345e0*/  LDGSTS.E [R5+0x6000c], desc[UR4][R114.64], P0 ;  /* 0x6000c00072057fae */ /* 0x000fe80008121844 */
[----:B------:R-:W4:Y:S04]  /*345f0*/  LDL.LU R114, [R1+0x1300] ;  /* 0x0013000001727983 */ /* 0x000f280000300800 */
[----:B------:R-:W4:Y:S04]  /*34600*/  LDL.LU R112, [R1+0x1308] ;  /* 0x0013080001707983 */ /* 0x000f280000300800 */
[----:B-1----:R-:W4:Y:S04]  /*34610*/  LDL.LU R108, [R1+0x130c] ;  /* 0x00130c00016c7983 */ /* 0x002f280000300800 */
[----:B------:R-:W4:Y:S04]  /*34620*/  LDL.LU R107, [R1+0x1310] ;  /* 0x00131000016b7983 */ /* 0x000f280000300800 */
[----:B------:R-:W4:Y:S01]  /*34630*/  LDL.LU R6, [R1+0x1314] ;  /* 0x0013140001067983 */ /* 0x000f220000300800 */
[----:B------:R-:W-:-:S04]  /*34640*/  UISETP.GT.AND UP1, UPT, UR9, 0x2c, UPT ;  /* 0x0000002c0900788c */ /* 0x000fc8000bf24270 */
[----:B------:R-:W-:-:S04]  /*34650*/  USEL UR8, URZ, 0x4, !UP1 ;  /* 0x000000043f087887 */ /* 0x000fc8000c800000 */
[----:B------:R-:W-:-:S06]  /*34660*/  USEL UR8, UR8, URZ, !UP0 ;  /* 0x0000003f08087287 */ /* 0x000fcc000c000000 */
[----:B------:R-:W-:Y:S02]  /*34670*/  ISETP.NE.U32.AND P1, PT, RZ, UR8, PT ;  /* 0x00000008ff007c0c */ /* 0x000fe4000bf25070 */
[-C--:B------:R-:W-:Y:S02]  /*34680*/  IADD3 R110, P2, R110, R4.reuse, RZ ;  /* 0x000000046e6e7210 */ /* 0x080fe40007f5e0ff */
[----:B--2---:R-:W-:-:S03]  /*34690*/  IADD3 R8, P3, R8, R4, RZ ;  /* 0x0000000408087210 */ /* 0x004fc60007f7e0ff */
[--C-:B------:R-:W-:Y:S01]  /*346a0*/  IMAD.X R111, R111, 0x1, R3.reuse, P2 ;  /* 0x000000016f6f7824 */ /* 0x100fe200010e0603 */
[----:B------:R1:W-:Y:S01]  /*346b0*/  STL [R1+0x112c], R110 ;  /* 0x00112c6e01007387 */ /* 0x0003e20000100800 */
[----:B---3--:R-:W-:-:S03]  /*346c0*/  IMAD.X R109, R109, 0x1, R3, P3 ;  /* 0x000000016d6d7824 */ /* 0x008fc600018e0603 */
[----:B------:R2:W-:Y:S04]  /*346d0*/  STL [R1+0x1128], R111 ;  /* 0x0011286f01007387 */ /* 0x0005e80000100800 */
[----:B------:R1:W-:Y:S04]  /*346e0*/  LDGSTS.E [R5+0x6400c], desc[UR4][R110.64], P0 ;  /* 0x6400c0006e057fae */ /* 0x0003e80008121844 */
[----:B------:R3:W-:Y:S01]  /*346f0*/  STL [R1+0x12f4], R8 ;  /* 0x0012f40801007387 */ /* 0x0007e20000100800 */
[----:B-1----:R-:W-:Y:S02]  /*34700*/  IMAD.MOV.U32 R110, RZ, RZ, R8 ;  /* 0x000000ffff6e7224 */ /* 0x002fe400078e0008 */
[----:B--2---:R-:W-:Y:S01]  /*34710*/  IMAD.MOV.U32 R111, RZ, RZ, R109 ;  /* 0x000000ffff6f7224 */ /* 0x004fe200078e006d */
[----:B------:R1:W-:Y:S04]  /*34720*/  STL [R1+0x12f0], R109 ;  /* 0x0012f06d01007387 */ /* 0x0003e80000100800 */
[----:B------:R-:W-:Y:S01]  /*34730*/  LDGSTS.E [R5+0x68000], desc[UR4][R110.64], P1 ;  /* 0x680000006e057fae */ /* 0x000fe20008921844 */
[----:B------:R-:W-:-:S03]  /*34740*/  IADD3 R7, P0, R7, R4, RZ ;  /* 0x0000000407077210 */ /* 0x000fc60007f1e0ff */
[----:B------:R-:W2:Y:S04]  /*34750*/  LDL.LU R111, [R1+0x1318] ;  /* 0x00131800016f7983 */ /* 0x000ea80000300800 */
[----:B---3--:R-:W3:Y:S01]  /*34760*/  LDL.LU R8, [R1+0x131c] ;  /* 0x00131c0001087983 */ /* 0x008ee20000300800 */
[----:B----4-:R-:W-:-:S03]  /*34770*/  IMAD.X R9, R9, 0x1, R3, P0 ;  /* 0x0000000109097824 */ /* 0x010fc600000e0603 */
[----:B------:R-:W-:Y:S04]  /*34780*/  STL [R1+0x12fc], R7 ;  /* 0x0012fc0701007387 */ /* 0x000fe80000100800 */
[----:B------:R4:W-:Y:S04]  /*34790*/  STL [R1+0x12f8], R9 ;  /* 0x0012f80901007387 */ /* 0x0009e80000100800 */
[----:B------:R-:W2:Y:S04]  /*347a0*/  LDL.LU R110, [R1+0x1320] ;  /* 0x00132000016e7983 */ /* 0x000ea80000300800 */
[----:B-1----:R-:W2:Y:S01]  /*347b0*/  LDL.LU R109, [R1+0x1324] ;  /* 0x00132400016d7983 */ /* 0x002ea20000300800 */
[----:B------:R-:W-:Y:S01]  /*347c0*/  UISETP.GT.AND UP1, UPT, UR9, 0x2d, UPT ;  /* 0x0000002d0900788c */ /* 0x000fe2000bf24270 */
[----:B------:R-:W-:Y:S01]  /*347d0*/  MOV R117, R9 ;  /* 0x0000000900757202 */ /* 0x000fe20000000f00 */
[----:B------:R-:W-:Y:S01]  /*347e0*/  IMAD.MOV.U32 R116, RZ, RZ, R7 ;  /* 0x000000ffff747224 */ /* 0x000fe200078e0007 */
[----:B----4-:R-:W4:Y:S01]  /*347f0*/  LDL.LU R9, [R1+0x1328] ;  /* 0x0013280001097983 */ /* 0x010f220000300800 */
[----:B------:R-:W-:-:S03]  /*34800*/  USEL UR8, URZ, 0x4, !UP1 ;  /* 0x000000043f087887 */ /* 0x000fc6000c800000 */
[----:B------:R-:W4:Y:S01]  /*34810*/  LDL.LU R7, [R1+0x132c] ;  /* 0x00132c0001077983 */ /* 0x000f220000300800 */
[----:B------:R-:W-:-:S03]  /*34820*/  USEL UR8, UR8, URZ, !UP0 ;  /* 0x0000003f08087287 */ /* 0x000fc6000c000000 */
[----:B------:R-:W-:Y:S03]  /*34830*/  LDGSTS.E [R5+0x6c000], desc[UR4][R116.64], P1 ;  /* 0x6c00000074057fae */ /* 0x000fe60008921844 */
[----:B------:R-:W-:Y:S02]  /*34840*/  ISETP.NE.U32.AND P0, PT, RZ, UR8, PT ;  /* 0x00000008ff007c0c */ /* 0x000fe4000bf05070 */
        /* <DEDUP_REMOVED lines=11> */
[----:B------:R-:W-:Y:S02]  /*34900*/  IMAD.MOV.U32 R113, RZ, RZ, R112 ;  /* 0x000000ffff717224 */ /* 0x000fe400078e0070 */
[----:B------:R-:W-:Y:S01]  /*34910*/  IMAD.X R107, R107, 0x1, R3, P3 ;  /* 0x000000016b6b7824 */ /* 0x000fe200018e0603 */
[----:B------:R-:W-:Y:S01]  /*34920*/  LDGSTS.E [R5+0x68004], desc[UR4][R114.64], P0 ;  /* 0x6800400072057fae */ /* 0x000fe20008121844 */
[----:B------:R-:W-:-:S03]  /*34930*/  IMAD.MOV.U32 R112, RZ, RZ, R108 ;  /* 0x000000ffff707224 */ /* 0x000fc600078e006c */
[----:B------:R-:W-:Y:S04]  /*34940*/  STL [R1+0x1314], R6 ;  /* 0x0013140601007387 */ /* 0x000fe80000100800 */
[----:B------:R1:W-:Y:S04]  /*34950*/  LDGSTS.E [R5+0x6c004], desc[UR4][R112.64], P0 ;  /* 0x6c00400070057fae */ /* 0x0003e80008121844 */
[----:B------:R1:W-:Y:S02]  /*34960*/  STL [R1+0x1310], R107 ;  /* 0x0013106b01007387 */ /* 0x0003e40000100800 */
[----:B-1----:R-:W-:-:S02]  /*34970*/  IMAD.MOV.U32 R113, RZ, RZ, R107 ;  /* 0x000000ffff717224 */ /* 0x002fc400078e006b */
[----:B------:R-:W4:Y:S04]  /*34980*/  LDL.LU R107, [R1+0x1134] ;  /* 0x00113400016b7983 */ /* 0x000f280000300800 */
[----:B------:R-:W4:Y:S01]  /*34990*/  LDL.LU R108, [R1+0x1130] ;  /* 0x00113000016c7983 */ /* 0x000f220000300800 */
[----:B------:R-:W-:-:S04]  /*349a0*/  UISETP.GT.AND UP1, UPT, UR9, 0x2e, UPT ;  /* 0x0000002e0900788c */ /* 0x000fc8000bf24270 */
[----:B------:R-:W-:-:S04]  /*349b0*/  USEL UR8, URZ, 0x4, !UP1 ;  /* 0x000000043f087887 */ /* 0x000fc8000c800000 */
[----:B------:R-:W-:-:S06]  /*349c0*/  USEL UR8, UR8, URZ, !UP0 ;  /* 0x0000003f08087287 */ /* 0x000fcc000c000000 */
[----:B------:R-:W-:Y:S01]  /*349d0*/  ISETP.NE.U32.AND P1, PT, RZ, UR8, PT ;  /* 0x00000008ff007c0c */ /* 0x000fe2000bf25070 */
[----:B------:R-:W-:Y:S01]  /*349e0*/  UISETP.GT.AND UP1, UPT, UR9, 0x2f, UPT ;  /* 0x0000002f0900788c */ /* 0x000fe2000bf24270 */
[----:B------:R-:W-:Y:S02]  /*349f0*/  IMAD.MOV.U32 R112, RZ, RZ, R6 ;  /* 0x000000ffff707224 */ /* 0x000fe400078e0006 */
[----:B------:R-:W4:Y:S01]  /*34a00*/  LDL.LU R6, [R1+0x113c] ;  /* 0x00113c0001067983 */ /* 0x000f220000300800 */
[----:B------:R-:W-:-:S04]  /*34a10*/  USEL UR8, URZ, 0x4, !UP1 ;  /* 0x000000043f087887 */ /* 0x000fc8000c800000 */
[----:B------:R-:W-:-:S04]  /*34a20*/  USEL UR8, UR8, URZ, !UP0 ;  /* 0x0000003f08087287 */ /* 0x000fc8000c000000 */
[----:B------:R1:W-:Y:S01]  /*34a30*/  LDGSTS.E [R5+0x68008], desc[UR4][R112.64], P1 ;  /* 0x6800800070057fae */ /* 0x0003e20008921844 */
[----:B---3--:R-:W-:-:S05]  /*34a40*/  IADD3 R8, P0, R8, R4, RZ ;  /* 0x0000000408087210 */ /* 0x008fca0007f1e0ff */
[----:B--2---:R-:W-:Y:S02]  /*34a50*/  IMAD.X R111, R111, 0x1, R3, P0 ;  /* 0x000000016f6f7824 */ /* 0x004fe400000e0603 */
[----:B-1----:R-:W-:Y:S02]  /*34a60*/  IMAD.MOV.U32 R112, RZ, RZ, R8 ;  /* 0x000000ffff707224 */ /* 0x002fe400078e0008 */
[----:B------:R-:W-:Y:S01]  /*34a70*/  IMAD.MOV.U32 R113, RZ, RZ, R111 ;  /* 0x000000ffff717224 */ /* 0x000fe200078e006f */
[----:B------:R1:W-:Y:S01]  /*34a80*/  STL [R1+0x131c], R8 ;  /* 0x00131c0801007387 */ /* 0x0003e20000100800 */
[----:B------:R-:W-:-:S03]  /*34a90*/  ISETP.NE.U32.AND P0, PT, RZ, UR8, PT ;  /* 0x00000008ff007c0c */ /* 0x000fc6000bf05070 */
[----:B------:R-:W-:Y:S04]  /*34aa0*/  STL [R1+0x1318], R111 ;  /* 0x0013186f01007387 */ /* 0x000fe80000100800 */
[----:B------:R2:W-:Y:S01]  /*34ab0*/  LDGSTS.E [R5+0x6c008], desc[UR4][R112.64], P1 ;  /* 0x6c00800070057fae */ /* 0x0005e20008921844 */
[----:B------:R-:W-:-:S03]  /*34ac0*/  IADD3 R109, P1, R109, R4, RZ ;  /* 0x000000046d6d7210 */ /* 0x000fc60007f3e0ff */
[----:B-1----:R-:W3:Y:S02]  /*34ad0*/  LDL.LU R8, [R1+0x1138] ;  /* 0x0011380001087983 */ /* 0x002ee40000300800 */
[----:B------:R-:W-:Y:S01]  /*34ae0*/  IMAD.X R110, R110, 0x1, R3, P1 ;  /* 0x000000016e6e7824 */ /* 0x000fe200008e0603 */
[----:B----4-:R-:W-:Y:S01]  /*34af0*/  IADD3 R7, P2, R7, R4, RZ ;  /* 0x0000000407077210 */ /* 0x010fe20007f5e0ff */
[----:B------:R-:W-:Y:S01]  /*34b00*/  STL [R1+0x1324], R109 ;  /* 0x0013246d01007387 */ /* 0x000fe20000100800 */
[----:B--2---:R-:W-:Y:S02]  /*34b10*/  IMAD.MOV.U32 R112, RZ, RZ, R109 ;  /* 0x000000ffff707224 */ /* 0x004fe400078e006d */
[----:B------:R-:W-:Y:S01]  /*34b20*/  IADD3.X R9, R9, R3, RZ, P2, !PT ;  /* 0x0000000309097210 */ /* 0x000fe200017fe4ff */
[----:B------:R-:W-:Y:S01]  /*34b30*/  IMAD.MOV.U32 R113, RZ, RZ, R110 ;  /* 0x000000ffff717224 */ /* 0x000fe200078e006e */
[----:B------:R1:W-:Y:S04]  /*34b40*/  STL [R1+0x1320], R110 ;  /* 0x0013206e01007387 */ /* 0x0003e80000100800 */
[----:B------:R-:W-:Y:S04]  /*34b50*/  STL [R1+0x132c], R7 ;  /* 0x00132c0701007387 */ /* 0x000fe80000100800 */
[----:B------:R2:W-:Y:S04]  /*34b60*/  LDGSTS.E [R5+0x6800c], desc[UR4][R112.64], P0 ;  /* 0x6800c00070057fae */ /* 0x0005e80008121844 */
[----:B-1----:R-:W4:Y:S04]  /*34b70*/  LDL.LU R110, [R1+0x1144] ;  /* 0x00114400016e7983 */ /* 0x002f280000300800 */
        /* <DEDUP_REMOVED lines=9> */
[----:B------:R-:W-:-:S05]  /*34c10*/  IADD3 R107, P1, R107, R4, RZ ;  /* 0x000000046b6b7210 */ /* 0x000fca0007f3e0ff */
[----:B------:R-:W-:Y:S01]  /*34c20*/  IMAD.X R108, R108, 0x1, R3, P1 ;  /* 0x000000016c6c7824 */ /* 0x000fe200008e0603 */
[----:B------:R-:W-:Y:S01]  /*34c30*/  STL [R1+0x1134], R107 ;  /* 0x0011346b01007387 */ /* 0x000fe20000100800 */
[----:B------:R-:W-:Y:S02]  /*34c40*/  IMAD.MOV.U32 R114, RZ, RZ, R107 ;  /* 0x000000ffff727224 */ /* 0x000fe400078e006b */
[----:B------:R-:W-:Y:S01]  /*34c50*/  IMAD.MOV.U32 R115, RZ, RZ, R108 ;  /* 0x000000ffff737224 */ /* 0x000fe200078e006c */
[----:B------:R1:W-:Y:S04]  /*34c60*/  STL [R1+0x1130], R108 ;  /* 0x0011306c01007387 */ /* 0x0003e80000100800 */
[----:B-1----:R-:W2:Y:S04]  /*34c70*/  LDL.LU R108, [R1+0x1158] ;  /* 0x00115800016c7983 */ /* 0x002ea80000300800 */
[----:B------:R-:W2:Y:S01]  /*34c80*/  LDL.LU R107, [R1+0x115c] ;  /* 0x00115c00016b7983 */ /* 0x000ea20000300800 */
        /* <DEDUP_REMOVED lines=11> */
[----:B------:R-:W-:-:S04]  /*34d40*/  UISETP.GT.AND UP1, UPT, UR9, 0x11, UPT ;  /* 0x000000110900788c */ /* 0x000fc8000bf24270 */
[----:B------:R-:W-:Y:S01]  /*34d50*/  VIADD R5, R113, UR10 ;  /* 0x0000000a71057c36 */ /* 0x000fe20008000000 */
[----:B------:R-:W-:Y:S01]  /*34d60*/  STL [R1+0x113c], R6 ;  /* 0x00113c0601007387 */ /* 0x000fe20000100800 */
[----:B------:R-:W-:-:S03]  /*34d70*/  USEL UR8, URZ, 0x4, !UP1 ;  /* 0x000000043f087887 */ /* 0x000fc6000c800000 */
[----:B------:R1:W-:Y:S01]  /*34d80*/  LDGSTS.E [R5+0x60000], desc[UR4][R114.64], P0 ;  /* 0x6000000072057fae */ /* 0x0003e20008121844 */
[----:B---3--:R-:W-:-:S04]  /*34d90*/  IMAD.X R8, R8, 0x1, R3, P1 ;  /* 0x0000000108087824 */ /* 0x008fc800008e0603 */
[----:B-1----:R-:W-:Y:S01]  /*34da0*/  IMAD.MOV.U32 R115, RZ, RZ, R8 ;  /* 0x000000ffff737224 */ /* 0x002fe200078e0008 */
[----:B------:R1:W-:Y:S01]  /*34db0*/  STL [R1+0x1138], R8 ;  /* 0x0011380801007387 */ /* 0x0003e20000100800 */
[----:B------:R-:W-:Y:S01]  /*34dc0*/  IMAD.MOV.U32 R114, RZ, RZ, R6 ;  /* 0x000000ffff727224 */ /* 0x000fe200078e0006 */
[----:B------:R-:W-:-:S04]  /*34dd0*/  USEL UR8, UR8, URZ, !UP0 ;  /* 0x0000003f08087287 */ /* 0x000fc8000c000000 */
[----:B------:R3:W-:Y:S04]  /*34de0*/  LDGSTS.E [R5+0x64000], desc[UR4][R114.64], P0 ;  /* 0x6400000072057fae */ /* 0x0007e80008121844 */
[----:B-1----:R-:W3:Y:S04]  /*34df0*/  LDL.LU R8, [R1+0x1160] ;  /* 0x0011600001087983 */ /* 0x002ee80000300800 */
[----:B------:R-:W3:Y:S01]  /*34e00*/  LDL.LU R6, [R1+0x1164] ;  /* 0x0011640001067983 */ /* 0x000ee20000300800 */
[----:B------:R-:W-:Y:S02]  /*34e10*/  ISETP.NE.U32.AND P0, PT, RZ, UR8, PT ;  /* 0x00000008ff007c0c */ /* 0x000fe4000bf05070 */
[----:B----4-:R-:W-:Y:S01]  /*34e20*/  IADD3 R110, P1, R110, R4, RZ ;  /* 0x000000046e6e7210 */ /* 0x010fe20007f3e0ff */
[----:B------:R-:W-:-:S04]  /*34e30*/  UISETP.GT.AND UP1, UPT, UR9, 0x12, UPT ;  /* 0x000000120900788c */ /* 0x000fc8000bf24270 */
[----:B------:R1:W-:Y:S01]  /*34e40*/  STL [R1+0x1144], R110 ;  /* 0x0011446e01007387 */ /* 0x0003e20000100800 */
[----:B--2---:R-:W-:Y:S02]  /*34e50*/  IADD3.X R111, R111, R3, RZ, P1, !PT ;  /* 0x000000036f6f7210 */ /* 0x004fe40000ffe4ff */
[----:B------:R-:W-:-:S03]  /*34e60*/  IADD3 R9, P2, R9, R4, RZ ;  /* 0x0000000409097210 */ /* 0x000fc60007f5e0ff */
[----:B------:R-:W-:Y:S02]  /*34e70*/  STL [R1+0x1140], R111 ;  /* 0x0011406f01007387 */ /* 0x000fe40000100800 */
[----:B------:R-:W-:Y:S02]  /*34e80*/  IMAD.X R109, R109, 0x1, R3, P2 ;  /* 0x000000016d6d7824 */ /* 0x000fe400010e0603 */
[----:B------:R2:W-:Y:S01]  /*34e90*/  STL [R1+0x114c], R9 ;  /* 0x00114c0901007387 */ /* 0x0005e20000100800 */
[----:B------:R-:W-:-:S03]  /*34ea0*/  USEL UR8, URZ, 0x4, !UP1 ;  /* 0x000000043f087887 */ /* 0x000fc6000c800000 */
[----:B------:R4:W-:Y:S01]  /*34eb0*/  STL [R1+0x1148], R109 ;  /* 0x0011486d01007387 */ /* 0x0009e20000100800 */
[----:B------:R-:W-:-:S03]  /*34ec0*/  IADD3 R7, P3, R7, R4, RZ ;  /* 0x0000000407077210 */ /* 0x000fc60007f7e0ff */
[----:B------:R-:W-:Y:S02]  /*34ed0*/  LDGSTS.E [R5+0x60004], desc[UR4][R110.64], P0 ;  /* 0x600040006e057fae */ /* 0x000fe40008121844 */
[----:B------:R-:W-:Y:S02]  /*34ee0*/  IMAD.X R112, R112, 0x1, R3, P3 ;  /* 0x0000000170707824 */ /* 0x000fe400018e0603 */
[----:B------:R-:W-:Y:S01]  /*34ef0*/  STL [R1+0x1154], R7 ;  /* 0x0011540701007387 */ /* 0x000fe20000100800 */
[----:B---3--:R-:W-:Y:S01]  /*34f00*/  IMAD.MOV.U32 R114, RZ, RZ, R9 ;  /* 0x000000ffff727224 */ /* 0x008fe200078e0009 */
[----:B------:R-:W-:Y:S02]  /*34f10*/  USEL UR8, UR8, URZ, !UP0 ;  /* 0x0000003f08087287 */ /* 0x000fe4000c000000 */
[----:B-1----:R-:W3:Y:S04]  /*34f20*/  LDL.LU R110, [R1+0x116c] ;  /* 0x00116c00016e7983 */ /* 0x002ee80000300800 */
[----:B------:R1:W-:Y:S01]  /*34f30*/  STL [R1+0x1150], R112 ;  /* 0x0011507001007387 */ /* 0x0003e20000100800 */
[----:B------:R-:W-:-:S03]  /*34f40*/  IMAD.MOV.U32 R115, RZ, RZ, R109 ;  /* 0x000000ffff737224 */ /* 0x000fc600078e006d */
[----:B--2---:R-:W2:Y:S04]  /*34f50*/  LDL.LU R9, [R1+0x1334] ;  /* 0x0013340001097983 */ /* 0x004ea80000300800 */
[----:B------:R-:W2:Y:S04]  /*34f60*/  LDL.LU R111, [R1+0x1168] ;  /* 0x00116800016f7983 */ /* 0x000ea80000300800 */
[----:B----4-:R-:W4:Y:S01]  /*34f70*/  LDL.LU R109, [R1+0x1330] ;  /* 0x00133000016d7983 */ /* 0x010f220000300800 */
[----:B------:R-:W-:-:S03]  /*34f80*/  ISETP.NE.U32.AND P1, PT, RZ, UR8, PT ;  /* 0x00000008ff007c0c */ /* 0x000fc6000bf25070 */
[----:B------:R-:W-:Y:S01]  /*34f90*/  LDGSTS.E [R5+0x64004], desc[UR4][R114.64], P0 ;  /* 0x6400400072057fae */ /* 0x000fe20008121844 */
[----:B------:R-:W-:Y:S02]  /*34fa0*/  IMAD.MOV.U32 R113, RZ, RZ, R112 ;  /* 0x000000ffff717224 */ /* 0x000fe400078e0070 */
[----:B-1----:R-:W-:Y:S02]  /*34fb0*/  IMAD.MOV.U32 R112, RZ, RZ, R7 ;  /* 0x000000ffff707224 */ /* 0x002fe400078e0007 */
[----:B------:R-:W4:Y:S05]  /*34fc0*/  LDL.LU R7, [R1+0x133c] ;  /* 0x00133c0001077983 */ /* 0x000f2a0000300800 */
[----:B------:R1:W-:Y:S01]  /*34fd0*/  LDGSTS.E [R5+0x60008], desc[UR4][R112.64], P1 ;  /* 0x6000800070057fae */ /* 0x0003e20008921844 */
[----:B------:R-:W-:-:S05]  /*34fe0*/  IADD3 R107, P0, R107, R4, RZ ;  /* 0x000000046b6b7210 */ /* 0x000fca0007f1e0ff */
[----:B------:R-:W-:Y:S01]  /*34ff0*/  IMAD.X R108, R108, 0x1, R3, P0 ;  /* 0x000000016c6c7824 */ /* 0x000fe200000e0603 */
[----:B------:R1:W-:Y:S02]  /*35000*/  STL [R1+0x115c], R107 ;  /* 0x00115c6b01007387 */ /* 0x0003e40000100800 */
[----:B-1----:R-:W-:Y:S02]  /*35010*/  IMAD.MOV.U32 R112, RZ, RZ, R107 ;  /* 0x000000ffff707224 */ /* 0x002fe400078e006b */
[----:B------:R1:W-:Y:S04]  /*35020*/  STL [R1+0x1158], R108 ;  /* 0x0011586c01007387 */ /* 0x0003e80000100800 */
[----:B------:R-:W4:Y:S01]  /*35030*/  LDL.LU R107, [R1+0x1338] ;  /* 0x00133800016b7983 */ /* 0x000f220000300800 */
        /* <DEDUP_REMOVED lines=20> */
[----:B------:R-:W4:Y:S01]  /*35180*/  LDL.LU R8, [R1+0x1350] ;  /* 0x0013500001087983 */ /* 0x000f220000300800 */
[----:B------:R-:W-:-:S03]  /*35190*/  ISETP.NE.U32.AND P1, PT, RZ, UR8, PT ;  /* 0x00000008ff007c0c */ /* 0x000fc6000bf25070 */
[----:B------:R-:W4:Y:S01]  /*351a0*/  LDL.LU R6, [R1+0x1354] ;  /* 0x0013540001067983 */ /* 0x000f220000300800 */
[-C--:B---3--:R-:W-:Y:S02]  /*351b0*/  IADD3 R110, P2, R110, R4.reuse, RZ ;  /* 0x000000046e6e7210 */ /* 0x088fe40007f5e0ff */
[----:B--2---:R-:W-:-:S03]  /*351c0*/  IADD3 R9, P3, R9, R4, RZ ;  /* 0x0000000409097210 */ /* 0x004fc60007f7e0ff */
[----:B------:R-:W-:Y:S01]  /*351d0*/  IMAD.X R111, R111, 0x1, R3, P2 ;  /* 0x000000016f6f7824 */ /* 0x000fe200010e0603 */
[----:B------:R1:W-:Y:S01]  /*351e0*/  STL [R1+0x116c], R110 ;  /* 0x00116c6e01007387 */ /* 0x0003e20000100800 */
[----:B----4-:R-:W-:-:S03]  /*351f0*/  IADD3.X R109, R109, R3, RZ, P3, !PT ;  /* 0x000000036d6d7210 */ /* 0x010fc60001ffe4ff */
        /* <DEDUP_REMOVED lines=9> */
[----:B---3--:R-:W3:Y:S04]  /*35290*/  LDL.LU R9, [R1+0x135c] ;  /* 0x00135c0001097983 */ /* 0x008ee80000300800 */
[----:B------:R-:W-:Y:S01]  /*352a0*/  STL [R1+0x133c], R7 ;  /* 0x00133c0701007387 */ /* 0x000fe20000100800 */
[----:B------:R-:W-:Y:S02]  /*352b0*/  IMAD.MOV.U32 R116, RZ, RZ, R7 ;  /* 0x000000ffff747224 */ /* 0x000fe400078e0007 */
[----:B------:R-:W-:-:S05]  /*352c0*/  IMAD.X R107, R107, 0x1, R3, P0 ;  /* 0x000000016b6b7824 */ /* 0x000fca00000e0603 */
[----:B------:R4:W-:Y:S04]  /*352d0*/  STL [R1+0x1338], R107 ;  /* 0x0013386b01007387 */ /* 0x0009e80000100800 */
[----:B------:R-:W2:Y:S04]  /*352e0*/  LDL.LU R110, [R1+0x1360] ;  /* 0x00136000016e7983 */ /* 0x000ea80000300800 */
[----:B-1----:R-:W2:Y:S01]  /*352f0*/  LDL.LU R109, [R1+0x1364] ;  /* 0x00136400016d7983 */ /* 0x002ea20000300800 */
[----:B------:R-:W-:-:S03]  /*35300*/  IMAD.MOV.U32 R117, RZ, RZ, R107 ;  /* 0x000000ffff757224 */ /* 0x000fc600078e006b */
[----:B----4-:R-:W4:Y:S04]  /*35310*/  LDL.LU R107, [R1+0x1368] ;  /* 0x00136800016b7983 */ /* 0x010f280000300800 */
[----:B------:R-:W4:Y:S01]  /*35320*/  LDL.LU R7, [R1+0x136c] ;  /* 0x00136c0001077983 */ /* 0x000f220000300800 */
[----:B------:R-:W-:-:S03]  /*35330*/  UISETP.GT.AND UP1, UPT, UR9, 0x31, UPT ;  /* 0x000000310900788c */ /* 0x000fc6000bf24270 */
[----:B------:R-:W-:Y:S01]  /*35340*/  LDGSTS.E [R5+0x6c000], desc[UR4][R116.64], P1 ;  /* 0x6c00000074057fae */ /* 0x000fe20008921844 */
[----:B------:R-:W-:-:S04]  /*35350*/  USEL UR8, URZ, 0x4, !UP1 ;  /* 0x000000043f087887 */ /* 0x000fc8000c800000 */
[----:B------:R-:W-:Y:S02]  /*35360*/  USEL UR8, UR8, URZ, !UP0 ;  /* 0x0000003f08087287 */ /* 0x000fe4000c000000 */
[----:B------:R-:W-:-:S04]  /*35370*/  UISETP.GT.AND UP1, UPT, UR9, 0x32, UPT ;  /* 0x000000320900788c */ /* 0x000fc8000bf24270 */
[----:B------:R-:W-:Y:S01]  /*35380*/  ISETP.NE.U32.AND P0, PT, RZ, UR8, PT ;  /* 0x00000008ff007c0c */ /* 0x000fe2000bf05070 */
        /* <DEDUP_REMOVED lines=19> */
[----:B------:R1:W-:Y:S01]  /*354c0*/  LDGSTS.E [R5+0x6c004], desc[UR4][R112.64], P0 ;  /* 0x6c00400070057fae */ /* 0x0003e20008121844 */
[----:B------:R-:W-:-:S03]  /*354d0*/  ISETP.NE.U32.AND P1, PT, RZ, UR8, PT ;  /* 0x00000008ff007c0c */ /* 0x000fc6000bf25070 */
[----:B------:R1:W-:Y:S02]  /*354e0*/  STL [R1+0x1350], R8 ;  /* 0x0013500801007387 */ /* 0x0003e40000100800 */
[----:B-1----:R-:W-:Y:S02]  /*354f0*/  MOV R113, R8 ;  /* 0x0000000800717202 */ /* 0x002fe40000000f00 */
[----:B------:R-:W4:Y:S04]  /*35500*/  LDL.LU R8, [R1+0x1174] ;  /* 0x0011740001087983 */ /* 0x000f280000300800 */
[----:B------:R-:W4:Y:S01]  /*35510*/  LDL.LU R108, [R1+0x1170] ;  /* 0x00117000016c7983 */ /* 0x000f220000300800 */
[----:B------:R-:W-:Y:S01]  /*35520*/  IMAD.MOV.U32 R112, RZ, RZ, R6 ;  /* 0x000000ffff707224 */ /* 0x000fe200078e0006 */
[----:B------:R-:W-:-:S02]  /*35530*/  USEL UR8, URZ, 0x4, !UP1 ;  /* 0x000000043f087887 */ /* 0x000fc4000c800000 */
[----:B------:R-:W4:Y:S02]  /*35540*/  LDL.LU R6, [R1+0x117c] ;  /* 0x00117c0001067983 */ /* 0x000f240000300800 */
[----:B------:R-:W-:Y:S02]  /*35550*/  USEL UR8, UR8, URZ, !UP0 ;  /* 0x0000003f08087287 */ /* 0x000fe4000c000000 */
        /* <DEDUP_REMOVED lines=8> */
[----:B------:R2:W-:Y:S04]  /*355e0*/  LDGSTS.E [R5+0x6c008], desc[UR4][R112.64], P1 ;  /* 0x6c00800070057fae */ /* 0x0005e80008921844 */
[----:B-1----:R-:W3:Y:S01]  /*355f0*/  LDL.LU R9, [R1+0x1178] ;  /* 0x0011780001097983 */ /* 0x002ee20000300800 */
[----:B------:R-:W-:-:S05]  /*35600*/  IADD3 R109, P1, R109, R4, RZ ;  /* 0x000000046d6d7210 */ /* 0x000fca0007f3e0ff */
[----:B------:R-:W-:Y:S01]  /*35610*/  IMAD.X R110, R110, 0x1, R3, P1 ;  /* 0x000000016e6e7824 */ /* 0x000fe200008e0603 */
[----:B----4-:R-:W-:Y:S01]  /*35620*/  IADD3 R7, P2, R7, R4, RZ ;  /* 0x0000000407077210 */ /* 0x010fe20007f5e0ff */
[----:B--2---:R-:W-:Y:S02]  /*35630*/  IMAD.MOV.U32 R112, RZ, RZ, R109 ;  /* 0x000000ffff707224 */ /* 0x004fe400078e006d */
        /* <DEDUP_REMOVED lines=26> */
[----:B------:R-:W-:-:S05]  /*357e0*/  IADD3 R8, P1, R8, R4, RZ ;  /* 0x0000000408087210 */ /* 0x000fca0007f3e0ff */
[----:B------:R-:W-:Y:S01]  /*357f0*/  IMAD.X R108, R108, 0x1, R3, P1 ;  /* 0x000000016c6c7824 */ /* 0x000fe200008e0603 */
[----:B------:R-:W-:Y:S01]  /*35800*/  STL [R1+0x1174], R8 ;  /* 0x0011740801007387 */ /* 0x000fe20000100800 */
[----:B------:R-:W-:Y:S02]  /*35810*/  MOV R114, R8 ;  /* 0x0000000800727202 */ /* 0x000fe40000000f00 */
[----:B------:R-:W-:Y:S01]  /*35820*/  IMAD.MOV.U32 R115, RZ, RZ, R108 ;  /* 0x000000ffff737224 */ /* 0x000fe200078e006c */
[----:B------:R1:W-:Y:S01]  /*35830*/  STL [R1+0x1170], R108 ;  /* 0x0011706c01007387 */ /* 0x0003e20000100800 */
[----:B------:R-:W-:-:S03]  /*35840*/  IADD3 R6, P1, R6, R4, RZ ;  /* 0x0000000406067210 */ /* 0x000fc60007f3e0ff */
[----:B-1----:R-:W2:Y:S04]  /*35850*/  LDL.LU R108, [R1+0x1198] ;  /* 0x00119800016c7983 */ /* 0x002ea80000300800 */
[----:B------:R-:W2:Y:S01]  /*35860*/  LDL.LU R8, [R1+0x119c] ;  /* 0x00119c0001087983 */ /* 0x000ea20000300800 */
[----:B------:R-:W-:Y:S01]  /*35870*/  VIADD R5, R113, UR10 ;  /* 0x0000000a71057c36 */ /* 0x000fe20008000000 */
[----:B------:R-:W-:Y:S02]  /*35880*/  UISETP.GT.AND UP1, UPT, UR9, 0x15, UPT ;  /* 0x000000150900788c */ /* 0x000fe4000bf24270 */
[----:B------:R-:W-:Y:S04]  /*35890*/  STL [R1+0x117c], R6 ;  /* 0x00117c0601007387 */ /* 0x000fe80000100800 */
[----:B------:R1:W-:Y:S01]  /*358a0*/  LDGSTS.E [R5+0x60000], desc[UR4][R114.64], P0 ;  /* 0x6000000072057fae */ /* 0x0003e20008121844 */
[----:B------:R-:W-:-:S04]  /*358b0*/  USEL UR8, URZ, 0x4, !UP1 ;  /* 0x000000043f087887 */ /* 0x000fc8000c800000 */
[----:B------:R-:W-:Y:S01]  /*358c0*/  USEL UR8, UR8, URZ, !UP0 ;  /* 0x0000003f08087287 */ /* 0x000fe2000c000000 */
[----:B-1----:R-:W-:Y:S02]  /*358d0*/  IMAD.MOV.U32 R114, RZ, RZ, R6 ;  /* 0x000000ffff727224 */ /* 0x002fe400078e0006 */
[----:B---3--:R-:W-:-:S04]  /*358e0*/  IMAD.X R9, R9, 0x1, R3, P1 ;  /* 0x0000000109097824 */ /* 0x008fc800008e0603 */
[----:B------:R-:W-:Y:S01]  /*358f0*/  IMAD.MOV.U32 R115, RZ, RZ, R9 ;  /* 0x000000ffff737224 */ /* 0x000fe200078e0009 */
[----:B------:R1:W-:Y:S04]  /*35900*/  STL [R1+0x1178], R9 ;  /* 0x0011780901007387 */ /* 0x0003e80000100800 */
[----:B------:R3:W-:Y:S04]  /*35910*/  LDGSTS.E [R5+0x64000], desc[UR4][R114.64], P0 ;  /* 0x6400000072057fae */ /* 0x0007e80008121844 */
[----:B-1----:R-:W3:Y:S04]  /*35920*/  LDL.LU R9, [R1+0x11a0] ;  /* 0x0011a00001097983 */ /* 0x002ee80000300800 */
[----:B------:R-:W3:Y:S01]  /*35930*/  LDL.LU R6, [R1+0x11a4] ;  /* 0x0011a40001067983 */ /* 0x000ee20000300800 */
[----:B------:R-:W-:-:S02]  /*35940*/  ISETP.NE.U32.AND P0, PT, RZ, UR8, PT ;  /* 0x00000008ff007c0c */ /* 0x000fc4000bf05070 */
[----:B----4-:R-:W-:-:S05]  /*35950*/  IADD3 R110, P1, R110, R4, RZ ;  /* 0x000000046e6e7210 */ /* 0x010fca0007f3e0ff */
        /* <DEDUP_REMOVED lines=26> */
[----:B------:R-:W3:Y:S01]  /*35b00*/  LDL.LU R7, [R1+0x137c] ;  /* 0x00137c0001077983 */ /* 0x000ee20000300800 */
[----:B------:R-:W-:-:S04]  /*35b10*/  USEL UR8, URZ, 0x4, !UP1 ;  /* 0x000000043f087887 */ /* 0x000fc8000c800000 */
[----:B------:R-:W-:-:S03]  /*35b20*/  USEL UR8, UR8, URZ, !UP0 ;  /* 0x0000003f08087287 */ /* 0x000fc6000c000000 */
[----:B------:R1:W-:Y:S01]  /*35b30*/  LDGSTS.E [R5+0x60008], desc[UR4][R112.64], P1 ;  /* 0x6000800070057fae */ /* 0x0003e20008921844 */
[----:B------:R-:W-:Y:S01]  /*35b40*/  UISETP.GT.AND UP1, UPT, UR9, 0x34, UPT ;  /* 0x000000340900788c */ /* 0x000fe2000bf24270 */
[----:B------:R-:W-:-:S05]  /*35b50*/  IADD3 R8, P0, R8, R4, RZ ;  /* 0x0000000408087210 */ /* 0x000fca0007f1e0ff */
[----:B------:R-:W-:Y:S01]  /*35b60*/  IMAD.X R108, R108, 0x1, R3, P0 ;  /* 0x000000016c6c7824 */ /* 0x000fe200000e0603 */
[----:B------:R1:W-:Y:S02]  /*35b70*/  STL [R1+0x119c], R8 ;  /* 0x00119c0801007387 */ /* 0x0003e40000100800 */
[----:B-1----:R-:W-:Y:S02]  /*35b80*/  IMAD.MOV.U32 R112, RZ, RZ, R8 ;  /* 0x000000ffff707224 */ /* 0x002fe400078e0008 */
[----:B------:R-:W-:Y:S01]  /*35b90*/  MOV R113, R108 ;  /* 0x0000006c00717202 */ /* 0x000fe20000000f00 */
[----:B------:R1:W-:Y:S01]  /*35ba0*/  STL [R1+0x1198], R108 ;  /* 0x0011986c01007387 */ /* 0x0003e20000100800 */
[----:B------:R-:W-:-:S03]  /*35bb0*/  ISETP.NE.U32.AND P0, PT, RZ, UR8, PT ;  /* 0x00000008ff007c0c */ /* 0x000fc6000bf05070 */
[----:B------:R-:W-:Y:S04]  /*35bc0*/  LDGSTS.E [R5+0x64008], desc[UR4][R112.64], P1 ;  /* 0x6400800070057fae */ /* 0x000fe80008921844 */
[----:B------:R-:W3:Y:S01]  /*35bd0*/  LDL.LU R8, [R1+0x1378] ;  /* 0x0013780001087983 */ /* 0x000ee20000300800 */
        /* <DEDUP_REMOVED lines=13> */
[----:B------:R-:W3:Y:S04]  /*35cb0*/  LDL.LU R9, [R1+0x1390] ;  /* 0x0013900001097983 */ /* 0x000ee80000300800 */
[----:B------:R-:W3:Y:S01]  /*35cc0*/  LDL.LU R6, [R1+0x1394] ;  /* 0x0013940001067983 */ /* 0x000ee20000300800 */
[----:B------:R-:W-:-:S02]  /*35cd0*/  ISETP.NE.U32.AND P1, PT, RZ, UR8, PT ;  /* 0x00000008ff007c0c */ /* 0x000fc4000bf25070 */
[-C--:B----4-:R-:W-:Y:S02]  /*35ce0*/  IADD3 R110, P2, R110, R4.reuse, RZ ;  /* 0x000000046e6e7210 */ /* 0x090fe40007f5e0ff */
        /* <DEDUP_REMOVED lines=10> */
[----:B------:R-:W-:Y:S04]  /*35d90*/  LDGSTS.E [R5+0x68000], desc[UR4][R110.64], P1 ;  /* 0x680000006e057fae */ /* 0x000fe80008921844 */
[----:B------:R-:W2:Y:S04]  /*35da0*/  LDL.LU R111, [R1+0x1398] ;  /* 0x00139800016f7983 */ /* 0x000ea80000300800 */
[----:B---3--:R-:W3:Y:S01]  /*35db0*/  LDL.LU R107, [R1+0x139c] ;  /* 0x00139c00016b7983 */ /* 0x008ee20000300800 */
[----:B------:R-:W-:Y:S01]  /*35dc0*/  IADD3 R7, P0, R7, R4, RZ ;  /* 0x0000000407077210 */ /* 0x000fe20007f1e0ff */
[----:B------:R-:W-:-:S04]  /*35dd0*/  UISETP.GT.AND UP1, UPT, UR9, 0x35, UPT ;  /* 0x000000350900788c */ /* 0x000fc8000bf24270 */
[----:B------:R-:W-:Y:S01]  /*35de0*/  STL [R1+0x137c], R7 ;  /* 0x00137c0701007387 */ /* 0x000fe20000100800 */
[----:B------:R-:W-:Y:S01]  /*35df0*/  IMAD.MOV.U32 R116, RZ, RZ, R7 ;  /* 0x000000ffff747224 */ /* 0x000fe200078e0007 */
[----:B------:R-:W-:-:S04]  /*35e00*/  USEL UR8, URZ, 0x4, !UP1 ;  /* 0x000000043f087887 */ /* 0x000fc8000c800000 */
[----:B------:R-:W-:Y:S02]  /*35e10*/  USEL UR8, UR8, URZ, !UP0 ;  /* 0x0000003f08087287 */ /* 0x000fe4000c000000 */
[----:B------:R-:W-:Y:S01]  /*35e20*/  UISETP.GT.AND UP1, UPT, UR9, 0x36, UPT ;  /* 0x000000360900788c */ /* 0x000fe2000bf24270 */
[----:B------:R-:W-:-:S05]  /*35e30*/  IMAD.X R8, R8, 0x1, R3, P0 ;  /* 0x0000000108087824 */ /* 0x000fca00000e0603 */
[----:B------:R4:W-:Y:S04]  /*35e40*/  STL [R1+0x1378], R8 ;  /* 0x0013780801007387 */ /* 0x0009e80000100800 */
[----:B------:R-:W2:Y:S01]  /*35e50*/  LDL.LU R110, [R1+0x13a0] ;  /* 0x0013a000016e7983 */ /* 0x000ea20000300800 */
[----:B------:R-:W-:-:S03]  /*35e60*/  IMAD.MOV.U32 R117, RZ, RZ, R8 ;  /* 0x000000ffff757224 */ /* 0x000fc600078e0008 */
[----:B-1----:R-:W2:Y:S04]  /*35e70*/  LDL.LU R109, [R1+0x13a4] ;  /* 0x0013a400016d7983 */ /* 0x002ea80000300800 */
[----:B----4-:R-:W4:Y:S04]  /*35e80*/  LDL.LU R8, [R1+0x13a8] ;  /* 0x0013a80001087983 */ /* 0x010f280000300800 */
[----:B------:R-:W4:Y:S04]  /*35e90*/  LDL.LU R7, [R1+0x13ac] ;  /* 0x0013ac0001077983 */ /* 0x000f280000300800 */
[----:B------:R-:W-:Y:S01]  /*35ea0*/  LDGSTS.E [R5+0x6c000], desc[UR4][R116.64], P1 ;  /* 0x6c00000074057fae */ /* 0x000fe20008921844 */
[----:B------:R-:W-:Y:S01]  /*35eb0*/  ISETP.NE.U32.AND P0, PT, RZ, UR8, PT ;  /* 0x00000008ff007c0c */ /* 0x000fe2000bf05070 */
[----:B------:R-:W-:Y:S01]  /*35ec0*/  USEL UR8, URZ, 0x4, !UP1 ;  /* 0x000000043f087887 */ /* 0x000fe2000c800000 */
[----:B------:R-:W-:-:S05]  /*35ed0*/  IADD3 R113, P1, R113, R4, RZ ;  /* 0x0000000471717210 */ /* 0x000fca0007f3e0ff */
[----:B------:R-:W-:Y:S01]  /*35ee0*/  STL [R1+0x1384], R113 ;  /* 0x0013847101007387 */ /* 0x000fe20000100800 */
[----:B------:R-:W-:Y:S01]  /*35ef0*/  IMAD.X R114, R114, 0x1, R3, P1 ;  /* 0x0000000172727824 */ /* 0x000fe200008e0603 */
[----:B------:R-:W-:-:S04]  /*35f00*/  IADD3 R108, P2, R108, R4, RZ ;  /* 0x000000046c6c7210 */ /* 0x000fc80007f5e0ff */
[----:B------:R1:W-:Y:S01]  /*35f10*/  STL [R1+0x1380], R114 ;  /* 0x0013807201007387 */ /* 0x0003e20000100800 */
[----:B------:R-:W-:Y:S01]  /*35f20*/  IADD3.X R112, R112, R3, RZ, P2, !PT ;  /* 0x0000000370707210 */ /* 0x000fe200017fe4ff */
[----:B------:R-:W-:Y:S02]  /*35f30*/  IMAD.MOV.U32 R115, RZ, RZ, R114 ;  /* 0x000000ffff737224 */ /* 0x000fe400078e0072 */
        /* <DEDUP_REMOVED lines=8> */
[----:B------:R-:W-:Y:S01]  /*35fc0*/  STL [R1+0x1394], R6 ;  /* 0x0013940601007387 */ /* 0x000fe20000100800 */
[----:B------:R-:W-:-:S03]  /*35fd0*/  USEL UR8, UR8, URZ, !UP0 ;  /* 0x0000003f08087287 */ /* 0x000fc6000c000000 */
[----:B------:R1:W-:Y:S04]  /*35fe0*/  LDGSTS.E [R5+0x6c004], desc[UR4][R112.64], P0 ;  /* 0x6c00400070057fae */ /* 0x0003e80008121844 */
[----:B------:R1:W-:Y:S01]  /*35ff0*/  STL [R1+0x1390], R9 ;  /* 0x0013900901007387 */ /* 0x0003e20000100800 */
[----:B------:R-:W-:Y:S01]  /*36000*/  ISETP.NE.U32.AND P1, PT, RZ, UR8, PT ;  /* 0x00000008ff007c0c */ /* 0x000fe2000bf25070 */
[----:B-1----:R-:W-:Y:S02]  /*36010*/  IMAD.MOV.U32 R113, RZ, RZ, R9 ;  /* 0x000000ffff717224 */ /* 0x002fe400078e0009 */
[----:B------:R-:W4:Y:S04]  /*36020*/  LDL.LU R9, [R1+0x11b4] ;  /* 0x0011b40001097983 */ /* 0x000f280000300800 */
[----:B------:R-:W4:Y:S01]  /*36030*/  LDL.LU R108, [R1+0x11b0] ;  /* 0x0011b000016c7983 */ /* 0x000f220000300800 */
[----:B------:R-:W-:-:S03]  /*36040*/  IMAD.MOV.U32 R112, RZ, RZ, R6 ;  /* 0x000000ffff707224 */ /* 0x000fc600078e0006 */
[----:B------:R-:W4:Y:S04]  /*36050*/  LDL.LU R6, [R1+0x11bc] ;  /* 0x0011bc0001067983 */ /* 0x000f280000300800 */
[----:B------:R1:W-:Y:S01]  /*36060*/  LDGSTS.E [R5+0x68008], desc[UR4][R112.64], P1 ;  /* 0x6800800070057fae */ /* 0x0003e20008921844 */
[----:B---3--:R-:W-:-:S05]  /*36070*/  IADD3 R107, P0, R107, R4, RZ ;  /* 0x000000046b6b7210 */ /* 0x008fca0007f1e0ff */
[----:B--2---:R-:W-:Y:S01]  /*36080*/  IMAD.X R111, R111, 0x1, R3, P0 ;  /* 0x000000016f6f7824 */ /* 0x004fe200000e0603 */
[----:B------:R2:W-:Y:S01]  /*36090*/  STL [R1+0x139c], R107 ;  /* 0x00139c6b01007387 */ /* 0x0005e20000100800 */
[----:B-1----:R-:W-:-:S03]  /*360a0*/  IMAD.MOV.U32 R112, RZ, RZ, R107 ;  /* 0x000000ffff707224 */ /* 0x002fc600078e006b */
[----:B------:R-:W-:Y:S04]  /*360b0*/  STL [R1+0x1398], R111 ;  /* 0x0013986f01007387 */ /* 0x000fe80000100800 */
[----:B--2---:R-:W2:Y:S01]  /*360c0*/  LDL.LU R107, [R1+0x11b8] ;  /* 0x0011b800016b7983 */ /* 0x004ea20000300800 */
[----:B------:R-:W-:Y:S01]  /*360d0*/  UISETP.GT.AND UP1, UPT, UR9, 0x37, UPT ;  /* 0x000000370900788c */ /* 0x000fe2000bf24270 */
[----:B------:R-:W-:-:S03]  /*360e0*/  IMAD.MOV.U32 R113, RZ, RZ, R111 ;  /* 0x000000ffff717224 */ /* 0x000fc600078e006f */
[----:B------:R-:W-:Y:S01]  /*360f0*/  USEL UR8, URZ, 0x4, !UP1 ;  /* 0x000000043f087887 */ /* 0x000fe2000c800000 */
[----:B------:R-:W1:Y:S03]  /*36100*/  S2R R252, SR_TID.X ;  /* 0x0000000000fc7919 */ /* 0x000e660000002100 */
[----:B------:R-:W-:Y:S01]  /*36110*/  USEL UR8, UR8, URZ, !UP0 ;  /* 0x0000003f08087287 */ /* 0x000fe2000c000000 */
[----:B------:R3:W-:Y:S05]  /*36120*/  LDGSTS.E [R5+0x6c008], desc[UR4][R112.64], P1 ;  /* 0x6c00800070057fae */ /* 0x0007ea0008921844 */
[----:B------:R-:W-:Y:S01]  /*36130*/  ISETP.NE.U32.AND P0, PT, RZ, UR8, PT ;  /* 0x00000008ff007c0c */ /* 0x000fe2000bf05070 */
[----:B------:R-:W-:Y:S01]  /*36140*/  UISETP.GT.AND UP1, UPT, UR9, 0x18, UPT ;  /* 0x000000180900788c */ /* 0x000fe2000bf24270 */
[----:B------:R-:W-:-:S05]  /*36150*/  IADD3 R109, P1, R109, R4, RZ ;  /* 0x000000046d6d7210 */ /* 0x000fca0007f3e0ff */
[----:B------:R-:W-:Y:S01]  /*36160*/  IMAD.X R110, R110, 0x1, R3, P1 ;  /* 0x000000016e6e7824 */ /* 0x000fe200008e0603 */
[----:B----4-:R-:W-:Y:S01]  /*36170*/  IADD3 R7, P2, R7, R4, RZ ;  /* 0x0000000407077210 */ /* 0x010fe20007f5e0ff */
[----:B---3--:R-:W-:Y:S02]  /*36180*/  IMAD.MOV.U32 R112, RZ, RZ, R109 ;  /* 0x000000ffff707224 */ /* 0x008fe400078e006d */
[----:B------:R-:W-:Y:S02]  /*36190*/  IMAD.MOV.U32 R113, RZ, RZ, R110 ;  /* 0x000000ffff717224 */ /* 0x000fe400078e006e */
[----:B------:R-:W-:Y:S01]  /*361a0*/  IMAD.X R8, R8, 0x1, R3, P2 ;  /* 0x0000000108087824 */ /* 0x000fe200010e0603 */
[----:B------:R-:W-:Y:S04]  /*361b0*/  STL [R1+0x13a4], R109 ;  /* 0x0013a46d01007387 */ /* 0x000fe80000100800 */
[----:B------:R3:W-:Y:S04]  /*361c0*/  STL [R1+0x13a0], R110 ;  /* 0x0013a06e01007387 */ /* 0x0007e80000100800 */
[----:B------:R-:W-:Y:S04]  /*361d0*/  STL [R1+0x13ac], R7 ;  /* 0x0013ac0701007387 */ /* 0x000fe80000100800 */
[----:B------:R4:W-:Y:S04]  /*361e0*/  LDGSTS.E [R5+0x6800c], desc[UR4][R112.64], P0 ;  /* 0x6800c00070057fae */ /* 0x0009e80008121844 */
[----:B---3--:R-:W3:Y:S04]  /*361f0*/  LDL.LU R110, [R1+0x11c4] ;  /* 0x0011c400016e7983 */ /* 0x008ee80000300800 */
[----:B------:R1:W-:Y:S01]  /*36200*/  STL [R1+0x13a8], R8 ;  /* 0x0013a80801007387 */ /* 0x0003e20000100800 */
[----:B----4-:R-:W-:Y:S01]  /*36210*/  IMAD.MOV.U32 R112, RZ, RZ, R7 ;  /* 0x000000ffff707224 */ /* 0x010fe200078e0007 */
[----:B------:R-:W-:-:S02]  /*36220*/  MOV R113, R8 ;  /* 0x0000000800717202 */ /* 0x000fc40000000f00 */
[----:B------:R-:W4:Y:S04]  /*36230*/  LDL.LU R111, [R1+0x11c0] ;  /* 0x0011c000016f7983 */ /* 0x000f280000300800 */
[----:B------:R-:W4:Y:S04]  /*36240*/  LDL.LU R109, [R1+0x11c8] ;  /* 0x0011c800016d7983 */ /* 0x000f280000300800 */
[----:B-1----:R-:W4:Y:S04]  /*36250*/  LDL.LU R8, [R1+0x11cc] ;  /* 0x0011cc0001087983 */ /* 0x002f280000300800 */
[----:B------:R1:W-:Y:S01]  /*36260*/  LDGSTS.E [R5+0x6c00c], desc[UR4][R112.64], P0 ;  /* 0x6c00c00070057fae */ /* 0x0003e20008121844 */
[----:B------:R-:W-:-:S03]  /*36270*/  USEL UR8, URZ, 0x4, !UP1 ;  /* 0x000000043f087887 */ /* 0x000fc6000c800000 */
[----:B------:R-:W4:Y:S04]  /*36280*/  LDL.LU R112, [R1+0x11d0] ;  /* 0x0011d00001707983 */ /* 0x000f280000300800 */
[----:B------:R-:W4:Y:S01]  /*36290*/  LDL.LU R7, [R1+0x11d4] ;  /* 0x0011d40001077983 */ /* 0x000f220000300800 */
[C---:B-1----:R-:W-:Y:S01]  /*362a0*/  IMAD.SHL.U32 R113, R252.reuse, 0x10, RZ ;  /* 0x00000010fc717824 */ /* 0x042fe200078e00ff */
[----:B------:R-:W-:Y:S01]  /*362b0*/  LOP3.LUT R252, R252, 0x7f, RZ, 0xc0, !PT ;  /* 0x0000007ffcfc7812 */ /* 0x000fe200078ec0ff */
[----:B------:R-:W-:-:S03]  /*362c0*/  USEL UR8, UR8, URZ, !UP0 ;  /* 0x0000003f08087287 */ /* 0x000fc6000c000000 */
[----:B------:R-:W-:-:S03]  /*362d0*/  LOP3.LUT R113, R113, 0x70, RZ, 0xc0, !PT ;  /* 0x0000007071717812 */ /* 0x000fc600078ec0ff */
[----:B------:R-:W-:Y:S02]  /*362e0*/  ISETP.NE.U32.AND P0, PT, RZ, UR8, PT ;  /* 0x00000008ff007c0c */ /* 0x000fe4000bf05070 */
[----:B------:R-:W-:Y:S01]  /*362f0*/  IMAD R113, R252, 0x80, R113 ;  /* 0x00000080fc717824 */ /* 0x000fe200078e0271 */
        /* <DEDUP_REMOVED lines=14> */
[----:B--2---:R-:W-:-:S04]  /*363e0*/  IMAD.X R107, R107, 0x1, R3, P1 ;  /* 0x000000016b6b7824 */ /* 0x004fc800008e0603 */
[----:B------:R-:W-:Y:S01]  /*363f0*/  IMAD.MOV.U32 R115, RZ, RZ, R107 ;  /* 0x000000ffff737224 */ /* 0x000fe200078e006b */
[----:B------:R1:W-:Y:S01]  /*36400*/  STL [R1+0x11b8], R107 ;  /* 0x0011b86b01007387 */ /* 0x0003e20000100800 */
[----:B------:R-:W-:-:S03]  /*36410*/  UISETP.GT.AND UP1, UPT, UR9, 0x19, UPT ;  /* 0x000000190900788c */ /* 0x000fc6000bf24270 */
[----:B------:R2:W-:Y:S04]  /*36420*/  LDGSTS.E [R5+0x64000], desc[UR4][R114.64], P0 ;  /* 0x6400000072057fae */ /* 0x0005e80008121844 */
[----:B-1----:R-:W2:Y:S04]  /*36430*/  LDL.LU R107, [R1+0x11e0] ;  /* 0x0011e000016b7983 */ /* 0x002ea80000300800 */
[----:B------:R-:W2:Y:S01]  /*36440*/  LDL.LU R6, [R1+0x11e4] ;  /* 0x0011e40001067983 */ /* 0x000ea20000300800 */
[----:B------:R-:W-:-:S04]  /*36450*/  USEL UR8, URZ, 0x4, !UP1 ;  /* 0x000000043f087887 */ /* 0x000fc8000c800000 */
[----:B------:R-:W-:-:S06]  /*36460*/  USEL UR8, UR8, URZ, !UP0 ;  /* 0x0000003f08087287 */ /* 0x000fcc000c000000 */
[----:B------:R-:W-:Y:S01]  /*36470*/  ISETP.NE.U32.AND P0, PT, RZ, UR8, PT ;  /* 0x00000008ff007c0c */ /* 0x000fe2000bf05070 */
[----:B------:R-:W-:-:S04]  /*36480*/  UISETP.GT.AND UP1, UPT, UR9, 0x1a, UPT ;  /* 0x0000001a0900788c */ /* 0x000fc8000bf24270 */
[----:B------:R-:W-:-:S04]  /*36490*/  USEL UR8, URZ, 0x4, !UP1 ;  /* 0x000000043f087887 */ /* 0x000fc8000c800000 */
[----:B------:R-:W-:Y:S02]  /*364a0*/  USEL UR8, UR8, URZ, !UP0 ;  /* 0x0000003f08087287 */ /* 0x000fe4000c000000 */
[----:B------:R-:W-:Y:S01]  /*364b0*/  UISETP.GT.AND UP1, UPT, UR9, 0x1b, UPT ;  /* 0x0000001b0900788c */ /* 0x000fe2000bf24270 */
[----:B---3--:R-:W-:-:S05]  /*364c0*/  IADD3 R110, P1, R110, R4, RZ ;  /* 0x000000046e6e7210 */ /* 0x008fca0007f3e0ff */
[----:B------:R1:W-:Y:S01]  /*364d0*/  STL [R1+0x11c4], R110 ;  /* 0x0011c46e01007387 */ /* 0x0003e20000100800 */
[----:B----4-:R-:W-:Y:S01]  /*364e0*/  IMAD.X R111, R111, 0x1, R3, P1 ;  /* 0x000000016f6f7824 */ /* 0x010fe200008e0603 */
[----:B------:R-:W-:-:S04]  /*364f0*/  IADD3 R8, P2, R8, R4, RZ ;  /* 0x0000000408087210 */ /* 0x000fc80007f5e0ff */
[----:B------:R-:W-:Y:S01]  /*36500*/  STL [R1+0x11c0], R111 ;  /* 0x0011c06f01007387 */ /* 0x000fe20000100800 */
[----:B------:R-:W-:-:S03]  /*36510*/  IMAD.X R109, R109, 0x1, R3, P2 ;  /* 0x000000016d6d7824 */ /* 0x000fc600010e0603 */
[----:B------:R3:W-:Y:S01]  /*36520*/  STL [R1+0x11cc], R8 ;  /* 0x0011cc0801007387 */ /* 0x0007e20000100800 */
[----:B--2---:R-:W-:-:S03]  /*36530*/  IMAD.MOV.U32 R114, RZ, RZ, R8 ;  /* 0x000000ffff727224 */ /* 0x004fc600078e0008 */
[----:B------:R2:W-:Y:S04]  /*36540*/  STL [R1+0x11c8], R109 ;  /* 0x0011c86d01007387 */ /* 0x0005e80000100800 */
[----:B------:R-:W-:Y:S01]  /*36550*/  LDGSTS.E [R5+0x60004], desc[UR4][R110.64], P0 ;  /* 0x600040006e057fae */ /* 0x000fe20008121844 */
[----:B------:R-:W-:-:S05]  /*36560*/  IADD3 R7, P3, R7, R4, RZ ;  /* 0x0000000407077210 */ /* 0x000fca0007f7e0ff */
[----:B------:R-:W-:Y:S01]  /*36570*/  IMAD.X R112, R112, 0x1, R3, P3 ;  /* 0x0000000170707824 */ /* 0x000fe200018e0603 */
[----:B------:R-:W-:Y:S04]  /*36580*/  STL [R1+0x11d4], R7 ;  /* 0x0011d40701007387 */ /* 0x000fe80000100800 */
[----:B-1----:R-:W4:Y:S04]  /*36590*/  LDL.LU R110, [R1+0x11ec] ;  /* 0x0011ec00016e7983 */ /* 0x002f280000300800 */
[----:B------:R1:W-:Y:S04]  /*365a0*/  STL [R1+0x11d0], R112 ;  /* 0x0011d07001007387 */ /* 0x0003e80000100800 */
[----:B---3--:R-:W3:Y:S01]  /*365b0*/  LDL.LU R8, [R1+0x13b4] ;  /* 0x0013b40001087983 */ /* 0x008ee20000300800 */
[----:B------:R-:W-:-:S03]  /*365c0*/  MOV R115, R109 ;  /* 0x0000006d00737202 */ /* 0x000fc60000000f00 */
[----:B------:R-:W3:Y:S01]  /*365d0*/  LDL.LU R111, [R1+0x11e8] ;  /* 0x0011e800016f7983 */ /* 0x000ee20000300800 */
[----:B------:R-:W-:-:S03]  /*365e0*/  ISETP.NE.U32.AND P1, PT, RZ, UR8, PT ;  /* 0x00000008ff007c0c */ /* 0x000fc6000bf25070 */
[----:B--2---:R-:W2:Y:S01]  /*365f0*/  LDL.LU R109, [R1+0x13b0] ;  /* 0x0013b000016d7983 */ /* 0x004ea20000300800 */
[----:B------:R-:W-:-:S03]  /*36600*/  IMAD.MOV.U32 R113, RZ, RZ, R112 ;  /* 0x000000ffff717224 */ /* 0x000fc600078e0070 */
[----:B------:R-:W-:Y:S01]  /*36610*/  LDGSTS.E [R5+0x64004], desc[UR4][R114.64], P0 ;  /* 0x6400400072057fae */ /* 0x000fe20008121844 */
[----:B-1----:R-:W-:Y:S01]  /*36620*/  IMAD.MOV.U32 R112, RZ, RZ, R7 ;  /* 0x000000ffff707224 */ /* 0x002fe200078e0007 */
[----:B------:R-:W-:Y:S02]  /*36630*/  USEL UR8, URZ, 0x4, !UP1 ;  /* 0x000000043f087887 */ /* 0x000fe4000c800000 */
[----:B------:R-:W2:Y:S02]  /*36640*/  LDL.LU R7, [R1+0x13bc] ;  /* 0x0013bc0001077983 */ /* 0x000ea40000300800 */
[----:B------:R-:W-:Y:S02]  /*36650*/  USEL UR8, UR8, URZ, !UP0 ;  /* 0x0000003f08087287 */ /* 0x000fe4000c000000 */
[----:B------:R1:W-:Y:S01]  /*36660*/  LDGSTS.E [R5+0x60008], desc[UR4][R112.64], P1 ;  /* 0x6000800070057fae */ /* 0x0003e20008921844 */
[----:B------:R-:W-:-:S05]  /*36670*/  IADD3 R9, P0, R9, R4, RZ ;  /* 0x0000000409097210 */ /* 0x000fca0007f1e0ff */
[----:B------:R-:W-:Y:S02]  /*36680*/  IMAD.X R108, R108, 0x1, R3, P0 ;  /* 0x000000016c6c7824 */ /* 0x000fe400000e0603 */
[----:B-1----:R-:W-:Y:S02]  /*36690*/  IMAD.MOV.U32 R112, RZ, RZ, R9 ;  /* 0x000000ffff707224 */ /* 0x002fe400078e0009 */
[----:B------:R-:W-:Y:S01]  /*366a0*/  IMAD.MOV.U32 R113, RZ, RZ, R108 ;  /* 0x000000ffff717224 */ /* 0x000fe200078e006c */
[----:B------:R1:W-:Y:S01]  /*366b0*/  STL [R1+0x11dc], R9 ;  /* 0x0011dc0901007387 */ /* 0x0003e20000100800 */
[----:B------:R-:W-:-:S03]  /*366c0*/  ISETP.NE.U32.AND P0, PT, RZ, UR8, PT ;  /* 0x00000008ff007c0c */ /* 0x000fc6000bf05070 */
[----:B------:R1:W-:Y:S04]  /*366d0*/  STL [R1+0x11d8], R108 ;  /* 0x0011d86c01007387 */ /* 0x0003e80000100800 */
[----:B------:R-:W-:Y:S04]  /*366e0*/  LDGSTS.E [R5+0x64008], desc[UR4][R112.64], P1 ;  /* 0x6400800070057fae */ /* 0x000fe80008921844 */
[----:B-1----:R-:W2:Y:S01]  /*366f0*/  LDL.LU R9, [R1+0x13b8] ;  /* 0x0013b80001097983 */ /* 0x002ea20000300800 */
[----:B------:R-:W-:-:S05]  /*36700*/  IADD3 R6, P1, R6, R4, RZ ;  /* 0x0000000406067210 */ /* 0x000fca0007f3e0ff */
        /* <DEDUP_REMOVED lines=9> */
[----:B------:R-:W2:Y:S04]  /*367a0*/  LDL.LU R108, [R1+0x13cc] ;  /* 0x0013cc00016c7983 */ /* 0x000ea80000300800 */
[----:B-1----:R-:W2:Y:S04]  /*367b0*/  LDL.LU R107, [R1+0x13d0] ;  /* 0x0013d000016b7983 */ /* 0x002ea80000300800 */
[----:B------:R-:W2:Y:S01]  /*367c0*/  LDL.LU R6, [R1+0x13d4] ;  /* 0x0013d40001067983 */ /* 0x000ea20000300800 */
[----:B------:R-:W-:-:S04]  /*367d0*/  UISETP.GT.AND UP1, UPT, UR9, 0x38, UPT ;  /* 0x000000380900788c */ /* 0x000fc8000bf24270 */
[----:B------:R-:W-:-:S04]  /*367e0*/  USEL UR8, URZ, 0x4, !UP1 ;  /* 0x000000043f087887 */ /* 0x000fc8000c800000 */
[----:B------:R-:W-:-:S06]  /*367f0*/  USEL UR8, UR8, URZ, !UP0 ;  /* 0x0000003f08087287 */ /* 0x000fcc000c000000 */
[----:B------:R-:W-:Y:S01]  /*36800*/  ISETP.NE.U32.AND P1, PT, RZ, UR8, PT ;  /* 0x00000008ff007c0c */ /* 0x000fe2000bf25070 */
[----:B------:R-:W-:-:S04]  /*36810*/  UISETP.GT.AND UP1, UPT, UR9, 0x39, UPT ;  /* 0x000000390900788c */ /* 0x000fc8000bf24270 */
[----:B------:R-:W-:Y:S01]  /*36820*/  USEL UR8, URZ, 0x4, !UP1 ;  /* 0x000000043f087887 */ /* 0x000fe2000c800000 */
[-C--:B----4-:R-:W-:Y:S02]  /*36830*/  IADD3 R110, P2, R110, R4.reuse, RZ ;  /* 0x000000046e6e7210 */ /* 0x090fe40007f5e0ff */
[----:B---3--:R-:W-:-:S03]  /*36840*/  IADD3 R8, P3, R8, R4, RZ ;  /* 0x0000000408087210 */ /* 0x008fc60007f7e0ff */
[--C-:B------:R-:W-:Y:S01]  /*36850*/  IMAD.X R111, R111, 0x1, R3.reuse, P2 ;  /* 0x000000016f6f7824 */ /* 0x100fe200010e0603 */
[----:B------:R1:W-:Y:S01]  /*36860*/  STL [R1+0x11ec], R110 ;  /* 0x0011ec6e01007387 */ /* 0x0003e20000100800 */
[----:B--2---:R-:W-:-:S03]  /*36870*/  IMAD.X R109, R109, 0x1, R3, P3 ;  /* 0x000000016d6d7824 */ /* 0x004fc600018e0603 */
        /* <DEDUP_REMOVED lines=10> */
[----:B------:R-:W-:-:S03]  /*36920*/  IMAD.X R9, R9, 0x1, R3, P0 ;  /* 0x0000000109097824 */ /* 0x000fc600000e0603 */
[----:B------:R-:W-:Y:S04]  /*36930*/  STL [R1+0x13bc], R7 ;  /* 0x0013bc0701007387 */ /* 0x000fe80000100800 */
[----:B------:R4:W-:Y:S04]  /*36940*/  STL [R1+0x13b8], R9 ;  /* 0x0013b80901007387 */ /* 0x0009e80000100800 */
[----:B------:R-:W2:Y:S01]  /*36950*/  LDL.LU R110, [R1+0x13e0] ;  /* 0x0013e000016e7983 */ /* 0x000ea20000300800 */
[----:B------:R-:W-:-:S03]  /*36960*/  MOV R116, R7 ;  /* 0x0000000700747202 */ /* 0x000fc60000000f00 */
[----:B-1----:R-:W2:Y:S01]  /*36970*/  LDL.LU R109, [R1+0x13e4] ;  /* 0x0013e400016d7983 */ /* 0x002ea20000300800 */
[----:B------:R-:W-:-:S03]  /*36980*/  IMAD.MOV.U32 R117, RZ, RZ, R9 ;  /* 0x000000ffff757224 */ /* 0x000fc600078e0009 */
[----:B----4-:R-:W4:Y:S01]  /*36990*/  LDL.LU R9, [R1+0x13e8] ;  /* 0x0013e80001097983 */ /* 0x010f220000300800 */
[----:B------:R-:W-:-:S03]  /*369a0*/  USEL UR8, UR8, URZ, !UP0 ;  /* 0x0000003f08087287 */ /* 0x000fc6000c000000 */
[----:B------:R-:W4:Y:S04]  /*369b0*/  LDL.LU R7, [R1+0x13ec] ;  /* 0x0013ec0001077983 */ /* 0x000f280000300800 */
[----:B------:R-:W-:Y:S01]  /*369c0*/  LDGSTS.E [R5+0x6c000], desc[UR4][R116.64], P1 ;  /* 0x6c00000074057fae */ /* 0x000fe20008921844 */
        /* <DEDUP_REMOVED lines=26> */
[----:B------:R-:W-:Y:S01]  /*36b70*/  IMAD.MOV.U32 R112, RZ, RZ, R6 ;  /* 0x000000ffff707224 */ /* 0x000fe200078e0006 */
[----:B------:R-:W-:Y:S01]  /*36b80*/  UISETP.GT.AND UP1, UPT, UR9, 0x3b, UPT ;  /* 0x0000003b0900788c */ /* 0x000fe2000bf24270 */
[----:B------:R-:W4:Y:S03]  /*36b90*/  LDL.LU R6, [R1+0x11fc] ;  /* 0x0011fc0001067983 */ /* 0x000f260000300800 */
[----:B------:R-:W-:-:S04]  /*36ba0*/  USEL UR8, URZ, 0x4, !UP1 ;  /* 0x000000043f087887 */ /* 0x000fc8000c800000 */
[----:B------:R-:W-:-:S03]  /*36bb0*/  USEL UR8, UR8, URZ, !UP0 ;  /* 0x0000003f08087287 */ /* 0x000fc6000c000000 */
[----:B------:R1:W-:Y:S01]  /*36bc0*/  LDGSTS.E [R5+0x68008], desc[UR4][R112.64], P1 ;  /* 0x6800800070057fae */ /* 0x0003e20008921844 */
[----:B---3--:R-:W-:-:S05]  /*36bd0*/  IADD3 R8, P0, R8, R4, RZ ;  /* 0x0000000408087210 */ /* 0x008fca0007f1e0ff */
[----:B--2---:R-:W-:Y:S02]  /*36be0*/  IMAD.X R111, R111, 0x1, R3, P0 ;  /* 0x000000016f6f7824 */ /* 0x004fe400000e0603 */
[----:B-1----:R-:W-:Y:S02]  /*36bf0*/  IMAD.MOV.U32 R112, RZ, RZ, R8 ;  /* 0x000000ffff707224 */ /* 0x002fe400078e0008 */
[----:B------:R-:W-:Y:S01]  /*36c00*/  IMAD.MOV.U32 R113, RZ, RZ, R111 ;  /* 0x000000ffff717224 */ /* 0x000fe200078e006f */
[----:B------:R1:W-:Y:S01]  /*36c10*/  STL [R1+0x13dc], R8 ;  /* 0x0013dc0801007387 */ /* 0x0003e20000100800 */
[----:B------:R-:W-:-:S03]  /*36c20*/  ISETP.NE.U32.AND P0, PT, RZ, UR8, PT ;  /* 0x00000008ff007c0c */ /* 0x000fc6000bf05070 */
[----:B------:R-:W-:Y:S01]  /*36c30*/  LDGSTS.E [R5+0x6c008], desc[UR4][R112.64], P1 ;  /* 0x6c00800070057fae */ /* 0x000fe20008921844 */
[----:B------:R-:W-:-:S03]  /*36c40*/  IADD3 R109, P1, R109, R4, RZ ;  /* 0x000000046d6d7210 */ /* 0x000fc60007f3e0ff */
[----:B------:R2:W-:Y:S01]  /*36c50*/  STL [R1+0x13d8], R111 ;  /* 0x0013d86f01007387 */ /* 0x0005e20000100800 */
[----:B------:R-:W-:-:S03]  /*36c60*/  IADD3.X R110, R110, R3, RZ, P1, !PT ;  /* 0x000000036e6e7210 */ /* 0x000fc60000ffe4ff */
[----:B------:R-:W3:Y:S01]  /*36c70*/  LDL.LU R112, [R1+0x11f8] ;  /* 0x0011f80001707983 */ /* 0x000ee20000300800 */
[----:B----4-:R-:W-:-:S03]  /*36c80*/  IADD3 R7, P2, R7, R4, RZ ;  /* 0x0000000407077210 */ /* 0x010fc60007f5e0ff */
[----:B-1----:R-:W4:Y:S01]  /*36c90*/  LDL.LU R8, [R1+0x1204] ;  /* 0x0012040001087983 */ /* 0x002f220000300800 */
[----:B--2---:R-:W-:-:S03]  /*36ca0*/  IMAD.MOV.U32 R111, RZ, RZ, R110 ;  /* 0x000000ffff6f7224 */ /* 0x004fc600078e006e */
[----:B------:R-:W-:Y:S01]  /*36cb0*/  STL [R1+0x13e4], R109 ;  /* 0x0013e46d01007387 */ /* 0x000fe20000100800 */
[----:B------:R-:W-:-:S03]  /*36cc0*/  IMAD.X R9, R9, 0x1, R3, P2 ;  /* 0x0000000109097824 */ /* 0x000fc600010e0603 */
[----:B------:R1:W-:Y:S01]  /*36cd0*/  STL [R1+0x13e0], R110 ;  /* 0x0013e06e01007387 */ /* 0x0003e20000100800 */
[----:B------:R-:W-:-:S03]  /*36ce0*/  IMAD.MOV.U32 R115, RZ, RZ, R9 ;  /* 0x000000ffff737224 */ /* 0x000fc600078e0009 */
[----:B------:R-:W-:Y:S01]  /*36cf0*/  STL [R1+0x13ec], R7 ;  /* 0x0013ec0701007387 */ /* 0x000fe20000100800 */
[----:B-1----:R-:W-:-:S03]  /*36d00*/  IMAD.MOV.U32 R110, RZ, RZ, R109 ;  /* 0x000000ffff6e7224 */ /* 0x002fc600078e006d */
[----:B------:R1:W-:Y:S01]  /*36d10*/  STL [R1+0x13e8], R9 ;  /* 0x0013e80901007387 */ /* 0x0003e20000100800 */
[----:B------:R-:W-:-:S03]  /*36d20*/  IMAD.MOV.U32 R114, RZ, RZ, R7 ;  /* 0x000000ffff727224 */ /* 0x000fc600078e0007 */
[----:B------:R-:W-:Y:S04]  /*36d30*/  LDGSTS.E [R5+0x6800c], desc[UR4][R110.64], P0 ;  /* 0x6800c0006e057fae */ /* 0x000fe80008121844 */
[----:B------:R2:W-:Y:S04]  /*36d40*/  LDGSTS.E [R5+0x6c00c], desc[UR4][R114.64], P0 ;  /* 0x6c00c00072057fae */ /* 0x0005e80008121844 */
[----:B------:R-:W4:Y:S04]  /*36d50*/  LDL.LU R111, [R1+0x1200] ;  /* 0x00120000016f7983 */ /* 0x000f280000300800 */
[----:B-1----:R-:W4:Y:S04]  /*36d60*/  LDL.LU R9, [R1+0x1208] ;  /* 0x0012080001097983 */ /* 0x002f280000300800 */
[----:B------:R-:W4:Y:S04]  /*36d70*/  LDL.LU R7, [R1+0x120c] ;  /* 0x00120c0001077983 */ /* 0x000f280000300800 */
[----:B------:R-:W4:Y:S04]  /*36d80*/  LDL.LU R110, [R1+0x1210] ;  /* 0x00121000016e7983 */ /* 0x000f280000300800 */
[----:B------:R-:W4:Y:S01]  /*36d90*/  LDL.LU R109, [R1+0x1214] ;  /* 0x00121400016d7983 */ /* 0x000f220000300800 */
[----:B------:R-:W-:-:S05]  /*36da0*/  IADD3 R107, P1, R107, R4, RZ ;  /* 0x000000046b6b7210 */ /* 0x000fca0007f3e0ff */
[----:B------:R-:W-:Y:S01]  /*36db0*/  IMAD.X R108, R108, 0x1, R3, P1 ;  /* 0x000000016c6c7824 */ /* 0x000fe200008e0603 */
[----:B------:R-:W-:Y:S01]  /*36dc0*/  STL [R1+0x11f4], R107 ;  /* 0x0011f46b01007387 */ /* 0x000fe20000100800 */
[----:B--2---:R-:W-:Y:S02]  /*36dd0*/  IMAD.MOV.U32 R114, RZ, RZ, R107 ;  /* 0x000000ffff727224 */ /* 0x004fe400078e006b */
        /* <DEDUP_REMOVED lines=8> */
[----:B------:R-:W-:Y:S01]  /*36e60*/  IADD3 R6, P1, R6, R4, RZ ;  /* 0x0000000406067210 */ /* 0x000fe20007f3e0ff */
[----:B------:R-:W-:-:S04]  /*36e70*/  UISETP.GT.AND UP1, UPT, UR9, 0x1d, UPT ;  /* 0x0000001d0900788c */ /* 0x000fc8000bf24270 */
[----:B------:R-:W-:Y:S01]  /*36e80*/  ISETP.NE.U32.AND P0, PT, RZ, UR8, PT ;  /* 0x00000008ff007c0c */ /* 0x000fe2000bf05070 */
[C---:B-1----:R-:W-:Y:S01]  /*36e90*/  IMAD.SHL.U32 R113, R252.reuse, 0x10, RZ ;  /* 0x00000010fc717824 */ /* 0x042fe200078e00ff */
[----:B------:R-:W-:-:S04]  /*36ea0*/  LOP3.LUT R252, R252, 0x7f, RZ, 0xc0, !PT ;  /* 0x0000007ffcfc7812 */ /* 0x000fc800078ec0ff */
[----:B------:R-:W-:-:S05]  /*36eb0*/  LOP3.LUT R113, R113, 0x70, RZ, 0xc0, !PT ;  /* 0x0000007071717812 */ /* 0x000fca00078ec0ff */
[----:B------:R-:W-:Y:S01]  /*36ec0*/  IMAD R113, R252, 0x80, R113 ;  /* 0x00000080fc717824 */ /* 0x000fe200078e0271 */
[----:B------:R-:W-:-:S04]  /*36ed0*/  USEL UR8, URZ, 0x4, !UP1 ;  /* 0x000000043f087887 */ /* 0x000fc8000c800000 */
[----:B------:R-:W-:Y:S01]  /*36ee0*/  LOP3.LUT R113, R113, 0x70, RZ, 0x3c, !PT ;  /* 0x0000007071717812 */ /* 0x000fe200078e3cff */
[----:B------:R-:W-:Y:S01]  /*36ef0*/  STL [R1+0x11fc], R6 ;  /* 0x0011fc0601007387 */ /* 0x000fe20000100800 */
[----:B------:R-:W-:-:S03]  /*36f00*/  USEL UR8, UR8, URZ, !UP0 ;  /* 0x0000003f08087287 */ /* 0x000fc6000c000000 */
[----:B------:R-:W-:-:S05]  /*36f10*/  VIADD R5, R113, UR10 ;  /* 0x0000000a71057c36 */ /* 0x000fca0008000000 */
[----:B------:R-:W-:Y:S01]  /*36f20*/  LDGSTS.E [R5+0x60000], desc[UR4][R114.64], P0 ;  /* 0x6000000072057fae */ /* 0x000fe20008121844 */
[----:B------:R-:W-:Y:S01]  /*36f30*/  UISETP.GT.AND UP1, UPT, UR9, 0x1e, UPT ;  /* 0x0000001e0900788c */ /* 0x000fe2000bf24270 */
[----:B---3--:R-:W-:-:S04]  /*36f40*/  IMAD.X R112, R112, 0x1, R3, P1 ;  /* 0x0000000170707824 */ /* 0x008fc800008e0603 */
[----:B------:R-:W-:Y:S01]  /*36f50*/  IMAD.MOV.U32 R113, RZ, RZ, R112 ;  /* 0x000000ffff717224 */ /* 0x000fe200078e0070 */
[----:B------:R1:W-:Y:S01]  /*36f60*/  STL [R1+0x11f8], R112 ;  /* 0x0011f87001007387 */ /* 0x0003e20000100800 */
[----:B----4-:R-:W-:Y:S02]  /*36f70*/  IADD3 R8, P1, R8, R4, RZ ;  /* 0x0000000408087210 */ /* 0x010fe40007f3e0ff */
[----:B-1----:R-:W-:Y:S02]  /*36f80*/  MOV R112, R6 ;  /* 0x0000000600707202 */ /* 0x002fe40000000f00 */
[----:B------:R-:W3:Y:S04]  /*36f90*/  LDL.LU R6, [R1+0x1224] ;  /* 0x0012240001067983 */ /* 0x000ee80000300800 */
[----:B------:R1:W-:Y:S01]  /*36fa0*/  LDGSTS.E [R5+0x64000], desc[UR4][R112.64], P0 ;  /* 0x6400000070057fae */ /* 0x0003e20008121844 */
[----:B------:R-:W-:Y:S01]  /*36fb0*/  ISETP.NE.U32.AND P0, PT, RZ, UR8, PT ;  /* 0x00000008ff007c0c */ /* 0x000fe2000bf05070 */
[----:B------:R-:W-:-:S02]  /*36fc0*/  USEL UR8, URZ, 0x4, !UP1 ;  /* 0x000000043f087887 */ /* 0x000fc4000c800000 */
[----:B------:R4:W-:Y:S02]  /*36fd0*/  STL [R1+0x1204], R8 ;  /* 0x0012040801007387 */ /* 0x0009e40000100800 */
[----:B------:R-:W-:Y:S01]  /*36fe0*/  USEL UR8, UR8, URZ, !UP0 ;  /* 0x0000003f08087287 */ /* 0x000fe2000c000000 */
[----:B-1----:R-:W-:Y:S02]  /*36ff0*/  IMAD.MOV.U32 R112, RZ, RZ, R8 ;  /* 0x000000ffff707224 */ /* 0x002fe400078e0008 */
[----:B------:R-:W-:Y:S01]  /*37000*/  IMAD.X R111, R111, 0x1, R3, P1 ;  /* 0x000000016f6f7824 */ /* 0x000fe200008e0603 */
[----:B------:R-:W-:-:S03]  /*37010*/  IADD3 R7, P2, R7, R4, RZ ;  /* 0x0000000407077210 */ /* 0x000fc60007f5e0ff */
[----:B------:R-:W-:Y:S01]  /*37020*/  IMAD.MOV.U32 R113, RZ, RZ, R111 ;  /* 0x000000ffff717224 */ /* 0x000fe200078e006f */
[----:B------:R-:W-:Y:S01]  /*37030*/  STL [R1+0x1200], R111 ;  /* 0x0012006f01007387 */ /* 0x000fe20000100800 */
[----:B------:R-:W-:-:S03]  /*37040*/  IMAD.X R9, R9, 0x1, R3, P2 ;  /* 0x0000000109097824 */ /* 0x000fc600010e0603 */
[----:B----4-:R-:W4:Y:S01]  /*37050*/  LDL.LU R8, [R1+0x1220] ;  /* 0x0012200001087983 */ /* 0x010f220000300800 */
[----:B------:R-:W-:-:S03]  /*37060*/  IADD3 R109, P3, R109, R4, RZ ;  /* 0x000000046d6d7210 */ /* 0x000fc60007f7e0ff */
[----:B------:R1:W-:Y:S01]  /*37070*/  STL [R1+0x120c], R7 ;  /* 0x00120c0701007387 */ /* 0x0003e20000100800 */
[----:B------:R-:W-:Y:S02]  /*37080*/  IMAD.MOV.U32 R114, RZ, RZ, R7 ;  /* 0x000000ffff727224 */ /* 0x000fe400078e0007 */
[----:B------:R-:W-:Y:S01]  /*37090*/  IMAD.X R110, R110, 0x1, R3, P3 ;  /* 0x000000016e6e7824 */ /* 0x000fe200018e0603 */
[----:B------:R-:W-:Y:S01]  /*370a0*/  STL [R1+0x1208], R9 ;  /* 0x0012080901007387 */ /* 0x000fe20000100800 */
[----:B------:R-:W-:-:S03]  /*370b0*/  IMAD.MOV.U32 R115, RZ, RZ, R9 ;  /* 0x000000ffff737224 */ /* 0x000fc600078e0009 */
[----:B------:R4:W-:Y:S04]  /*370c0*/  LDGSTS.E [R5+0x60004], desc[UR4][R112.64], P0 ;  /* 0x6000400070057fae */ /* 0x0009e80008121844 */
[----:B------:R-:W-:Y:S01]  /*370d0*/  STL [R1+0x1214], R109 ;  /* 0x0012146d01007387 */ /* 0x000fe20000100800 */
[----:B------:R-:W-:-:S03]  /*370e0*/  ISETP.NE.U32.AND P1, PT, RZ, UR8, PT ;  /* 0x00000008ff007c0c */ /* 0x000fc6000bf25070 */
[----:B------:R4:W-:Y:S04]  /*370f0*/  LDGSTS.E [R5+0x64004], desc[UR4][R114.64], P0 ;  /* 0x6400400072057fae */ /* 0x0009e80008121844 */
[----:B------:R-:W4:Y:S04]  /*37100*/  LDL.LU R113, [R1+0x122c] ;  /* 0x00122c0001717983 */ /* 0x000f280000300800 */
[----:B------:R1:W-:Y:S04]  /*37110*/  STL [R1+0x1210], R110 ;  /* 0x0012106e01007387 */ /* 0x0003e80000100800 */
[----:B-1----:R-:W4:Y:S04]  /*37120*/  LDL.LU R7, [R1+0x13f4] ;  /* 0x0013f40001077983 */ /* 0x002f280000300800 */
[----:B------:R-:W4:Y:S01]  /*37130*/  LDL.LU R114, [R1+0x1228] ;  /* 0x0012280001727983 */ /* 0x000f220000300800 */
[----:B------:R-:W-:-:S02]  /*37140*/  IMAD.MOV.U32 R111, RZ, RZ, R110 ;  /* 0x000000ffff6f7224 */ /* 0x000fc400078e006e */
[----:B------:R-:W-:Y:S01]  /*37150*/  IMAD.MOV.U32 R110, RZ, RZ, R109 ;  /* 0x000000ffff6e7224 */ /* 0x000fe200078e006d */
[----:B------:R-:W4:Y:S04]  /*37160*/  LDL.LU R9, [R1+0x13f0] ;  /* 0x0013f00001097983 */ /* 0x000f280000300800 */
[----:B------:R1:W-:Y:S04]  /*37170*/  LDGSTS.E [R5+0x60008], desc[UR4][R110.64], P1 ;  /* 0x600080006e057fae */ /* 0x0003e80008921844 */
[----:B------:R-:W1:Y:S01]  /*37180*/  LDL.LU R110, [R1+0x13fc] ;  /* 0x0013fc00016e7983 */ /* 0x000e620000300800 */
[----:B--2---:R-:W-:-:S05]  /*37190*/  IADD3 R107, P0, R107, R4, RZ ;  /* 0x000000046b6b7210 */ /* 0x004fca0007f1e0ff */
[----:B------:R-:W-:Y:S01]  /*371a0*/  IMAD.X R108, R108, 0x1, R3, P0 ;  /* 0x000000016c6c7824 */ /* 0x000fe200000e0603 */
[----:B------:R-:W-:Y:S04]  /*371b0*/  STL [R1+0x121c], R107 ;  /* 0x00121c6b01007387 */ /* 0x000fe80000100800 */
[----:B------:R2:W-:Y:S04]  /*371c0*/  STL [R1+0x1218], R108 ;  /* 0x0012186c01007387 */ /* 0x0005e80000100800 */
[----:B------:R-:W4:Y:S01]  /*371d0*/  LDL.LU R112, [R1+0x13f8] ;  /* 0x0013f80001707983 */ /* 0x000f220000300800 */
[----:B------:R-:W-:-:S02]  /*371e0*/  IMAD.MOV.U32 R109, RZ, RZ, R108 ;  /* 0x000000ffff6d7224 */ /* 0x000fc400078e006c */
[----:B--2---:R-:W-:-:S05]  /*371f0*/  IMAD.MOV.U32 R108, RZ, RZ, R107 ;  /* 0x000000ffff6c7224 */ /* 0x004fca00078e006b */
[----:B------:R-:W-:Y:S04]  /*37200*/  LDGSTS.E [R5+0x64008], desc[UR4][R108.64], P1 ;  /* 0x640080006c057fae */ /* 0x000fe80008921844 */
[----:B------:R-:W2:Y:S04]  /*37210*/  LDL.LU R108, [R1+0x1400] ;  /* 0x00140000016c7983 */ /* 0x000ea80000300800 */
[----:B------:R-:W2:Y:S01]  /*37220*/  LDL.LU R107, [R1+0x1404] ;  /* 0x00140400016b7983 */ /* 0x000ea20000300800 */
[----:B------:R-:W-:-:S04]  /*37230*/  UISETP.GT.AND UP1, UPT, UR9, 0x1f, UPT ;  /* 0x0000001f0900788c */ /* 0x000fc8000bf24270 */
[----:B------:R-:W-:-:S04]  /*37240*/  USEL UR8, URZ, 0x4, !UP1 ;  /* 0x000000043f087887 */ /* 0x000fc8000c800000 */
[----:B------:R-:W-:Y:S02]  /*37250*/  USEL UR8, UR8, URZ, !UP0 ;  /* 0x0000003f08087287 */ /* 0x000fe4000c000000 */
[----:B------:R-:W-:-:S04]  /*37260*/  UISETP.GT.AND UP1, UPT, UR9, 0x3c, UPT ;  /* 0x0000003c0900788c */ /* 0x000fc8000bf24270 */
[----:B------:R-:W-:Y:S01]  /*37270*/  ISETP.NE.U32.AND P0, PT, RZ, UR8, PT ;  /* 0x00000008ff007c0c */ /* 0x000fe2000bf05070 */
[----:B------:R-:W-:-:S04]  /*37280*/  USEL UR8, URZ, 0x4, !UP1 ;  /* 0x000000043f087887 */ /* 0x000fc8000c800000 */
[----:B------:R-:W-:Y:S01]  /*37290*/  USEL UR8, UR8, URZ, !UP0 ;  /* 0x0000003f08087287 */ /* 0x000fe2000c000000 */
[----:B---3--:R-:W-:-:S05]  /*372a0*/  IADD3 R6, P1, R6, R4, RZ ;  /* 0x0000000406067210 */ /* 0x008fca0007f3e0ff */
[----:B------:R-:W-:Y:S01]  /*372b0*/  STL [R1+0x1224], R6 ;  /* 0x0012240601007387 */ /* 0x000fe20000100800 */
[----:B------:R-:W-:Y:S01]  /*372c0*/  MOV R116, R6 ;  /* 0x0000000600747202 */ /* 0x000fe20000000f00 */
[----:B----4-:R-:W-:-:S05]  /*372d0*/  IMAD.X R8, R8, 0x1, R3, P1 ;  /* 0x0000000108087824 */ /* 0x010fca00008e0603 */
[----:B------:R3:W-:Y:S01]  /*372e0*/  STL [R1+0x1220], R8 ;  /* 0x0012200801007387 */ /* 0x0007e20000100800 */
[----:B------:R-:W-:-:S03]  /*372f0*/  IMAD.MOV.U32 R117, RZ, RZ, R8 ;  /* 0x000000ffff757224 */ /* 0x000fc600078e0008 */
[----:B------:R-:W4:Y:S04]  /*37300*/  LDL.LU R111, [R1+0x1408] ;  /* 0x00140800016f7983 */ /* 0x000f280000300800 */
[----:B------:R-:W4:Y:S04]  /*37310*/  LDL.LU R109, [R1+0x140c] ;  /* 0x00140c00016d7983 */ /* 0x000f280000300800 */
[----:B---3--:R-:W3:Y:S04]  /*37320*/  LDL.LU R8, [R1+0x1410] ;  /* 0x0014100001087983 */ /* 0x008ee80000300800 */
[----:B------:R-:W3:Y:S01]  /*37330*/  LDL.LU R6, [R1+0x1414] ;  /* 0x0014140001067983 */ /* 0x000ee20000300800 */
[----:B------:R-:W-:-:S03]  /*37340*/  IADD3 R113, P2, R113, R4, RZ ;  /* 0x0000000471717210 */ /* 0x000fc60007f5e0ff */
[----:B------:R-:W-:Y:S04]  /*37350*/  LDGSTS.E [R5+0x6000c], desc[UR4][R116.64], P0 ;  /* 0x6000c00074057fae */ /* 0x000fe80008121844 */
[----:B------:R-:W-:Y:S01]  /*37360*/  STL [R1+0x122c], R113 ;  /* 0x00122c7101007387 */ /* 0x000fe20000100800 */
[----:B------:R-:W-:Y:S01]  /*37370*/  IMAD.X R114, R114, 0x1, R3, P2 ;  /* 0x0000000172727824 */ /* 0x000fe200010e0603 */
[----:B------:R-:W-:-:S03]  /*37380*/  IADD3 R7, P3, R7, R4, RZ ;  /* 0x0000000407077210 */ /* 0x000fc60007f7e0ff */
[----:B------:R-:W-:Y:S01]  /*37390*/  IMAD.MOV.U32 R115, RZ, RZ, R114 ;  /* 0x000000ffff737224 */ /* 0x000fe200078e0072 */
[----:B------:R1:W-:Y:S01]  /*373a0*/  STL [R1+0x1228], R114 ;  /* 0x0012287201007387 */ /* 0x0003e20000100800 */
[----:B------:R-:W-:Y:S01]  /*373b0*/  IMAD.X R9, R9, 0x1, R3, P3 ;  /* 0x0000000109097824 */ /* 0x000fe200018e0603 */
[----:B------:R-:W-:Y:S01]  /*373c0*/  ISETP.NE.U32.AND P1, PT, RZ, UR8, PT ;  /* 0x00000008ff007c0c */ /* 0x000fe2000bf25070 */
[----:B-1----:R-:W-:-:S05]  /*373d0*/  IMAD.MOV.U32 R114, RZ, RZ, R113 ;  /* 0x000000ffff727224 */ /* 0x002fca00078e0071 */
[----:B------:R1:W-:Y:S01]  /*373e0*/  LDGSTS.E [R5+0x6400c], desc[UR4][R114.64], P0 ;  /* 0x6400c00072057fae */ /* 0x0003e20008121844 */
[----:B------:R-:W-:-:S03]  /*373f0*/  IADD3 R110, P0, R110, R4, RZ ;  /* 0x000000046e6e7210 */ /* 0x000fc60007f1e0ff */
[----:B------:R-:W-:Y:S04]  /*37400*/  STL [R1+0x13f4], R7 ;  /* 0x0013f40701007387 */ /* 0x000fe80000100800 */
[----:B------:R1:W-:Y:S02]  /*37410*/  STL [R1+0x13f0], R9 ;  /* 0x0013f00901007387 */ /* 0x0003e40000100800 */
[----:B-1----:R-:W-:Y:S02]  /*37420*/  IMAD.MOV.U32 R115, RZ, RZ, R9 ;  /* 0x000000ffff737224 */ /* 0x002fe400078e0009 */
[----:B------:R-:W-:Y:S01]  /*37430*/  IMAD.MOV.U32 R114, RZ, RZ, R7 ;  /* 0x000000ffff727224 */ /* 0x000fe200078e0007 */
[----:B------:R-:W3:Y:S04]  /*37440*/  LDL.LU R9, [R1+0x1418] ;  /* 0x0014180001097983 */ /* 0x000ee80000300800 */
[----:B------:R-:W3:Y:S04]  /*37450*/  LDL.LU R7, [R1+0x141c] ;  /* 0x00141c0001077983 */ /* 0x000ee80000300800 */
[----:B------:R-:W-:Y:S04]  /*37460*/  STL [R1+0x13fc], R110 ;  /* 0x0013fc6e01007387 */ /* 0x000fe80000100800 */
[----:B------:R1:W-:Y:S01]  /*37470*/  LDGSTS.E [R5+0x68000], desc[UR4][R114.64], P1 ;  /* 0x6800000072057fae */ /* 0x0003e20008921844 */
[----:B------:R-:W-:-:S04]  /*37480*/  IMAD.X R112, R112, 0x1, R3, P0 ;  /* 0x0000000170707824 */ /* 0x000fc800000e0603 */
[----:B------:R-:W-:Y:S01]  /*37490*/  IMAD.MOV.U32 R113, RZ, RZ, R112 ;  /* 0x000000ffff717224 */ /* 0x000fe200078e0070 */
[----:B------:R1:W-:Y:S02]  /*374a0*/  STL [R1+0x13f8], R112 ;  /* 0x0013f87001007387 */ /* 0x0003e40000100800 */
[----:B-1----:R-:W-:Y:S02]  /*374b0*/  IMAD.MOV.U32 R112, RZ, RZ, R110 ;  /* 0x000000ffff707224 */ /* 0x002fe400078e006e */
[----:B------:R-:W3:Y:S04]  /*374c0*/  LDL.LU R110, [R1+0x1424] ;  /* 0x00142400016e7983 */ /* 0x000ee80000300800 */
[----:B------:R-:W-:Y:S01]  /*374d0*/  LDGSTS.E [R5+0x6c000], desc[UR4][R112.64], P1 ;  /* 0x6c00000070057fae */ /* 0x000fe20008921844 */
[----:B--2---:R-:W-:-:S05]  /*374e0*/  IADD3 R107, P1, R107, R4, RZ ;  /* 0x000000046b6b7210 */ /* 0x004fca0007f3e0ff */
[----:B------:R-:W-:Y:S01]  /*374f0*/  IMAD.X R108, R108, 0x1, R3, P1 ;  /* 0x000000016c6c7824 */ /* 0x000fe200008e0603 */
[----:B------:R-:W-:Y:S01]  /*37500*/  STL [R1+0x1404], R107 ;  /* 0x0014046b01007387 */ /* 0x000fe20000100800 */
[----:B------:R-:W-:Y:S02]  /*37510*/  IMAD.MOV.U32 R114, RZ, RZ, R107 ;  /* 0x000000ffff727224 */ /* 0x000fe400078e006b */
[----:B------:R-:W-:Y:S01]  /*37520*/  IMAD.MOV.U32 R115, RZ, RZ, R108 ;  /* 0x000000ffff737224 */ /* 0x000fe200078e006c */
[----:B------:R1:W-:Y:S04]  /*37530*/  STL [R1+0x1400], R108 ;  /* 0x0014006c01007387 */ /* 0x0003e80000100800 */
[----:B------:R-:W2:Y:S04]  /*37540*/  LDL.LU R113, [R1+0x1420] ;  /* 0x0014200001717983 */ /* 0x000ea80000300800 */
[----:B-1----:R-:W2:Y:S04]  /*37550*/  LDL.LU R108, [R1+0x1428] ;  /* 0x00142800016c7983 */ /* 0x002ea80000300800 */
[----:B------:R-:W2:Y:S01]  /*37560*/  LDL.LU R107, [R1+0x142c] ;  /* 0x00142c00016b7983 */ /* 0x000ea20000300800 */
[----:B------:R-:W-:-:S04]  /*37570*/  UISETP.GT.AND UP1, UPT, UR9, 0x3d, UPT ;  /* 0x0000003d0900788c */ /* 0x000fc8000bf24270 */
[----:B------:R-:W-:-:S04]  /*37580*/  USEL UR8, URZ, 0x4, !UP1 ;  /* 0x000000043f087887 */ /* 0x000fc8000c800000 */
[----:B------:R-:W-:Y:S02]  /*37590*/  USEL UR8, UR8, URZ, !UP0 ;  /* 0x0000003f08087287 */ /* 0x000fe4000c000000 */
[----:B------:R-:W-:-:S04]  /*375a0*/  UISETP.GT.AND UP1, UPT, UR9, 0x3e, UPT ;  /* 0x0000003e0900788c */ /* 0x000fc8000bf24270 */
[----:B------:R-:W-:Y:S01]  /*375b0*/  ISETP.NE.U32.AND P0, PT, RZ, UR8, PT ;  /* 0x00000008ff007c0c */ /* 0x000fe2000bf05070 */
[----:B------:R-:W-:-:S04]  /*375c0*/  USEL UR8, URZ, 0x4, !UP1 ;  /* 0x000000043f087887 */ /* 0x000fc8000c800000 */
[----:B------:R-:W-:-:S08]  /*375d0*/  USEL UR8, UR8, URZ, !UP0 ;  /* 0x0000003f08087287 */ /* 0x000fd0000c000000 */
[----:B------:R1:W-:Y:S01]  /*375e0*/  LDGSTS.E [R5+0x68004], desc[UR4][R114.64], P0 ;  /* 0x6800400072057fae */ /* 0x0003e20008121844 */
[----:B------:R-:W-:Y:S01]  /*375f0*/  ISETP.NE.U32.AND P1, PT, RZ, UR8, PT ;  /* 0x00000008ff007c0c */ /* 0x000fe2000bf25070 */
[----:B------:R-:W-:-:S04]  /*37600*/  UISETP.GT.AND UP1, UPT, UR9, 0x3f, UPT ;  /* 0x0000003f0900788c */ /* 0x000fc8000bf24270 */
[----:B------:R-:W-:-:S04]  /*37610*/  USEL UR8, URZ, 0x4, !UP1 ;  /* 0x000000043f087887 */ /* 0x000fc8000c800000 */
[----:B------:R-:W-:Y:S01]  /*37620*/  USEL UR8, UR8, URZ, !UP0 ;  /* 0x0000003f08087287 */ /* 0x000fe2000c000000 */
[----:B----4-:R-:W-:-:S04]  /*37630*/  IADD3 R109, P2, R109, R4, RZ ;  /* 0x000000046d6d7210 */ /* 0x010fc80007f5e0ff */
[----:B------:R-:W-:Y:S01]  /*37640*/  IADD3.X R111, R111, R3, RZ, P2, !PT ;  /* 0x000000036f6f7210 */ /* 0x000fe200017fe4ff */
[----:B-1----:R-:W-:Y:S01]  /*37650*/  IMAD.MOV.U32 R114, RZ, RZ, R109 ;  /* 0x000000ffff727224 */ /* 0x002fe200078e006d */
[----:B---3--:R-:W-:-:S03]  /*37660*/  IADD3 R6, P3, R6, R4, RZ ;  /* 0x0000000406067210 */ /* 0x008fc60007f7e0ff */
[----:B------:R-:W-:Y:S01]  /*37670*/  IMAD.MOV.U32 R115, RZ, RZ, R111 ;  /* 0x000000ffff737224 */ /* 0x000fe200078e006f */
[----:B------:R-:W-:Y:S01]  /*37680*/  STL [R1+0x140c], R109 ;  /* 0x00140c6d01007387 */ /* 0x000fe20000100800 */
[----:B------:R-:W-:-:S03]  /*37690*/  IMAD.X R8, R8, 0x1, R3, P3 ;  /* 0x0000000108087824 */ /* 0x000fc600018e0603 */
[----:B------:R1:W-:Y:S04]  /*376a0*/  LDGSTS.E [R5+0x6c004], desc[UR4][R114.64], P0 ;  /* 0x6c00400072057fae */ /* 0x0003e80008121844 */
[----:B------:R-:W-:Y:S04]  /*376b0*/  STL [R1+0x1408], R111 ;  /* 0x0014086f01007387 */ /* 0x000fe80000100800 */
[----:B------:R3:W-:Y:S04]  /*376c0*/  STL [R1+0x1414], R6 ;  /* 0x0014140601007387 */ /* 0x0007e80000100800 */
[----:B------:R4:W-:Y:S01]  /*376d0*/  STL [R1+0x1410], R8 ;  /* 0x0014100801007387 */ /* 0x0009e20000100800 */
[----:B-1----:R-:W-:-:S02]  /*376e0*/  IMAD.MOV.U32 R114, RZ, RZ, R6 ;  /* 0x000000ffff727224 */ /* 0x002fc400078e0006 */
[----:B------:R-:W-:Y:S01]  /*376f0*/  IMAD.MOV.U32 R115, RZ, RZ, R8 ;  /* 0x000000ffff737224 */ /* 0x000fe200078e0008 */
[----:B---3--:R-:W3:Y:S04]  /*37700*/  LDL R6, [R1+0x18b4] ;  /* 0x0018b40001067983 */ /* 0x008ee80000100800 */
[----:B------:R-:W3:Y:S04]  /*37710*/  LDL.LU R109, [R1+0x1430] ;  /* 0x00143000016d7983 */ /* 0x000ee80000300800 */
[----:B----4-:R-:W4:Y:S04]  /*37720*/  LDL.LU R8, [R1+0x1434] ;  /* 0x0014340001087983 */ /* 0x010f280000300800 */
[----:B------:R1:W-:Y:S01]  /*37730*/  LDGSTS.E [R5+0x68008], desc[UR4][R114.64], P1 ;  /* 0x6800800072057fae */ /* 0x0003e20008921844 */
[----:B------:R-:W-:-:S05]  /*37740*/  IADD3 R7, P0, R7, R4, RZ ;  /* 0x0000000407077210 */ /* 0x000fca0007f1e0ff */
[----:B------:R-:W-:Y:S01]  /*37750*/  IMAD.X R9, R9, 0x1, R3, P0 ;  /* 0x0000000109097824 */ /* 0x000fe200000e0603 */
[----:B------:R1:W-:Y:S02]  /*37760*/  STL [R1+0x141c], R7 ;  /* 0x00141c0701007387 */ /* 0x0003e40000100800 */
[----:B-1----:R-:W-:Y:S02]  /*37770*/  IMAD.MOV.U32 R114, RZ, RZ, R7 ;  /* 0x000000ffff727224 */ /* 0x002fe400078e0007 */
[----:B------:R-:W-:Y:S01]  /*37780*/  IMAD.MOV.U32 R115, RZ, RZ, R9 ;  /* 0x000000ffff737224 */ /* 0x000fe200078e0009 */
[----:B------:R-:W-:Y:S04]  /*37790*/  STL [R1+0x1418], R9 ;  /* 0x0014180901007387 */ /* 0x000fe80000100800 */
[----:B------:R-:W3:Y:S04]  /*377a0*/  LDL.LU R112, [R1+0x1450] ;  /* 0x0014500001707983 */ /* 0x000ee80000300800 */
[----:B------:R-:W3:Y:S01]  /*377b0*/  LDL.LU R7, [R1+0x1454] ;  /* 0x0014540001077983 */ /* 0x000ee20000300800 */
[----:B------:R-:W-:-:S03]  /*377c0*/  ISETP.NE.U32.AND P0, PT, RZ, UR8, PT ;  /* 0x00000008ff007c0c */ /* 0x000fc6000bf05070 */
[----:B------:R-:W-:Y:S04]  /*377d0*/  LDGSTS.E [R5+0x6c008], desc[UR4][R114.64], P1 ;  /* 0x6c00800072057fae */ /* 0x000fe80008921844 */
[----:B------:R-:W3:Y:S04]  /*377e0*/  LDL.LU R114, [R1+0x1470] ;  /* 0x0014700001727983 */ /* 0x000ee80000300800 */
[----:B------:R-:W3:Y:S01]  /*377f0*/  LDL.LU R111, [R1+0x1474] ;  /* 0x00147400016f7983 */ /* 0x000ee20000300800 */
[----:B------:R-:W-:-:S05]  /*37800*/  IADD3 R110, P1, R110, R4, RZ ;  /* 0x000000046e6e7210 */ /* 0x000fca0007f3e0ff */
[----:B------:R-:W-:Y:S01]  /*37810*/  IMAD.MOV.U32 R116, RZ, RZ, R110 ;  /* 0x000000ffff747224 */ /* 0x000fe200078e006e */
[----:B------:R-:W-:Y:S01]  /*37820*/  STL [R1+0x1424], R110 ;  /* 0x0014246e01007387 */ /* 0x000fe20000100800 */
[----:B--2---:R-:W-:-:S04]  /*37830*/  IMAD.X R113, R113, 0x1, R3, P1 ;  /* 0x0000000171717824 */ /* 0x004fc800008e0603 */
[----:B------:R-:W-:Y:S01]  /*37840*/  IMAD.MOV.U32 R117, RZ, RZ, R113 ;  /* 0x000000ffff757224 */ /* 0x000fe200078e0071 */
[----:B------:R-:W-:Y:S01]  /*37850*/  IADD3 R107, P2, R107, R4, RZ ;  /* 0x000000046b6b7210 */ /* 0x000fe20007f5e0ff */
[----:B------:R-:W-:Y:S04]  /*37860*/  STL [R1+0x1420], R113 ;  /* 0x0014207101007387 */ /* 0x000fe80000100800 */
[----:B------:R-:W-:Y:S01]  /*37870*/  IMAD.X R108, R108, 0x1, R3, P2 ;  /* 0x000000016c6c7824 */ /* 0x000fe200010e0603 */
[----:B------:R-:W-:Y:S04]  /*37880*/  STL [R1+0x142c], R107 ;  /* 0x00142c6b01007387 */ /* 0x000fe80000100800 */
[----:B------:R1:W-:Y:S04]  /*37890*/  LDGSTS.E [R5+0x6800c], desc[UR4][R116.64], P0 ;  /* 0x6800c00074057fae */ /* 0x0003e80008121844 */
[----:B------:R2:W-:Y:S01]  /*378a0*/  STL [R1+0x1428], R108 ;  /* 0x0014286c01007387 */ /* 0x0005e20000100800 */
[----:B-1----:R-:W-:-:S03]  /*378b0*/  MOV R117, R108 ;  /* 0x0000006c00757202 */ /* 0x002fc60000000f00 */
[----:B--2---:R-:W2:Y:S01]  /*378c0*/  LDL.LU R108, [R1+0x1494] ;  /* 0x00149400016c7983 */ /* 0x004ea20000300800 */
[----:B------:R-:W-:-:S03]  /*378d0*/  IMAD.MOV.U32 R116, RZ, RZ, R107 ;  /* 0x000000ffff747224 */ /* 0x000fc600078e006b */
[----:B------:R-:W2:Y:S04]  /*378e0*/  LDL.LU R107, [R1+0x14b4] ;  /* 0x0014b400016b7983 */ /* 0x000ea80000300800 */
[----:B------:R-:W2:Y:S01]  /*378f0*/  LDL.LU R110, [R1+0x1490] ;  /* 0x00149000016e7983 */ /* 0x000ea20000300800 */
[----:B------:R-:W1:Y:S03]  /*37900*/  S2R R9, SR_TID.X ;  /* 0x0000000000097919 */ /* 0x000e660000002100 */
[----:B------:R1:W-:Y:S01]  /*37910*/  LDGSTS.E [R5+0x6c00c], desc[UR4][R116.64], P0 ;  /* 0x6c00c00074057fae */ /* 0x0003e20008121844 */
[----:B------:R-:W-:Y:S01]  /*37920*/  PLOP3.LUT P1, PT, PT, PT, UP0, 0x80, 0x0 ;  /* 0x000000000000781c */ /* 0x000fe20003f2f008 */
[----:B------:R-:W-:-:S02]  /*37930*/  ULEA UR8, UR6, UR60, 0x11 ;  /* 0x0000003c06087291 */ /* 0x000fc4000f8e883f */
[----:B------:R-:W2:Y:S04]  /*37940*/  LDL.LU R113, [R1+0x14b0] ;  /* 0x0014b00001717983 */ /* 0x000ea80000300800 */
[----:B------:R-:W0:Y:S01]  /*37950*/  LDGDEPBAR ;  /* 0x00000000000079af */ /* 0x000e220000000000 */
[----:B-1----:R-:W-:-:S04]  /*37960*/  LOP3.LUT R9, R9, 0x3f, RZ, 0xc0, !PT ;  /* 0x0000003f09097812 */ /* 0x002fc800078ec0ff */
[----:B------:R-:W-:Y:S02]  /*37970*/  ISETP.GE.AND P0, PT, R9, UR9, PT ;  /* 0x0000000909007c0c */ /* 0x000fe4000bf06270 */
[----:B------:R-:W2:Y:S02]  /*37980*/  LDL.LU R9, [R1+0x14d0] ;  /* 0x0014d00001097983 */ /* 0x000ea40000300800 */
[----:B------:R-:W-:-:S04]  /*37990*/  SEL R5, RZ, 0x4, P0 ;  /* 0x00000004ff057807 */ /* 0x000fc80000000000 */
[----:B------:R-:W-:-:S04]  /*379a0*/  SEL R5, R5, RZ, !P1 ;  /* 0x000000ff05057207 */ /* 0x000fc80004800000 */
[----:B------:R-:W-:Y:S02]  /*379b0*/  ISETP.NE.U32.AND P0, PT, R5, RZ, PT ;  /* 0x000000ff0500720c */ /* 0x000fe40003f05070 */
[----:B----4-:R-:W-:-:S05]  /*379c0*/  IADD3 R8, P1, R8, R2, RZ ;  /* 0x0000000208087210 */ /* 0x010fca0007f3e0ff */
[----:B---3--:R-:W-:Y:S01]  /*379d0*/  IMAD.X R109, R109, 0x1, R0, P1 ;  /* 0x000000016d6d7824 */ /* 0x008fe200008e0600 */
[----:B------:R1:W-:Y:S01]  /*379e0*/  STL [R1+0x1434], R8 ;  /* 0x0014340801007387 */ /* 0x0003e20000100800 */
[----:B------:R-:W-:Y:S02]  /*379f0*/  VIADD R6, R6, UR8 ;  /* 0x0000000806067c36 */ /* 0x000fe40008000000 */
[----:B------:R-:W-:Y:S01]  /*37a00*/  IMAD.MOV.U32 R116, RZ, RZ, R8 ;  /* 0x000000ffff747224 */ /* 0x000fe200078e0008 */
[----:B------:R3:W-:Y:S01]  /*37a10*/  STL [R1+0x1430], R109 ;  /* 0x0014306d01007387 */ /* 0x0007e20000100800 */
[----:B------:R-:W-:-:S03]  /*37a20*/  IMAD.MOV.U32 R117, RZ, RZ, R109 ;  /* 0x000000ffff757224 */ /* 0x000fc600078e006d */
[----:B-1----:R-:W4:Y:S04]  /*37a30*/  LDL.LU R8, [R1+0x14d4] ;  /* 0x0014d40001087983 */ /* 0x002f280000300800 */
[----:B---3--:R-:W3:Y:S04]  /*37a40*/  LDL.LU R109, [R1+0x14f0] ;  /* 0x0014f000016d7983 */ /* 0x008ee80000300800 */
[----:B------:R1:W-:Y:S01]  /*37a50*/  LDGSTS.E [R6], desc[UR4][R116.64], P0 ;  /* 0x0000000074067fae */ /* 0x0003e20008121844 */
[----:B------:R-:W-:-:S05]  /*37a60*/  IADD3 R7, P1, R7, R2, RZ ;  /* 0x0000000207077210 */ /* 0x000fca0007f3e0ff */
[----:B------:R-:W-:Y:S01]  /*37a70*/  IMAD.X R112, R112, 0x1, R0, P1 ;  /* 0x0000000170707824 */ /* 0x000fe200008e0600 */
[----:B------:R1:W-:Y:S02]  /*37a80*/  STL [R1+0x1454], R7 ;  /* 0x0014540701007387 */ /* 0x0003e40000100800 */
[----:B-1----:R-:W-:Y:S02]  /*37a90*/  IMAD.MOV.U32 R116, RZ, RZ, R7 ;  /* 0x000000ffff747224 */ /* 0x002fe400078e0007 */
[----:B------:R1:W-:Y:S01]  /*37aa0*/  STL [R1+0x1450], R112 ;  /* 0x0014507001007387 */ /* 0x0003e20000100800 */
[----:B------:R-:W-:-:S05]  /*37ab0*/  IADD3 R111, P2, R111, R2, RZ ;  /* 0x000000026f6f7210 */ /* 0x000fca0007f5e0ff */
[----:B------:R-:W-:Y:S04]  /*37ac0*/  STL [R1+0x1474], R111 ;  /* 0x0014746f01007387 */ /* 0x000fe80000100800 */
[----:B------:R-:W3:Y:S01]  /*37ad0*/  LDL.LU R7, [R1+0x14f4] ;  /* 0x0014f40001077983 */ /* 0x000ee20000300800 */
[----:B------:R-:W-:Y:S02]  /*37ae0*/  IMAD.X R114, R114, 0x1, R0, P2 ;  /* 0x0000000172727824 */ /* 0x000fe400010e0600 */
[----:B------:R-:W-:Y:S02]  /*37af0*/  IMAD.MOV.U32 R117, RZ, RZ, R112 ;  /* 0x000000ffff757224 */ /* 0x000fe400078e0070 */
[----:B------:R-:W-:Y:S01]  /*37b00*/  IMAD.MOV.U32 R115, RZ, RZ, R114 ;  /* 0x000000ffff737224 */ /* 0x000fe200078e0072 */
[----:B------:R1:W-:Y:S04]  /*37b10*/  STL [R1+0x1470], R114 ;  /* 0x0014707201007387 */ /* 0x0003e80000100800 */
[----:B-1----:R-:W3:Y:S04]  /*37b20*/  LDL.LU R112, [R1+0x1510] ;  /* 0x0015100001707983 */ /* 0x002ee80000300800 */
[----:B------:R-:W3:Y:S01]  /*37b30*/  LDL.LU R5, [R1+0x1514] ;  /* 0x0015140001057983 */ /* 0x000ee20000300800 */
[----:B------:R-:W-:-:S03]  /*37b40*/  IMAD.MOV.U32 R114, RZ, RZ, R111 ;  /* 0x000000ffff727224 */ /* 0x000fc600078e006f */
[----:B------:R-:W3:Y:S04]  /*37b50*/  LDL.LU R111, [R1+0x1530] ;  /* 0x00153000016f7983 */ /* 0x000ee80000300800 */
[----:B------:R-:W-:Y:S04]  /*37b60*/  LDGSTS.E [R6+0x400], desc[UR4][R116.64], P0 ;  /* 0x0040000074067fae */ /* 0x000fe80008121844 */
[----:B------:R1:W-:Y:S01]  /*37b70*/  LDGSTS.E [R6+0x800], desc[UR4][R114.64], P0 ;  /* 0x0080000072067fae */ /* 0x0003e20008121844 */
[-C--:B--2---:R-:W-:Y:S02]  /*37b80*/  IADD3 R108, P1, R108, R2.reuse, RZ ;  /* 0x000000026c6c7210 */ /* 0x084fe40007f3e0ff */
[----:B------:R-:W-:-:S03]  /*37b90*/  IADD3 R107, P2, R107, R2, RZ ;  /* 0x000000026b6b7210 */ /* 0x000fc60007f5e0ff */
[----:B------:R-:W-:Y:S01]  /*37ba0*/  IMAD.X R110, R110, 0x1, R0, P1 ;  /* 0x000000016e6e7824 */ /* 0x000fe200008e0600 */
[----:B------:R2:W-:Y:S01]  /*37bb0*/  STL [R1+0x1494], R108 ;  /* 0x0014946c01007387 */ /* 0x0005e20000100800 */
[----:B-1----:R-:W-:-:S03]  /*37bc0*/  IMAD.MOV.U32 R114, RZ, RZ, R108 ;  /* 0x000000ffff727224 */ /* 0x002fc600078e006c */
[----:B------:R1:W-:Y:S04]  /*37bd0*/  STL [R1+0x1490], R110 ;  /* 0x0014906e01007387 */ /* 0x0003e80000100800 */
[----:B------:R1:W-:Y:S04]  /*37be0*/  STL [R1+0x14b4], R107 ;  /* 0x0014b46b01007387 */ /* 0x0003e80000100800 */
[----:B--2---:R-:W2:Y:S01]  /*37bf0*/  LDL.LU R108, [R1+0x1534] ;  /* 0x00153400016c7983 */ /* 0x004ea20000300800 */
[----:B------:R-:W-:Y:S01]  /*37c00*/  MOV R115, R110 ;  /* 0x0000006e00737202 */ /* 0x000fe20000000f00 */
[----:B------:R-:W-:-:S04]  /*37c10*/  IMAD.X R113, R113, 0x1, R0, P2 ;  /* 0x0000000171717824 */ /* 0x000fc800010e0600 */
[----:B------:R1:W-:Y:S04]  /*37c20*/  LDGSTS.E [R6+0xc00], desc[UR4][R114.64], P0 ;  /* 0x00c0000072067fae */ /* 0x0003e80008121844 */
[----:B------:R-:W-:Y:S04]  /*37c30*/  STL [R1+0x14b0], R113 ;  /* 0x0014b07101007387 */ /* 0x000fe80000100800 */
[----:B-1----:R-:W2:Y:S01]  /*37c40*/  LDL.LU R110, [R1+0x1550] ;  /* 0x00155000016e7983 */ /* 0x002ea20000300800 */
[----:B------:R-:W-:Y:S02]  /*37c50*/  IMAD.MOV.U32 R114, RZ, RZ, R107 ;  /* 0x000000ffff727224 */ /* 0x000fe400078e006b */
[----:B------:R-:W-:Y:S01]  /*37c60*/  IMAD.MOV.U32 R115, RZ, RZ, R113 ;  /* 0x000000ffff737224 */ /* 0x000fe200078e0071 */
[----:B------:R-:W2:Y:S04]  /*37c70*/  LDL.LU R107, [R1+0x1554] ;  /* 0x00155400016b7983 */ /* 0x000ea80000300800 */
[----:B------:R1:W-:Y:S01]  /*37c80*/  LDGSTS.E [R6+0x1000], desc[UR4][R114.64], P0 ;  /* 0x0100000072067fae */ /* 0x0003e20008121844 */
[----:B----4-:R-:W-:-:S05]  /*37c90*/  IADD3 R8, P1, R8, R2, RZ ;  /* 0x0000000208087210 */ /* 0x010fca0007f3e0ff */
[----:B------:R-:W-:Y:S01]  /*37ca0*/  IMAD.X R9, R9, 0x1, R0, P1 ;  /* 0x0000000109097824 */ /* 0x000fe200008e0600 */
[----:B------:R-:W-:Y:S01]  /*37cb0*/  STL [R1+0x14d4], R8 ;  /* 0x0014d40801007387 */ /* 0x000fe20000100800 */
[----:B-1----:R-:W-:Y:S02]  /*37cc0*/  IMAD.MOV.U32 R114, RZ, RZ, R8 ;  /* 0x000000ffff727224 */ /* 0x002fe400078e0008 */
[----:B------:R-:W-:Y:S01]  /*37cd0*/  IMAD.MOV.U32 R115, RZ, RZ, R9 ;  /* 0x000000ffff737224 */ /* 0x000fe200078e0009 */
[----:B------:R1:W-:Y:S04]  /*37ce0*/  STL [R1+0x14d0], R9 ;  /* 0x0014d00901007387 */ /* 0x0003e80000100800 */
[----:B------:R4:W-:Y:S01]  /*37cf0*/  LDGSTS.E [R6+0x1400], desc[UR4][R114.64], P0 ;  /* 0x0140000072067fae */ /* 0x0009e20008121844 */
[----:B---3--:R-:W-:-:S05]  /*37d00*/  IADD3 R7, P2, R7, R2, RZ ;  /* 0x0000000207077210 */ /* 0x008fca0007f5e0ff */
[----:B------:R-:W-:Y:S01]  /*37d10*/  IMAD.X R109, R109, 0x1, R0, P2 ;  /* 0x000000016d6d7824 */ /* 0x000fe200010e0600 */
[----:B------:R-:W-:Y:S04]  /*37d20*/  STL [R1+0x14f4], R7 ;  /* 0x0014f40701007387 */ /* 0x000fe80000100800 */
[----:B-1----:R-:W3:Y:S04]  /*37d30*/  LDL.LU R9, [R1+0x1570] ;  /* 0x0015700001097983 */ /* 0x002ee80000300800 */
[----:B------:R1:W-:Y:S04]  /*37d40*/  STL [R1+0x14f0], R109 ;  /* 0x0014f06d01007387 */ /* 0x0003e80000100800 */
[----:B------:R-:W3:Y:S01]  /*37d50*/  LDL.LU R8, [R1+0x1574] ;  /* 0x0015740001087983 */ /* 0x000ee20000300800 */
[----:B------:R-:W-:Y:S01]  /*37d60*/  IADD3 R5, P1, R5, R2, RZ ;  /* 0x0000000205057210 */ /* 0x000fe20007f3e0ff */
[----:B----4-:R-:W-:-:S02]  /*37d70*/  IMAD.MOV.U32 R114, RZ, RZ, R7 ;  /* 0x000000ffff727224 */ /* 0x010fc400078e0007 */
[----:B------:R-:W-:Y:S02]  /*37d80*/  IMAD.MOV.U32 R115, RZ, RZ, R109 ;  /* 0x000000ffff737224 */ /* 0x000fe400078e006d */
[----:B------:R-:W-:Y:S01]  /*37d90*/  IMAD.X R112, R112, 0x1, R0, P1 ;  /* 0x0000000170707824 */ /* 0x000fe200008e0600 */
[----:B-1----:R-:W4:Y:S04]  /*37da0*/  LDL.LU R109, [R1+0x1590] ;  /* 0x00159000016d7983 */ /* 0x002f280000300800 */
[----:B------:R-:W4:Y:S04]  /*37db0*/  LDL.LU R7, [R1+0x1594] ;  /* 0x0015940001077983 */ /* 0x000f280000300800 */
[----:B------:R-:W-:Y:S04]  /*37dc0*/  STL [R1+0x1514], R5 ;  /* 0x0015140501007387 */ /* 0x000fe80000100800 */
[----:B------:R1:W-:Y:S04]  /*37dd0*/  LDGSTS.E [R6+0x1800], desc[UR4][R114.64], P0 ;  /* 0x0180000072067fae */ /* 0x0003e80008121844 */
[----:B------:R2:W-:Y:S01]  /*37de0*/  STL [R1+0x1510], R112 ;  /* 0x0015107001007387 */ /* 0x0005e20000100800 */
[----:B-1----:R-:W-:-:S02]  /*37df0*/  IMAD.MOV.U32 R115, RZ, RZ, R112 ;  /* 0x000000ffff737224 */ /* 0x002fc400078e0070 */
[----:B------:R-:W-:-:S05]  /*37e00*/  IMAD.MOV.U32 R114, RZ, RZ, R5 ;  /* 0x000000ffff727224 */ /* 0x000fca00078e0005 */
[----:B------:R1:W-:Y:S01]  /*37e10*/  LDGSTS.E [R6+0x1c00], desc[UR4][R114.64], P0 ;  /* 0x01c0000072067fae */ /* 0x0003e20008121844 */
[----:B--2---:R-:W-:-:S05]  /*37e20*/  IADD3 R108, P2, R108, R2, RZ ;  /* 0x000000026c6c7210 */ /* 0x004fca0007f5e0ff */
[----:B------:R-:W-:Y:S01]  /*37e30*/  IMAD.X R111, R111, 0x1, R0, P2 ;  /* 0x000000016f6f7824 */ /* 0x000fe200010e0600 */
[----:B------:R-:W-:Y:S04]  /*37e40*/  STL [R1+0x1534], R108 ;  /* 0x0015346c01007387 */ /* 0x000fe80000100800 */
[----:B------:R-:W2:Y:S04]  /*37e50*/  LDL.LU R112, [R1+0x15b0] ;  /* 0x0015b00001707983 */ /* 0x000ea80000300800 */
[----:B------:R1:W-:Y:S04]  /*37e60*/  STL [R1+0x1530], R111 ;  /* 0x0015306f01007387 */ /* 0x0003e80000100800 */
[----:B------:R-:W2:Y:S01]  /*37e70*/  LDL.LU R5, [R1+0x15b4] ;  /* 0x0015b40001057983 */ /* 0x000ea20000300800 */
[----:B------:R-:W-:Y:S01]  /*37e80*/  IADD3 R107, P1, R107, R2, RZ ;  /* 0x000000026b6b7210 */ /* 0x000fe20007f3e0ff */
[----:B-1----:R-:W-:Y:S01]  /*37e90*/  IMAD.MOV.U32 R114, RZ, RZ, R108 ;  /* 0x000000ffff727224 */ /* 0x002fe200078e006c */
[----:B------:R-:W-:-:S02]  /*37ea0*/  MOV R115, R111 ;  /* 0x0000006f00737202 */ /* 0x000fc40000000f00 */
[----:B------:R-:W2:Y:S01]  /*37eb0*/  LDL.LU R111, [R1+0x15d0] ;  /* 0x0015d000016f7983 */ /* 0x000ea20000300800 */
[----:B------:R-:W-:-:S03]  /*37ec0*/  IMAD.X R110, R110, 0x1, R0, P1 ;  /* 0x000000016e6e7824 */ /* 0x000fc600008e0600 */
[----:B------:R-:W2:Y:S04]  /*37ed0*/  LDL.LU R108, [R1+0x15d4] ;  /* 0x0015d400016c7983 */ /* 0x000ea80000300800 */
[----:B------:R-:W-:Y:S04]  /*37ee0*/  STL [R1+0x1554], R107 ;  /* 0x0015546b01007387 */ /* 0x000fe80000100800 */
[----:B------:R1:W-:Y:S04]  /*37ef0*/  STL [R1+0x1550], R110 ;  /* 0x0015506e01007387 */ /* 0x0003e80000100800 */
[----:B------:R1:W-:Y:S02]  /*37f00*/  LDGSTS.E [R6+0x2000], desc[UR4][R114.64], P0 ;  /* 0x0200000072067fae */ /* 0x0003e40008121844 */
[----:B-1----:R-:W-:-:S02]  /*37f10*/  IMAD.MOV.U32 R115, RZ, RZ, R110 ;  /* 0x000000ffff737224 */ /* 0x002fc400078e006e */
[----:B------:R-:W-:-:S05]  /*37f20*/  IMAD.MOV.U32 R114, RZ, RZ, R107 ;  /* 0x000000ffff727224 */ /* 0x000fca00078e006b */
[----:B------:R1:W-:Y:S01]  /*37f30*/  LDGSTS.E [R6+0x2400], desc[UR4][R114.64], P0 ;  /* 0x0240000072067fae */ /* 0x0003e20008121844 */
[----:B---3--:R-:W-:-:S05]  /*37f40*/  IADD3 R8, P2, R8, R2, RZ ;  /* 0x0000000208087210 */ /* 0x008fca0007f5e0ff */
[----:B------:R-:W-:Y:S01]  /*37f50*/  IMAD.X R9, R9, 0x1, R0, P2 ;  /* 0x0000000109097824 */ /* 0x000fe200010e0600 */
[----:B------:R-:W-:Y:S04]  /*37f60*/  STL [R1+0x1574], R8 ;  /* 0x0015740801007387 */ /* 0x000fe80000100800 */
[----:B------:R-:W3:Y:S04]  /*37f70*/  LDL.LU R113, [R1+0x15f0] ;  /* 0x0015f00001717983 */ /* 0x000ee80000300800 */
[----:B------:R1:W-:Y:S01]  /*37f80*/  STL [R1+0x1570], R9 ;  /* 0x0015700901007387 */ /* 0x0003e20000100800 */
[----:B----4-:R-:W-:-:S03]  /*37f90*/  IADD3 R7, P1, R7, R2, RZ ;  /* 0x0000000207077210 */ /* 0x010fc60007f3e0ff */
[----:B------:R-:W4:Y:S01]  /*37fa0*/  LDL.LU R110, [R1+0x15f4] ;  /* 0x0015f400016e7983 */ /* 0x000f220000300800 */
[----:B-1----:R-:W-:Y:S02]  /*37fb0*/  IMAD.MOV.U32 R114, RZ, RZ, R8 ;  /* 0x000000ffff727224 */ /* 0x002fe400078e0008 */
[----:B------:R-:W-:Y:S01]  /*37fc0*/  IMAD.MOV.U32 R115, RZ, RZ, R9 ;  /* 0x000000ffff737224 */ /* 0x000fe200078e0009 */
[----:B------:R-:W3:Y:S01]  /*37fd0*/  LDL.LU R107, [R1+0x1610] ;  /* 0x00161000016b7983 */ /* 0x000ee20000300800 */
[----:B------:R-:W-:-:S03]  /*37fe0*/  IMAD.X R109, R109, 0x1, R0, P1 ;  /* 0x000000016d6d7824 */ /* 0x000fc600008e0600 */
[----:B------:R-:W3:Y:S04]  /*37ff0*/  LDL.LU R9, [R1+0x1614] ;  /* 0x0016140001097983 */ /* 0x000ee80000300800 */
[----:B------:R-:W3:Y:S04]  /*38000*/  LDL.LU R8, [R1+0x1630] ;  /* 0x0016300001087983 */ /* 0x000ee80000300800 */
[----:B------:R1:W-:Y:S04]  /*38010*/  STL [R1+0x1594], R7 ;  /* 0x0015940701007387 */ /* 0x0003e80000100800 */
[----:B------:R1:W-:Y:S04]  /*38020*/  LDGSTS.E [R6+0x2800], desc[UR4][R114.64], P0 ;  /* 0x0280000072067fae */ /* 0x0003e80008121844 */
[----:B------:R2:W-:Y:S01]  /*38030*/  STL [R1+0x1590], R109 ;  /* 0x0015906d01007387 */ /* 0x0005e20000100800 */
[----:B-1----:R-:W-:Y:S01]  /*38040*/  IMAD.MOV.U32 R114, RZ, RZ, R7 ;  /* 0x000000ffff727224 */ /* 0x002fe200078e0007 */
[----:B--2---:R-:W-:-:S05]  /*38050*/  IADD3 R5, P2, R5, R2, RZ ;  /* 0x0000000205057210 */ /* 0x004fca0007f5e0ff */
[----:B------:R1:W-:Y:S04]  /*38060*/  STL [R1+0x15b4], R5 ;  /* 0x0015b40501007387 */ /* 0x0003e80000100800 */
[----:B------:R-:W2:Y:S01]  /*38070*/  LDL.LU R7, [R1+0x1634] ;  /* 0x0016340001077983 */ /* 0x000ea20000300800 */
[----:B------:R-:W-:Y:S01]  /*38080*/  IMAD.MOV.U32 R115, RZ, RZ, R109 ;  /* 0x000000ffff737224 */ /* 0x000fe200078e006d */
[----:B------:R-:W-:Y:S01]  /*38090*/  IADD3 R108, P1, R108, R2, RZ ;  /* 0x000000026c6c7210 */ /* 0x000fe20007f3e0ff */
[----:B------:R-:W-:-:S03]  /*380a0*/  IMAD.X R112, R112, 0x1, R0, P2 ;  /* 0x0000000170707824 */ /* 0x000fc600010e0600 */
[----:B------:R1:W-:Y:S01]  /*380b0*/  LDGSTS.E [R6+0x2c00], desc[UR4][R114.64], P0 ;  /* 0x02c0000072067fae */ /* 0x0003e20008121844 */
[----:B------:R-:W-:-:S03]  /*380c0*/  IMAD.X R111, R111, 0x1, R0, P1 ;  /* 0x000000016f6f7824 */ /* 0x000fc600008e0600 */
[----:B------:R1:W-:Y:S04]  /*380d0*/  STL [R1+0x15b0], R112 ;  /* 0x0015b07001007387 */ /* 0x0003e80000100800 */
[----:B------:R-:W2:Y:S01]  /*380e0*/  LDL.LU R109, [R1+0x1650] ;  /* 0x00165000016d7983 */ /* 0x000ea20000300800 */
[----:B-1----:R-:W-:Y:S02]  /*380f0*/  IMAD.MOV.U32 R114, RZ, RZ, R5 ;  /* 0x000000ffff727224 */ /* 0x002fe400078e0005 */
[----:B------:R-:W-:Y:S01]  /*38100*/  IMAD.MOV.U32 R115, RZ, RZ, R112 ;  /* 0x000000ffff737224 */ /* 0x000fe200078e0070 */
[----:B------:R-:W2:Y:S04]  /*38110*/  LDL.LU R5, [R1+0x1654] ;  /* 0x0016540001057983 */ /* 0x000ea80000300800 */
[----:B------:R-:W2:Y:S04]  /*38120*/  LDL.LU R112, [R1+0x1670] ;  /* 0x0016700001707983 */ /* 0x000ea80000300800 */
[----:B------:R1:W-:Y:S04]  /*38130*/  STL [R1+0x15d4], R108 ;  /* 0x0015d46c01007387 */ /* 0x0003e80000100800 */
[----:B------:R1:W-:Y:S04]  /*38140*/  LDGSTS.E [R6+0x3000], desc[UR4][R114.64], P0 ;  /* 0x0300000072067fae */ /* 0x0003e80008121844 */
[----:B------:R3:W-:Y:S01]  /*38150*/  STL [R1+0x15d0], R111 ;  /* 0x0015d06f01007387 */ /* 0x0007e20000100800 */
[----:B-1----:R-:W-:-:S02]  /*38160*/  IMAD.MOV.U32 R114, RZ, RZ, R108 ;  /* 0x000000ffff727224 */ /* 0x002fc400078e006c */
[----:B------:R-:W-:-:S05]  /*38170*/  IMAD.MOV.U32 R115, RZ, RZ, R111 ;  /* 0x000000ffff737224 */ /* 0x000fca00078e006f */
[----:B------:R1:W-:Y:S01]  /*38180*/  LDGSTS.E [R6+0x3400], desc[UR4][R114.64], P0 ;  /* 0x0340000072067fae */ /* 0x0003e20008121844 */
[----:B----4-:R-:W-:-:S05]  /*38190*/  IADD3 R110, P2, R110, R2, RZ ;  /* 0x000000026e6e7210 */ /* 0x010fca0007f5e0ff */
[----:B------:R4:W-:Y:S04]  /*381a0*/  STL [R1+0x15f4], R110 ;  /* 0x0015f46e01007387 */ /* 0x0009e80000100800 */
[----:B------:R-:W2:Y:S01]  /*381b0*/  LDL.LU R108, [R1+0x1674] ;  /* 0x00167400016c7983 */ /* 0x000ea20000300800 */
[----:B---3--:R-:W-:Y:S02]  /*381c0*/  IADD3.X R113, R113, R0, RZ, P2, !PT ;  /* 0x0000000071717210 */ /* 0x008fe400017fe4ff */
[----:B------:R-:W-:Y:S01]  /*381d0*/  IADD3 R9, P1, R9, R2, RZ ;  /* 0x0000000209097210 */ /* 0x000fe20007f3e0ff */
[----:B-1----:R-:W-:Y:S02]  /*381e0*/  IMAD.MOV.U32 R114, RZ, RZ, R110 ;  /* 0x000000ffff727224 */ /* 0x002fe400078e006e */
[----:B------:R-:W-:Y:S01]  /*381f0*/  IMAD.MOV.U32 R115, RZ, RZ, R113 ;  /* 0x000000ffff737224 */ /* 0x000fe200078e0071 */
[----:B------:R-:W-:Y:S01]  /*38200*/  STL [R1+0x15f0], R113 ;  /* 0x0015f07101007387 */ /* 0x000fe20000100800 */
[----:B------:R-:W-:-:S03]  /*38210*/  IMAD.X R107, R107, 0x1, R0, P1 ;  /* 0x000000016b6b7824 */ /* 0x000fc600008e0600 */
[----:B------:R-:W3:Y:S04]  /*38220*/  LDL.LU R111, [R1+0x1690] ;  /* 0x00169000016f7983 */ /* 0x000ee80000300800 */
[----:B----4-:R-:W4:Y:S04]  /*38230*/  LDL.LU R110, [R1+0x1694] ;  /* 0x00169400016e7983 */ /* 0x010f280000300800 */
        /* <DEDUP_REMOVED lines=13> */
[----:B-1----:R-:W-:-:S02]  /*38310*/  IMAD.MOV.U32 R114, RZ, RZ, R7 ;  /* 0x000000ffff727224 */ /* 0x002fc400078e0007 */
[----:B------:R-:W-:Y:S02]  /*38320*/  IMAD.MOV.U32 R115, RZ, RZ, R8 ;  /* 0x000000ffff737224 */ /* 0x000fe400078e0008 */
[----:B------:R-:W-:Y:S01]  /*38330*/  IMAD.X R109, R109, 0x1, R0, P1 ;  /* 0x000000016d6d7824 */ /* 0x000fe200008e0600 */
[----:B------:R-:W2:Y:S04]  /*38340*/  LDL.LU R8, [R1+0x16d0] ;  /* 0x0016d00001087983 */ /* 0x000ea80000300800 */
[----:B------:R-:W2:Y:S04]  /*38350*/  LDL.LU R7, [R1+0x16d4] ;  /* 0x0016d40001077983 */ /* 0x000ea80000300800 */
[----:B------:R-:W-:Y:S04]  /*38360*/  STL [R1+0x1654], R5 ;  /* 0x0016540501007387 */ /* 0x000fe80000100800 */
[----:B------:R1:W-:Y:S04]  /*38370*/  LDGSTS.E [R6+0x4000], desc[UR4][R114.64], P0 ;  /* 0x0400000072067fae */ /* 0x0003e80008121844 */
[----:B------:R3:W-:Y:S01]  /*38380*/  STL [R1+0x1650], R109 ;  /* 0x0016506d01007387 */ /* 0x0007e20000100800 */
[----:B-1----:R-:W-:Y:S01]  /*38390*/  MOV R115, R109 ;  /* 0x0000006d00737202 */ /* 0x002fe20000000f00 */
[----:B------:R-:W-:-:S05]  /*383a0*/  IMAD.MOV.U32 R114, RZ, RZ, R5 ;  /* 0x000000ffff727224 */ /* 0x000fca00078e0005 */
[----:B------:R1:W-:Y:S01]  /*383b0*/  LDGSTS.E [R6+0x4400], desc[UR4][R114.64], P0 ;  /* 0x0440000072067fae */ /* 0x0003e20008121844 */
[----:B------:R-:W-:-:S05]  /*383c0*/  IADD3 R108, P2, R108, R2, RZ ;  /* 0x000000026c6c7210 */ /* 0x000fca0007f5e0ff */
[----:B------:R-:W-:Y:S01]  /*383d0*/  IMAD.X R112, R112, 0x1, R0, P2 ;  /* 0x0000000170707824 */ /* 0x000fe200010e0600 */
[----:B------:R-:W-:Y:S04]  /*383e0*/  STL [R1+0x1674], R108 ;  /* 0x0016746c01007387 */ /* 0x000fe80000100800 */
[----:B---3--:R-:W3:Y:S04]  /*383f0*/  LDL.LU R109, [R1+0x16f0] ;  /* 0x0016f000016d7983 */ /* 0x008ee80000300800 */
[----:B------:R1:W-:Y:S04]  /*38400*/  STL [R1+0x1670], R112 ;  /* 0x0016707001007387 */ /* 0x0003e80000100800 */
[----:B------:R-:W3:Y:S01]  /*38410*/  LDL.LU R5, [R1+0x16f4] ;  /* 0x0016f40001057983 */ /* 0x000ee20000300800 */
[----:B----4-:R-:W-:Y:S01]  /*38420*/  IADD3 R110, P1, R110, R2, RZ ;  /* 0x000000026e6e7210 */ /* 0x010fe20007f3e0ff */
[----:B-1----:R-:W-:-:S02]  /*38430*/  IMAD.MOV.U32 R115, RZ, RZ, R112 ;  /* 0x000000ffff737224 */ /* 0x002fc400078e0070 */
[----:B------:R-:W-:Y:S02]  /*38440*/  IMAD.MOV.U32 R114, RZ, RZ, R108 ;  /* 0x000000ffff727224 */ /* 0x000fe400078e006c */
[----:B------:R-:W-:Y:S01]  /*38450*/  IMAD.X R111, R111, 0x1, R0, P1 ;  /* 0x000000016f6f7824 */ /* 0x000fe200008e0600 */
[----:B------:R-:W4:Y:S04]  /*38460*/  LDL.LU R112, [R1+0x1710] ;  /* 0x0017100001707983 */ /* 0x000f280000300800 */
[----:B------:R-:W4:Y:S04]  /*38470*/  LDL.LU R108, [R1+0x1714] ;  /* 0x00171400016c7983 */ /* 0x000f280000300800 */
[----:B------:R-:W-:Y:S04]  /*38480*/  STL [R1+0x1694], R110 ;  /* 0x0016946e01007387 */ /* 0x000fe80000100800 */
[----:B------:R1:W-:Y:S04]  /*38490*/  STL [R1+0x1690], R111 ;  /* 0x0016906f01007387 */ /* 0x0003e80000100800 */
[----:B------:R1:W-:Y:S02]  /*384a0*/  LDGSTS.E [R6+0x4800], desc[UR4][R114.64], P0 ;  /* 0x0480000072067fae */ /* 0x0003e40008121844 */
[----:B-1----:R-:W-:Y:S01]  /*384b0*/  IMAD.MOV.U32 R115, RZ, RZ, R111 ;  /* 0x000000ffff737224 */ /* 0x002fe200078e006f */
[----:B--2---:R-:W-:-:S05]  /*384c0*/  IADD3 R9, P2, R9, R2, RZ ;  /* 0x0000000209097210 */ /* 0x004fca0007f5e0ff */
[----:B------:R-:W-:Y:S01]  /*384d0*/  IMAD.X R107, R107, 0x1, R0, P2 ;  /* 0x000000016b6b7824 */ /* 0x000fe200010e0600 */
[----:B------:R-:W-:Y:S04]  /*384e0*/  STL [R1+0x16b4], R9 ;  /* 0x0016b40901007387 */ /* 0x000fe80000100800 */
[----:B------:R-:W2:Y:S04]  /*384f0*/  LDL.LU R113, [R1+0x1730] ;  /* 0x0017300001717983 */ /* 0x000ea80000300800 */
[----:B------:R1:W-:Y:S04]  /*38500*/  STL [R1+0x16b0], R107 ;  /* 0x0016b06b01007387 */ /* 0x0003e80000100800 */
[----:B------:R-:W2:Y:S01]  /*38510*/  LDL.LU R111, [R1+0x1734] ;  /* 0x00173400016f7983 */ /* 0x000ea20000300800 */
[----:B------:R-:W-:Y:S01]  /*38520*/  IMAD.MOV.U32 R114, RZ, RZ, R110 ;  /* 0x000000ffff727224 */ /* 0x000fe200078e006e */
[----:B------:R-:W-:-:S02]  /*38530*/  IADD3 R7, P1, R7, R2, RZ ;  /* 0x0000000207077210 */ /* 0x000fc40007f3e0ff */
[----:B------:R-:W2:Y:S03]  /*38540*/  LDL.LU R110, [R1+0x1750] ;  /* 0x00175000016e7983 */ /* 0x000ea60000300800 */
[----:B------:R-:W-:Y:S01]  /*38550*/  IMAD.X R8, R8, 0x1, R0, P1 ;  /* 0x0000000108087824 */ /* 0x000fe200008e0600 */
[----:B------:R1:W-:Y:S02]  /*38560*/  LDGSTS.E [R6+0x4c00], desc[UR4][R114.64], P0 ;  /* 0x04c0000072067fae */ /* 0x0003e40008121844 */
[----:B-1----:R-:W-:Y:S02]  /*38570*/  IMAD.MOV.U32 R114, RZ, RZ, R9 ;  /* 0x000000ffff727224 */ /* 0x002fe400078e0009 */
[----:B------:R-:W-:Y:S02]  /*38580*/  IMAD.MOV.U32 R115, RZ, RZ, R107 ;  /* 0x000000ffff737224 */ /* 0x000fe400078e006b */
[----:B------:R-:W2:Y:S04]  /*38590*/  LDL.LU R107, [R1+0x1754] ;  /* 0x00175400016b7983 */ /* 0x000ea80000300800 */
[----:B------:R-:W2:Y:S04]  /*385a0*/  LDL.LU R9, [R1+0x1770] ;  /* 0x0017700001097983 */ /* 0x000ea80000300800 */
[----:B------:R-:W-:Y:S04]  /*385b0*/  STL [R1+0x16d4], R7 ;  /* 0x0016d40701007387 */ /* 0x000fe80000100800 */
[----:B------:R1:W-:Y:S04]  /*385c0*/  LDGSTS.E [R6+0x5000], desc[UR4][R114.64], P0 ;  /* 0x0500000072067fae */ /* 0x0003e80008121844 */
[----:B------:R3:W-:Y:S01]  /*385d0*/  STL [R1+0x16d0], R8 ;  /* 0x0016d00801007387 */ /* 0x0007e20000100800 */
[----:B-1----:R-:W-:-:S02]  /*385e0*/  IMAD.MOV.U32 R115, RZ, RZ, R8 ;  /* 0x000000ffff737224 */ /* 0x002fc400078e0008 */
[----:B------:R-:W-:-:S05]  /*385f0*/  IMAD.MOV.U32 R114, RZ, RZ, R7 ;  /* 0x000000ffff727224 */ /* 0x000fca00078e0007 */
[----:B------:R1:W-:Y:S01]  /*38600*/  LDGSTS.E [R6+0x5400], desc[UR4][R114.64], P0 ;  /* 0x0540000072067fae */ /* 0x0003e20008121844 */
[----:B---3--:R-:W-:-:S05]  /*38610*/  IADD3 R5, P2, R5, R2, RZ ;  /* 0x0000000205057210 */ /* 0x008fca0007f5e0ff */
[----:B------:R3:W-:Y:S04]  /*38620*/  STL [R1+0x16f4], R5 ;  /* 0x0016f40501007387 */ /* 0x0007e80000100800 */
[----:B------:R-:W2:Y:S01]  /*38630*/  LDL.LU R8, [R1+0x1774] ;  /* 0x0017740001087983 */ /* 0x000ea20000300800 */
[----:B------:R-:W-:Y:S01]  /*38640*/  IMAD.X R109, R109, 0x1, R0, P2 ;  /* 0x000000016d6d7824 */ /* 0x000fe200010e0600 */
[----:B----4-:R-:W-:Y:S01]  /*38650*/  IADD3 R108, P1, R108, R2, RZ ;  /* 0x000000026c6c7210 */ /* 0x010fe20007f3e0ff */
[----:B-1----:R-:W-:-:S03]  /*38660*/  IMAD.MOV.U32 R114, RZ, RZ, R5 ;  /* 0x000000ffff727224 */ /* 0x002fc600078e0005 */
[----:B------:R1:W-:Y:S01]  /*38670*/  STL [R1+0x16f0], R109 ;  /* 0x0016f06d01007387 */ /* 0x0003e20000100800 */
[----:B------:R-:W-:Y:S01]  /*38680*/  MOV R115, R109 ;  /* 0x0000006d00737202 */ /* 0x000fe20000000f00 */
[----:B------:R-:W-:Y:S02]  /*38690*/  IMAD.X R112, R112, 0x1, R0, P1 ;  /* 0x0000000170707824 */ /* 0x000fe400008e0600 */
[----:B------:R-:W4:Y:S04]  /*386a0*/  LDL.LU R7, [R1+0x1790] ;  /* 0x0017900001077983 */ /* 0x000f280000300800 */
[----:B---3--:R-:W3:Y:S04]  /*386b0*/  LDL.LU R5, [R1+0x1794] ;  /* 0x0017940001057983 */ /* 0x008ee80000300800 */
[----:B-1----:R-:W4:Y:S04]  /*386c0*/  LDL.LU R109, [R1+0x17b0] ;  /* 0x0017b000016d7983 */ /* 0x002f280000300800 */
[----:B------:R1:W-:Y:S04]  /*386d0*/  STL [R1+0x1714], R108 ;  /* 0x0017146c01007387 */ /* 0x0003e80000100800 */
[----:B------:R1:W-:Y:S04]  /*386e0*/  LDGSTS.E [R6+0x5800], desc[UR4][R114.64], P0 ;  /* 0x0580000072067fae */ /* 0x0003e80008121844 */
[----:B------:R2:W-:Y:S01]  /*386f0*/  STL [R1+0x1710], R112 ;  /* 0x0017107001007387 */ /* 0x0005e20000100800 */
[----:B-1----:R-:W-:Y:S01]  /*38700*/  IMAD.MOV.U32 R114, RZ, RZ, R108 ;  /* 0x000000ffff727224 */ /* 0x002fe200078e006c */
[----:B--2---:R-:W-:-:S05]  /*38710*/  IADD3 R111, P2, R111, R2, RZ ;  /* 0x000000026f6f7210 */ /* 0x004fca0007f5e0ff */
[----:B------:R1:W-:Y:S04]  /*38720*/  STL [R1+0x1734], R111 ;  /* 0x0017346f01007387 */ /* 0x0003e80000100800 */
[----:B------:R-:W2:Y:S01]  /*38730*/  LDL.LU R108, [R1+0x17b4] ;  /* 0x0017b400016c7983 */ /* 0x000ea20000300800 */
[----:B------:R-:W-:Y:S02]  /*38740*/  IMAD.MOV.U32 R115, RZ, RZ, R112 ;  /* 0x000000ffff737224 */ /* 0x000fe400078e0070 */
[----:B------:R-:W-:-:S03]  /*38750*/  IMAD.X R113, R113, 0x1, R0, P2 ;  /* 0x0000000171717824 */ /* 0x000fc600010e0600 */
[----:B------:R1:W-:Y:S01]  /*38760*/  LDGSTS.E [R6+0x5c00], desc[UR4][R114.64], P0 ;  /* 0x05c0000072067fae */ /* 0x0003e20008121844 */
[----:B------:R-:W-:-:S03]  /*38770*/  IADD3 R107, P1, R107, R2, RZ ;  /* 0x000000026b6b7210 */ /* 0x000fc60007f3e0ff */
[----:B------:R-:W-:Y:S01]  /*38780*/  STL [R1+0x1730], R113 ;  /* 0x0017307101007387 */ /* 0x000fe20000100800 */
[----:B-1----:R-:W-:Y:S02]  /*38790*/  IMAD.MOV.U32 R114, RZ, RZ, R111 ;  /* 0x000000ffff727224 */ /* 0x002fe400078e006f */
[----:B------:R-:W-:Y:S01]  /*387a0*/  IMAD.MOV.U32 R115, RZ, RZ, R113 ;  /* 0x000000ffff737224 */ /* 0x000fe200078e0071 */
[----:B------:R-:W2:Y:S01]  /*387b0*/  LDL.LU R112, [R1+0x17d0] ;  /* 0x0017d00001707983 */ /* 0x000ea20000300800 */
[----:B------:R-:W-:-:S03]  /*387c0*/  IMAD.X R110, R110, 0x1, R0, P1 ;  /* 0x000000016e6e7824 */ /* 0x000fc600008e0600 */
[----:B------:R-:W2:Y:S04]  /*387d0*/  LDL.LU R111, [R1+0x17d4] ;  /* 0x0017d400016f7983 */ /* 0x000ea80000300800 */
[----:B------:R-:W-:Y:S04]  /*387e0*/  STL [R1+0x1754], R107 ;  /* 0x0017546b01007387 */ /* 0x000fe80000100800 */
[----:B------:R1:W-:Y:S04]  /*387f0*/  LDGSTS.E [R6+0x6000], desc[UR4][R114.64], P0 ;  /* 0x0600000072067fae */ /* 0x0003e80008121844 */
[----:B------:R1:W-:Y:S02]  /*38800*/  STL [R1+0x1750], R110 ;  /* 0x0017506e01007387 */ /* 0x0003e40000100800 */
[----:B-1----:R-:W-:-:S02]  /*38810*/  IMAD.MOV.U32 R115, RZ, RZ, R110 ;  /* 0x000000ffff737224 */ /* 0x002fc400078e006e */
[----:B------:R-:W-:-:S05]  /*38820*/  IMAD.MOV.U32 R114, RZ, RZ, R107 ;  /* 0x000000ffff727224 */ /* 0x000fca00078e006b */
[----:B------:R1:W-:Y:S01]  /*38830*/  LDGSTS.E [R6+0x6400], desc[UR4][R114.64], P0 ;  /* 0x0640000072067fae */ /* 0x0003e20008121844 */
[----:B------:R-:W-:-:S05]  /*38840*/  IADD3 R8, P2, R8, R2, RZ ;  /* 0x0000000208087210 */ /* 0x000fca0007f5e0ff */
[----:B------:R-:W-:Y:S01]  /*38850*/  IMAD.X R9, R9, 0x1, R0, P2 ;  /* 0x0000000109097824 */ /* 0x000fe200010e0600 */
[----:B------:R-:W-:Y:S04]  /*38860*/  STL [R1+0x1774], R8 ;  /* 0x0017740801007387 */ /* 0x000fe80000100800 */
[----:B------:R-:W2:Y:S04]  /*38870*/  LDL.LU R110, [R1+0x17f0] ;  /* 0x0017f000016e7983 */ /* 0x000ea80000300800 */
[----:B------:R4:W-:Y:S04]  /*38880*/  STL [R1+0x1770], R9 ;  /* 0x0017700901007387 */ /* 0x0009e80000100800 */
[----:B------:R-:W2:Y:S01]  /*38890*/  LDL.LU R107, [R1+0x17f4] ;  /* 0x0017f400016b7983 */ /* 0x000ea20000300800 */
[----:B---3--:R-:W-:Y:S01]  /*388a0*/  IADD3 R5, P1, R5, R2, RZ ;  /* 0x0000000205057210 */ /* 0x008fe20007f3e0ff */
[----:B-1----:R-:W-:-:S02]  /*388b0*/  IMAD.MOV.U32 R114, RZ, RZ, R8 ;  /* 0x000000ffff727224 */ /* 0x002fc400078e0008 */
[----:B------:R-:W-:Y:S02]  /*388c0*/  IMAD.MOV.U32 R115, RZ, RZ, R9 ;  /* 0x000000ffff737224 */ /* 0x000fe400078e0009 */
[----:B----4-:R-:W-:Y:S01]  /*388d0*/  IMAD.X R7, R7, 0x1, R0, P1 ;  /* 0x0000000107077824 */ /* 0x010fe200008e0600 */
[----:B------:R-:W3:Y:S04]  /*388e0*/  LDL.LU R9, [R1+0x1810] ;  /* 0x0018100001097983 */ /* 0x000ee80000300800 */
[----:B------:R-:W4:Y:S04]  /*388f0*/  LDL.LU R8, [R1+0x1814] ;  /* 0x0018140001087983 */ /* 0x000f280000300800 */
[----:B------:R-:W-:Y:S04]  /*38900*/  STL [R1+0x1794], R5 ;  /* 0x0017940501007387 */ /* 0x000fe80000100800 */
[----:B------:R1:W-:Y:S04]  /*38910*/  LDGSTS.E [R6+0x6800], desc[UR4][R114.64], P0 ;  /* 0x0680000072067fae */ /* 0x0003e80008121844 */
[----:B------:R2:W-:Y:S01]  /*38920*/  STL [R1+0x1790], R7 ;  /* 0x0017900701007387 */ /* 0x0005e20000100800 */
[----:B-1----:R-:W-:-:S02]  /*38930*/  IMAD.MOV.U32 R115, RZ, RZ, R7 ;  /* 0x000000ffff737224 */ /* 0x002fc400078e0007 */
[----:B------:R-:W-:-:S05]  /*38940*/  IMAD.MOV.U32 R114, RZ, RZ, R5 ;  /* 0x000000ffff727224 */ /* 0x000fca00078e0005 */
[----:B------:R1:W-:Y:S01]  /*38950*/  LDGSTS.E [R6+0x6c00], desc[UR4][R114.64], P0 ;  /* 0x06c0000072067fae */ /* 0x0003e20008121844 */
[----:B--2---:R-:W-:-:S04]  /*38960*/  IADD3 R108, P2, R108, R2, RZ ;  /* 0x000000026c6c7210 */ /* 0x004fc80007f5e0ff */
[----:B------:R-:W-:Y:S01]  /*38970*/  IADD3.X R109, R109, R0, RZ, P2, !PT ;  /* 0x000000006d6d7210 */ /* 0x000fe200017fe4ff */
[----:B------:R-:W-:Y:S04]  /*38980*/  STL [R1+0x17b4], R108 ;  /* 0x0017b46c01007387 */ /* 0x000fe80000100800 */
[----:B------:R-:W2:Y:S04]  /*38990*/  LDL.LU R7, [R1+0x1830] ;  /* 0x0018300001077983 */ /* 0x000ea80000300800 */
[----:B------:R1:W-:Y:S04]  /*389a0*/  STL [R1+0x17b0], R109 ;  /* 0x0017b06d01007387 */ /* 0x0003e80000100800 */
[----:B------:R-:W2:Y:S01]  /*389b0*/  LDL.LU R5, [R1+0x1834] ;  /* 0x0018340001057983 */ /* 0x000ea20000300800 */
[----:B-1----:R-:W-:-:S02]  /*389c0*/  IMAD.MOV.U32 R114, RZ, RZ, R108 ;  /* 0x000000ffff727224 */ /* 0x002fc400078e006c */
[----:B------:R-:W-:Y:S02]  /*389d0*/  IMAD.MOV.U32 R115, RZ, RZ, R109 ;  /* 0x000000ffff737224 */ /* 0x000fe400078e006d */
[----:B------:R-:W2:Y:S01]  /*389e0*/  LDL.LU.64 R108, [R1+0x1010] ;  /* 0x00101000016c7983 */ /* 0x000ea20000300a00 */
[----:B------:R-:W-:-:S03]  /*389f0*/  IADD3 R111, P1, R111, R2, RZ ;  /* 0x000000026f6f7210 */ /* 0x000fc60007f3e0ff */
[----:B------:R-:W-:Y:S02]  /*38a00*/  LDGSTS.E [R6+0x7000], desc[UR4][R114.64], P0 ;  /* 0x0700000072067fae */ /* 0x000fe40008121844 */
[----:B------:R-:W-:Y:S02]  /*38a10*/  IMAD.X R112, R112, 0x1, R0, P1 ;  /* 0x0000000170707824 */ /* 0x000fe400008e0600 */
[----:B------:R-:W-:Y:S04]  /*38a20*/  STL [R1+0x17d4], R111 ;  /* 0x0017d46f01007387 */ /* 0x000fe80000100800 */
[----:B------:R1:W-:Y:S01]  /*38a30*/  STL [R1+0x17d0], R112 ;  /* 0x0017d07001007387 */ /* 0x0003e20000100800 */
[----:B------:R-:W-:Y:S02]  /*38a40*/  IMAD.MOV.U32 R113, RZ, RZ, R112 ;  /* 0x000000ffff717224 */ /* 0x000fe400078e0070 */
[----:B-1----:R-:W-:-:S05]  /*38a50*/  IMAD.MOV.U32 R112, RZ, RZ, R111 ;  /* 0x000000ffff707224 */ /* 0x002fca00078e006f */
[----:B------:R-:W-:Y:S01]  /*38a60*/  LDGSTS.E [R6+0x7400], desc[UR4][R112.64], P0 ;  /* 0x0740000070067fae */ /* 0x000fe20008121844 */
[----:B------:R-:W-:-:S05]  /*38a70*/  IADD3 R107, P2, R107, R2, RZ ;  /* 0x000000026b6b7210 */ /* 0x000fca0007f5e0ff */
[----:B------:R-:W-:Y:S01]  /*38a80*/  STL [R1+0x17f4], R107 ;  /* 0x0017f46b01007387 */ /* 0x000fe20000100800 */
[----:B------:R-:W-:-:S03]  /*38a90*/  IMAD.X R110, R110, 0x1, R0, P2 ;  /* 0x000000016e6e7824 */ /* 0x000fc600010e0600 */
[----:B------:R-:W2:Y:S04]  /*38aa0*/  LDL.LU.64 R120, [R1+0xff0] ;  /* 0x000ff00001787983 */ /* 0x000ea80000300a00 */
[----:B------:R1:W-:Y:S04]  /*38ab0*/  STL [R1+0x17f0], R110 ;  /* 0x0017f06e01007387 */ /* 0x0003e80000100800 */
[----:B------:R-:W2:Y:S01]  /*38ac0*/  LDL.LU.64 R118, [R1+0xfd0] ;  /* 0x000fd00001767983 */ /* 0x000ea20000300a00 */
[----:B----4-:R-:W-:-:S03]  /*38ad0*/  IADD3 R8, P1, R8, R2, RZ ;  /* 0x0000000208087210 */ /* 0x010fc60007f3e0ff */
[----:B------:R-:W4:Y:S02]  /*38ae0*/  LDL.LU.64 R116, [R1+0xfb0] ;  /* 0x000fb00001747983 */ /* 0x000f240000300a00 */
[----:B---3--:R-:W-:Y:S02]  /*38af0*/  IMAD.X R9, R9, 0x1, R0, P1 ;  /* 0x0000000109097824 */ /* 0x008fe400008e0600 */
[----:B------:R-:W3:Y:S01]  /*38b00*/  LDL.LU.64 R114, [R1+0xf90] ;  /* 0x000f900001727983 */ /* 0x000ee20000300a00 */
[----:B------:R-:W-:-:S03]  /*38b10*/  IMAD.MOV.U32 R111, RZ, RZ, R110 ;  /* 0x000000ffff6f7224 */ /* 0x000fc600078e006e */
[----:B------:R2:W-:Y:S01]  /*38b20*/  STL [R1+0x1814], R8 ;  /* 0x0018140801007387 */ /* 0x0005e20000100800 */
[----:B-1----:R-:W-:-:S03]  /*38b30*/  IMAD.MOV.U32 R110, RZ, RZ, R107 ;  /* 0x000000ffff6e7224 */ /* 0x002fc600078e006b */
[----:B------:R1:W-:Y:S04]  /*38b40*/  STL [R1+0x1810], R9 ;  /* 0x0018100901007387 */ /* 0x0003e80000100800 */
[----:B------:R-:W-:Y:S04]  /*38b50*/  LDGSTS.E [R6+0x7800], desc[UR4][R110.64], P0 ;  /* 0x078000006e067fae */ /* 0x000fe80008121844 */
[----:B------:R1:W-:Y:S01]  /*38b60*/  LDGSTS.E [R6+0x7c00], desc[UR4][R8.64], P0 ;  /* 0x07c0000008067fae */ /* 0x0003e20008121844 */
[----:B--2---:R-:W-:-:S05]  /*38b70*/  IADD3 R5, P2, R5, R2, RZ ;  /* 0x0000000205057210 */ /* 0x004fca0007f5e0ff */
[----:B------:R-:W-:Y:S01]  /*38b80*/  IMAD.X R7, R7, 0x1, R0, P2 ;  /* 0x0000000107077824 */ /* 0x000fe200010e0600 */
[----:B------:R2:W-:Y:S04]  /*38b90*/  STL [R1+0x1834], R5 ;  /* 0x0018340501007387 */ /* 0x0005e80000100800 */
[----:B------:R3:W-:Y:S04]  /*38ba0*/  STL [R1+0x1830], R7 ;  /* 0x0018300701007387 */ /* 0x0007e80000100800 */
[----:B------:R-:W3:Y:S01]  /*38bb0*/  LDL.LU.64 R112, [R1+0xf70] ;  /* 0x000f700001707983 */ /* 0x000ee20000300a00 */
[----:B-1----:R-:W-:Y:S01]  /*38bc0*/  IMAD.MOV.U32 R8, RZ, RZ, R5 ;  /* 0x000000ffff087224 */ /* 0x002fe200078e0005 */
[----:B------:R-:W-:-:S02]  /*38bd0*/  MOV R9, R7 ;  /* 0x0000000700097202 */ /* 0x000fc40000000f00 */
[----:B------:R-:W3:Y:S01]  /*38be0*/  LDL.LU.64 R110, [R1+0xf50] ;  /* 0x000f5000016e7983 */ /* 0x000ee20000300a00 */
[----:B------:R-:W-:-:S03]  /*38bf0*/  IADD3 R140, P1, R108, R2, RZ ;  /* 0x000000026c8c7210 */ /* 0x000fc60007f3e0ff */
[----:B------:R1:W-:Y:S02]  /*38c00*/  LDGSTS.E [R6+0x10000], desc[UR4][R8.64], P0 ;  /* 0x1000000008067fae */ /* 0x0003e40008121844 */
[----:B--2---:R-:W-:Y:S02]  /*38c10*/  IMAD.X R5, R109, 0x1, R0, P1 ;  /* 0x000000016d057824 */ /* 0x004fe400008e0600 */
[----:B------:R-:W2:Y:S04]  /*38c20*/  LDL.LU R9, [R1+0x143c] ;  /* 0x00143c0001097983 */ /* 0x000ea80000300800 */
[----:B------:R-:W2:Y:S04]  /*38c30*/  LDL.LU.64 R108, [R1+0xf30] ;  /* 0x000f3000016c7983 */ /* 0x000ea80000300a00 */
[----:B------:R-:W2:Y:S01]  /*38c40*/  LDL.LU.64 R122, [R1+0xf10] ;  /* 0x000f1000017a7983 */ /* 0x000ea20000300a00 */
[----:B------:R-:W-:-:S05]  /*38c50*/  IADD3 R138, P1, R120, R2, RZ ;  /* 0x00000002788a7210 */ /* 0x000fca0007f3e0ff */
[----:B------:R-:W-:Y:S02]  /*38c60*/  IMAD.X R139, R121, 0x1, R0, P1 ;  /* 0x00000001798b7824 */ /* 0x000fe400008e0600 */
[----:B------:R-:W2:Y:S01]  /*38c70*/  LDL.LU.64 R120, [R1+0xef0] ;  /* 0x000ef00001787983 */ /* 0x000ea20000300a00 */
[----:B------:R-:W-:-:S05]  /*38c80*/  IADD3 R136, P1, R118, R2, RZ ;  /* 0x0000000276887210 */ /* 0x000fca0007f3e0ff */
[--C-:B------:R-:W-:Y:S01]  /*38c90*/  IMAD.X R137, R119, 0x1, R0.reuse, P1 ;  /* 0x0000000177897824 */ /* 0x100fe200008e0600 */
[-C--:B----4-:R-:W-:Y:S01]  /*38ca0*/  IADD3 R134, P1, R116, R2.reuse, RZ ;  /* 0x0000000274867210 */ /* 0x090fe20007f3e0ff */
[----:B------:R-:W4:Y:S04]  /*38cb0*/  LDL.LU.64 R118, [R1+0xed0] ;  /* 0x000ed00001767983 */ /* 0x000f280000300a00 */
[--C-:B------:R-:W-:Y:S01]  /*38cc0*/  IMAD.X R135, R117, 0x1, R0.reuse, P1 ;  /* 0x0000000175877824 */ /* 0x100fe200008e0600 */
[----:B---3--:R-:W-:Y:S01]  /*38cd0*/  IADD3 R132, P1, R114, R2, RZ ;  /* 0x0000000272847210 */ /* 0x008fe20007f3e0ff */
[----:B------:R-:W3:Y:S04]  /*38ce0*/  LDL.LU.64 R116, [R1+0xeb0] ;  /* 0x000eb00001747983 */ /* 0x000ee80000300a00 */
[----:B------:R-:W-:-:S02]  /*38cf0*/  IMAD.X R133, R115, 0x1, R0, P1 ;  /* 0x0000000173857824 */ /* 0x000fc400008e0600 */
[----:B------:R-:W3:Y:S01]  /*38d00*/  LDL.LU.64 R114, [R1+0xe90] ;  /* 0x000e900001727983 */ /* 0x000ee20000300a00 */
[----:B------:R-:W-:-:S05]  /*38d10*/  IADD3 R130, P1, R112, R2, RZ ;  /* 0x0000000270827210 */ /* 0x000fca0007f3e0ff */
[--C-:B------:R-:W-:Y:S01]  /*38d20*/  IMAD.X R131, R113, 0x1, R0.reuse, P1 ;  /* 0x0000000171837824 */ /* 0x100fe200008e0600 */
[-C--:B------:R-:W-:Y:S01]  /*38d30*/  IADD3 R128, P1, R110, R2.reuse, RZ ;  /* 0x000000026e807210 */ /* 0x080fe20007f3e0ff */
[----:B------:R-:W3:Y:S04]  /*38d40*/  LDL.LU.64 R112, [R1+0xe70] ;  /* 0x000e700001707983 */ /* 0x000ee80000300a00 */
[----:B------:R-:W-:Y:S02]  /*38d50*/  IMAD.X R129, R111, 0x1, R0, P1 ;  /* 0x000000016f817824 */ /* 0x000fe400008e0600 */
[----:B------:R-:W3:Y:S01]  /*38d60*/  LDL.LU.64 R110, [R1+0xe50] ;  /* 0x000e5000016e7983 */ /* 0x000ee20000300a00 */
[----:B--2---:R-:W-:-:S05]  /*38d70*/  IADD3 R126, P1, R108, R2, RZ ;  /* 0x000000026c7e7210 */ /* 0x004fca0007f3e0ff */
[----:B------:R-:W-:Y:S02]  /*38d80*/  IMAD.X R127, R109, 0x1, R0, P1 ;  /* 0x000000016d7f7824 */ /* 0x000fe400008e0600 */
[----:B------:R-:W2:Y:S04]  /*38d90*/  LDL.LU.64 R108, [R1+0xe30] ;  /* 0x000e3000016c7983 */ /* 0x000ea80000300a00 */
[----:B------:R-:W2:Y:S01]  /*38da0*/  LDL.LU.64 R142, [R1+0xe10] ;  /* 0x000e1000018e7983 */ /* 0x000ea20000300a00 */
[----:B------:R-:W-:-:S05]  /*38db0*/  IADD3 R124, P1, R122, R2, RZ ;  /* 0x000000027a7c7210 */ /* 0x000fca0007f3e0ff */
[----:B------:R-:W-:Y:S01]  /*38dc0*/  IMAD.X R125, R123, 0x1, R0, P1 ;  /* 0x000000017b7d7824 */ /* 0x000fe200008e0600 */
[----:B------:R-:W-:-:S05]  /*38dd0*/  IADD3 R122, P1, R120, R2, RZ ;  /* 0x00000002787a7210 */ /* 0x000fca0007f3e0ff */
[----:B------:R-:W-:Y:S01]  /*38de0*/  IMAD.X R123, R121, 0x1, R0, P1 ;  /* 0x00000001797b7824 */ /* 0x000fe200008e0600 */
[----:B----4-:R-:W-:-:S05]  /*38df0*/  IADD3 R120, P1, R118, R2, RZ ;  /* 0x0000000276787210 */ /* 0x010fca0007f3e0ff */
[----:B------:R-:W-:Y:S01]  /*38e00*/  IMAD.X R121, R119, 0x1, R0, P1 ;  /* 0x0000000177797824 */ /* 0x000fe200008e0600 */
[----:B---3--:R-:W-:-:S05]  /*38e10*/  IADD3 R118, P1, R116, R2, RZ ;  /* 0x0000000274767210 */ /* 0x008fca0007f3e0ff */
[----:B------:R-:W-:Y:S01]  /*38e20*/  IMAD.X R119, R117, 0x1, R0, P1 ;  /* 0x0000000175777824 */ /* 0x000fe200008e0600 */
[----:B------:R-:W-:-:S05]  /*38e30*/  IADD3 R116, P1, R114, R2, RZ ;  /* 0x0000000272747210 */ /* 0x000fca0007f3e0ff */
[----:B------:R-:W-:Y:S02]  /*38e40*/  IMAD.X R117, R115, 0x1, R0, P1 ;  /* 0x0000000173757824 */ /* 0x000fe400008e0600 */
[----:B------:R-:W-:-:S05]  /*38e50*/  IMAD.MOV.U32 R141, RZ, RZ, R5 ;  /* 0x000000ffff8d7224 */ /* 0x000fca00078e0005 */
        /* <DEDUP_REMOVED lines=12> */
[----:B------:R3:W-:Y:S01]  /*38f20*/  LDGSTS.E [R6+0x13400], desc[UR4][R116.64], P0 ;  /* 0x1340000074067fae */ /* 0x0007e20008121844 */
[----:B------:R-:W-:-:S04]  /*38f30*/  IADD3 R114, P1, R112, R2, RZ ;  /* 0x0000000270727210 */ /* 0x000fc80007f3e0ff */
[----:B------:R-:W-:Y:S02]  /*38f40*/  IADD3.X R115, R113, R0, RZ, P1, !PT ;  /* 0x0000000071737210 */ /* 0x000fe40000ffe4ff */
[----:B------:R-:W-:-:S03]  /*38f50*/  IADD3 R112, P1, R110, R2, RZ ;  /* 0x000000026e707210 */ /* 0x000fc60007f3e0ff */
[----:B------:R-:W-:Y:S02]  /*38f60*/  LDGSTS.E [R6+0x13800], desc[UR4][R114.64], P0 ;  /* 0x1380000072067fae */ /* 0x000fe40008121844 */
[----:B------:R-:W-:-:S05]  /*38f70*/  IMAD.X R113, R111, 0x1, R0, P1 ;  /* 0x000000016f717824 */ /* 0x000fca00008e0600 */
[----:B------:R4:W-:Y:S01]  /*38f80*/  LDGSTS.E [R6+0x13c00], desc[UR4][R112.64], P0 ;  /* 0x13c0000070067fae */ /* 0x0009e20008121844 */
[----:B--2---:R-:W-:-:S05]  /*38f90*/  IADD3 R110, P1, R108, R2, RZ ;  /* 0x000000026c6e7210 */ /* 0x004fca0007f3e0ff */
[----:B------:R-:W-:Y:S01]  /*38fa0*/  IMAD.X R111, R109, 0x1, R0, P1 ;  /* 0x000000016d6f7824 */ /* 0x000fe200008e0600 */
[----:B------:R-:W-:-:S04]  /*38fb0*/  IADD3 R108, P1, R142, R2, RZ ;  /* 0x000000028e6c7210 */ /* 0x000fc80007f3e0ff */
[----:B------:R-:W-:Y:S01]  /*38fc0*/  LDGSTS.E [R6+0x14000], desc[UR4][R110.64], P0 ;  /* 0x140000006e067fae */ /* 0x000fe20008121844 */
[----:B------:R-:W-:Y:S01]  /*38fd0*/  IMAD.X R109, R143, 0x1, R0, P1 ;  /* 0x000000018f6d7824 */ /* 0x000fe200008e0600 */
[----:B------:R-:W-:-:S04]  /*38fe0*/  IADD3 R252, P1, R248, R2, RZ ;  /* 0x00000002f8fc7210 */ /* 0x000fc80007f3e0ff */
[----:B------:R-:W-:Y:S01]  /*38ff0*/  LDGSTS.E [R6+0x14400], desc[UR4][R108.64], P0 ;  /* 0x144000006c067fae */ /* 0x000fe20008121844 */
[----:B------:R-:W-:Y:S01]  /*39000*/  IMAD.X R248, R249, 0x1, R0, P1 ;  /* 0x00000001f9f87824 */ /* 0x000fe200008e0600 */
[----:B------:R-:W-:-:S05]  /*39010*/  IADD3 R151, P1, R240, R2, RZ ;  /* 0x00000002f0977210 */ /* 0x000fca0007f3e0ff */
        /* <DEDUP_REMOVED lines=17> */
[----:B------:R-:W-:-:S04]  /*39130*/  IADD3 R142, P1, R168, R2, RZ ;  /* 0x00000002a88e7210 */ /* 0x000fc80007f3e0ff */
[----:B------:R-:W-:Y:S02]  /*39140*/  IADD3.X R168, R169, R0, RZ, P1, !PT ;  /* 0x00000000a9a87210 */ /* 0x000fe40000ffe4ff */
[----:B------:R-:W-:-:S05]  /*39150*/  IADD3 R107, P1, R160, R2, RZ ;  /* 0x00000002a06b7210 */ /* 0x000fca0007f3e0ff */
[----:B------:R-:W-:Y:S01]  /*39160*/  IMAD.X R160, R161, 0x1, R0, P1 ;  /* 0x00000001a1a07824 */ /* 0x000fe200008e0600 */
[----:B-1----:R-:W-:-:S05]  /*39170*/  IADD3 R8, P1, R152, R2, RZ ;  /* 0x0000000298087210 */ /* 0x002fca0007f3e0ff */
[----:B------:R-:W-:Y:S01]  /*39180*/  IMAD.X R152, R153, 0x1, R0, P1 ;  /* 0x0000000199987824 */ /* 0x000fe200008e0600 */
[----:B------:R-:W-:-:S05]  /*39190*/  IADD3 R7, P1, R16, R2, RZ ;  /* 0x0000000210077210 */ /* 0x000fca0007f3e0ff */
[----:B------:R-:W-:Y:S01]  /*391a0*/  IMAD.X R16, R17, 0x1, R0, P1 ;  /* 0x0000000111107824 */ /* 0x000fe200008e0600 */
[----:B------:R-:W-:-:S05]  /*391b0*/  IADD3 R9, P1, R9, R2, RZ ;  /* 0x0000000209097210 */ /* 0x000fca0007f3e0ff */
[----:B------:R-:W-:Y:S04]  /*391c0*/  STL [R1+0x143c], R9 ;  /* 0x00143c0901007387 */ /* 0x000fe80000100800 */
        /* <DEDUP_REMOVED lines=13> */
[----:B------:R-:W-:-:S03]  /*392a0*/  IMAD.MOV.U32 R161, RZ, RZ, R160 ;  /* 0x000000ffffa17224 */ /* 0x000fc600078e00a0 */
[----:B------:R-:W-:Y:S01]  /*392b0*/  STL.64 [R1+0xe70], R114 ;  /* 0x000e707201007387 */ /* 0x000fe20000100a00 */
[----:B------:R-:W-:-:S03]  /*392c0*/  MOV R160, R107 ;  /* 0x0000006b00a07202 */ /* 0x000fc60000000f00 */
[----:B------:R1:W-:Y:S01]  /*392d0*/  STL.64 [R1+0xe50], R112 ;  /* 0x000e507001007387 */ /* 0x0003e20000100a00 */
[----:B------:R-:W-:-:S03]  /*392e0*/  IMAD.MOV.U32 R153, RZ, RZ, R152 ;  /* 0x000000ffff997224 */ /* 0x000fc600078e0098 */
[----:B------:R2:W-:Y:S01]  /*392f0*/  STL.64 [R1+0xe30], R110 ;  /* 0x000e306e01007387 */ /* 0x0005e20000100a00 */
[----:B------:R-:W-:-:S03]  /*39300*/  IMAD.MOV.U32 R152, RZ, RZ, R8 ;  /* 0x000000ffff987224 */ /* 0x000fc600078e0008 */
[----:B------:R3:W-:Y:S04]  /*39310*/  STL.64 [R1+0xe10], R108 ;  /* 0x000e106c01007387 */ /* 0x0007e80000100a00 */
[----:B------:R-:W4:Y:S01]  /*39320*/  LDL R5, [R1+0x1c24] ;  /* 0x001c240001057983 */ /* 0x000f220000100800 */
[----:B------:R-:W-:-:S03]  /*39330*/  IMAD.MOV.U32 R17, RZ, RZ, R16 ;  /* 0x000000ffff117224 */ /* 0x000fc600078e0010 */
[----:B------:R-:W4:Y:S01]  /*39340*/  LDL.LU R107, [R1+0x1438] ;  /* 0x00143800016b7983 */ /* 0x000f220000300800 */
[----:B------:R-:W-:-:S03]  /*39350*/  IMAD.MOV.U32 R16, RZ, RZ, R7 ;  /* 0x000000ffff107224 */ /* 0x000fc600078e0007 */
[----:B------:R-:W4:Y:S04]  /*39360*/  LDL.LU R8, [R1+0x145c] ;  /* 0x00145c0001087983 */ /* 0x000f280000300800 */
[----:B------:R-:W4:Y:S04]  /*39370*/  LDL.LU R7, [R1+0x147c] ;  /* 0x00147c0001077983 */ /* 0x000f280000300800 */
[----:B-1----:R-:W4:Y:S04]  /*39380*/  LDL.LU R112, [R1+0x1458] ;  /* 0x0014580001707983 */ /* 0x002f280000300800 */
[----:B--2---:R-:W2:Y:S04]  /*39390*/  LDL.LU R111, [R1+0x1478] ;  /* 0x00147800016f7983 */ /* 0x004ea80000300800 */
[----:B------:R-:W2:Y:S04]  /*393a0*/  LDL.LU R114, [R1+0x1498] ;  /* 0x0014980001727983 */ /* 0x000ea80000300800 */
[----:B------:R-:W2:Y:S04]  /*393b0*/  LDL.LU R110, [R1+0x149c] ;  /* 0x00149c00016e7983 */ /* 0x000ea80000300800 */
[----:B------:R-:W2:Y:S04]  /*393c0*/  LDL.LU R113, [R1+0x14b8] ;  /* 0x0014b80001717983 */ /* 0x000ea80000300800 */
[----:B---3--:R-:W3:Y:S01]  /*393d0*/  LDL.LU R109, [R1+0x14bc] ;  /* 0x0014bc00016d7983 */ /* 0x008ee20000300800 */
[----:B------:R-:W-:-:S02]  /*393e0*/  IMAD.MOV.U32 R249, RZ, RZ, R248 ;  /* 0x000000fffff97224 */ /* 0x000fc400078e00f8 */
[----:B------:R-:W-:Y:S01]  /*393f0*/  IMAD.MOV.U32 R248, RZ, RZ, R252 ;  /* 0x000000fffff87224 */ /* 0x000fe200078e00fc */
[----:B------:R-:W3:Y:S01]  /*39400*/  LDL.LU R108, [R1+0x14d8] ;  /* 0x0014d800016c7983 */ /* 0x000ee20000300800 */
[----:B------:R-:W-:Y:S02]  /*39410*/  IMAD.MOV.U32 R241, RZ, RZ, R240 ;  /* 0x000000fffff17224 */ /* 0x000fe400078e00f0 */
[----:B------:R-:W-:Y:S01]  /*39420*/  IMAD.MOV.U32 R240, RZ, RZ, R151 ;  /* 0x000000fffff07224 */ /* 0x000fe200078e0097 */
[----:B------:R-:W-:Y:S01]  /*39430*/  LDGSTS.E [R6+0x14800], desc[UR4][R248.64], P0 ;  /* 0x14800000f8067fae */ /* 0x000fe20008121844 */
[----:B------:R-:W-:Y:S02]  /*39440*/  IMAD.MOV.U32 R233, RZ, RZ, R232 ;  /* 0x000000ffffe97224 */ /* 0x000fe400078e00e8 */
[----:B------:R-:W-:Y:S01]  /*39450*/  IMAD.MOV.U32 R232, RZ, RZ, R150 ;  /* 0x000000ffffe87224 */ /* 0x000fe200078e0096 */
[----:B------:R-:W-:Y:S01]  /*39460*/  LDGSTS.E [R6+0x14c00], desc[UR4][R240.64], P0 ;  /* 0x14c00000f0067fae */ /* 0x000fe20008121844 */
[----:B------:R-:W-:-:S02]  /*39470*/  IMAD.MOV.U32 R225, RZ, RZ, R224 ;  /* 0x000000ffffe17224 */ /* 0x000fc400078e00e0 */
[----:B------:R-:W-:Y:S01]  /*39480*/  IMAD.MOV.U32 R224, RZ, RZ, R149 ;  /* 0x000000ffffe07224 */ /* 0x000fe200078e0095 */
[----:B------:R-:W-:Y:S01]  /*39490*/  LDGSTS.E [R6+0x15000], desc[UR4][R232.64], P0 ;  /* 0x15000000e8067fae */ /* 0x000fe20008121844 */
[----:B------:R-:W-:Y:S01]  /*394a0*/  IMAD.MOV.U32 R217, RZ, RZ, R216 ;  /* 0x000000ffffd97224 */ /* 0x000fe200078e00d8 */
[----:B------:R-:W-:Y:S01]  /*394b0*/  MOV R216, R148 ;  /* 0x0000009400d87202 */ /* 0x000fe20000000f00 */
        /* <DEDUP_REMOVED lines=19> */
[----:B------:R-:W-:Y:S04]  /*395f0*/  LDGSTS.E [R6+0x16c00], desc[UR4][R176.64], P0 ;  /* 0x16c00000b0067fae */ /* 0x000fe80008121844 */
[----:B------:R-:W-:Y:S04]  /*39600*/  LDGSTS.E [R6+0x17000], desc[UR4][R168.64], P0 ;  /* 0x17000000a8067fae */ /* 0x000fe80008121844 */
[----:B------:R-:W-:Y:S04]  /*39610*/  LDGSTS.E [R6+0x17400], desc[UR4][R160.64], P0 ;  /* 0x17400000a0067fae */ /* 0x000fe80008121844 */
[----:B------:R-:W-:Y:S04]  /*39620*/  LDGSTS.E [R6+0x17800], desc[UR4][R152.64], P0 ;  /* 0x1780000098067fae */ /* 0x000fe80008121844 */
[----:B------:R-:W-:Y:S01]  /*39630*/  LDGSTS.E [R6+0x17c00], desc[UR4][R16.64], P0 ;  /* 0x17c0000010067fae */ /* 0x000fe20008121844 */
[----:B----4-:R-:W-:Y:S01]  /*39640*/  IMAD.X R107, R107, 0x1, R0, P1 ;  /* 0x000000016b6b7824 */ /* 0x010fe200008e0600 */
[----:B------:R-:W-:Y:S01]  /*39650*/  IADD3 R8, P1, R8, R2, RZ ;  /* 0x0000000208087210 */ /* 0x000fe20007f3e0ff */
[----:B------:R-:W-:-:S03]  /*39660*/  VIADD R5, R5, UR8 ;  /* 0x0000000805057c36 */ /* 0x000fc60008000000 */
[----:B------:R1:W-:Y:S01]  /*39670*/  STL [R1+0x1438], R107 ;  /* 0x0014386b01007387 */ /* 0x0003e20000100800 */
[----:B------:R-:W-:Y:S01]  /*39680*/  IMAD.MOV.U32 R117, RZ, RZ, R107 ;  /* 0x000000ffff757224 */ /* 0x000fe200078e006b */
[----:B------:R-:W-:Y:S01]  /*39690*/  IADD3 R7, P2, R7, R2, RZ ;  /* 0x0000000207077210 */ /* 0x000fe20007f5e0ff */
[----:B------:R-:W-:-:S03]  /*396a0*/  IMAD.X R112, R112, 0x1, R0, P1 ;  /* 0x0000000170707824 */ /* 0x000fc600008e0600 */
[----:B------:R4:W-:Y:S04]  /*396b0*/  LDGSTS.E [R5+0x100], desc[UR4][R116.64], P0 ;  /* 0x0010000074057fae */ /* 0x0009e80008121844 */
[----:B-1----:R-:W3:Y:S04]  /*396c0*/  LDL.LU R107, [R1+0x14dc] ;  /* 0x0014dc00016b7983 */ /* 0x002ee80000300800 */
[----:B------:R-:W3:Y:S04]  /*396d0*/  LDL.LU R9, [R1+0x14f8] ;  /* 0x0014f80001097983 */ /* 0x000ee80000300800 */
[----:B------:R1:W-:Y:S01]  /*396e0*/  STL [R1+0x145c], R8 ;  /* 0x00145c0801007387 */ /* 0x0003e20000100800 */
[----:B----4-:R-:W-:-:S03]  /*396f0*/  IMAD.MOV.U32 R116, RZ, RZ, R8 ;  /* 0x000000ffff747224 */ /* 0x010fc600078e0008 */
[----:B------:R4:W-:Y:S04]  /*39700*/  STL [R1+0x1458], R112 ;  /* 0x0014587001007387 */ /* 0x0009e80000100800 */
[----:B------:R4:W-:Y:S04]  /*39710*/  STL [R1+0x147c], R7 ;  /* 0x00147c0701007387 */ /* 0x0009e80000100800 */
[----:B-1----:R-:W4:Y:S01]  /*39720*/  LDL.LU R8, [R1+0x14fc] ;  /* 0x0014fc0001087983 */ /* 0x002f220000300800 */
[----:B--2---:R-:W-:Y:S01]  /*39730*/  IMAD.X R111, R111, 0x1, R0, P2 ;  /* 0x000000016f6f7824 */ /* 0x004fe200010e0600 */
[-C--:B------:R-:W-:Y:S01]  /*39740*/  IADD3 R110, P1, R110, R2.reuse, RZ ;  /* 0x000000026e6e7210 */ /* 0x080fe20007f3e0ff */
[----:B------:R-:W-:Y:S01]  /*39750*/  IMAD.MOV.U32 R117, RZ, RZ, R112 ;  /* 0x000000ffff757224 */ /* 0x000fe200078e0070 */
[----:B---3--:R-:W-:-:S02]  /*39760*/  IADD3 R109, P2, R109, R2, RZ ;  /* 0x000000026d6d7210 */ /* 0x008fc40007f5e0ff */
[----:B------:R1:W-:Y:S01]  /*39770*/  STL [R1+0x1478], R111 ;  /* 0x0014786f01007387 */ /* 0x0003e20000100800 */
[----:B------:R-:W-:-:S03]  /*39780*/  IMAD.X R114, R114, 0x1, R0, P1 ;  /* 0x0000000172727824 */ /* 0x000fc600008e0600 */
[----:B------:R2:W-:Y:S04]  /*39790*/  LDGSTS.E [R5+0x500], desc[UR4][R116.64], P0 ;  /* 0x0050000074057fae */ /* 0x0005e80008121844 */
[----:B----4-:R-:W3:Y:S01]  /*397a0*/  LDL.LU R112, [R1+0x1518] ;  /* 0x0015180001707983 */ /* 0x010ee20000300800 */
[----:B--2---:R-:W-:Y:S01]  /*397b0*/  IMAD.MOV.U32 R116, RZ, RZ, R7 ;  /* 0x000000ffff747224 */ /* 0x004fe200078e0007 */
[----:B------:R-:W-:Y:S02]  /*397c0*/  MOV R117, R111 ;  /* 0x0000006f00757202 */ /* 0x000fe40000000f00 */
[----:B------:R-:W2:Y:S04]  /*397d0*/  LDL.LU R7, [R1+0x151c] ;  /* 0x00151c0001077983 */ /* 0x000ea80000300800 */
[----:B-1----:R-:W4:Y:S04]  /*397e0*/  LDL.LU R111, [R1+0x1538] ;  /* 0x00153800016f7983 */ /* 0x002f280000300800 */
[----:B------:R-:W-:Y:S04]  /*397f0*/  STL [R1+0x149c], R110 ;  /* 0x00149c6e01007387 */ /* 0x000fe80000100800 */
[----:B------:R1:W-:Y:S04]  /*39800*/  STL [R1+0x1498], R114 ;  /* 0x0014987201007387 */ /* 0x0003e80000100800 */
[----:B------:R1:W-:Y:S04]  /*39810*/  STL [R1+0x14bc], R109 ;  /* 0x0014bc6d01007387 */ /* 0x0003e80000100800 */
[----:B------:R-:W4:Y:S01]  /*39820*/  LDL.LU R6, [R1+0x153c] ;  /* 0x00153c0001067983 */ /* 0x000f220000300800 */
[----:B------:R-:W-:-:S02]  /*39830*/  IMAD.MOV.U32 R115, RZ, RZ, R114 ;  /* 0x000000ffff737224 */ /* 0x000fc400078e0072 */
[----:B-1----:R-:W-:Y:S01]  /*39840*/  IMAD.MOV.U32 R114, RZ, RZ, R110 ;  /* 0x000000ffff727224 */ /* 0x002fe200078e006e */
[----:B------:R-:W-:Y:S01]  /*39850*/  LDGSTS.E [R5+0x900], desc[UR4][R116.64], P0 ;  /* 0x0090000074057fae */ /* 0x000fe20008121844 */
[----:B------:R-:W-:-:S03]  /*39860*/  IMAD.X R113, R113, 0x1, R0, P2 ;  /* 0x0000000171717824 */ /* 0x000fc600010e0600 */
[----:B------:R1:W-:Y:S04]  /*39870*/  LDGSTS.E [R5+0xd00], desc[UR4][R114.64], P0 ;  /* 0x00d0000072057fae */ /* 0x0003e80008121844 */
[----:B------:R-:W-:Y:S04]  /*39880*/  STL [R1+0x14b8], R113 ;  /* 0x0014b87101007387 */ /* 0x000fe80000100800 */
[----:B------:R-:W4:Y:S01]  /*39890*/  LDL.LU R110, [R1+0x1558] ;  /* 0x00155800016e7983 */ /* 0x000f220000300800 */
[----:B-1----:R-:W-:Y:S02]  /*398a0*/  IMAD.MOV.U32 R114, RZ, RZ, R109 ;  /* 0x000000ffff727224 */ /* 0x002fe400078e006d */
[----:B------:R-:W-:Y:S01]  /*398b0*/  IMAD.MOV.U32 R115, RZ, RZ, R113 ;  /* 0x000000ffff737224 */ /* 0x000fe200078e0071 */
[----:B------:R-:W4:Y:S04]  /*398c0*/  LDL.LU R109, [R1+0x155c] ;  /* 0x00155c00016d7983 */ /* 0x000f280000300800 */
[----:B------:R1:W-:Y:S01]  /*398d0*/  LDGSTS.E [R5+0x1100], desc[UR4][R114.64], P0 ;  /* 0x0110000072057fae */ /* 0x0003e20008121844 */
[----:B------:R-:W-:-:S05]  /*398e0*/  IADD3 R107, P1, R107, R2, RZ ;  /* 0x000000026b6b7210 */ /* 0x000fca0007f3e0ff */
[----:B------:R-:W-:Y:S01]  /*398f0*/  IMAD.X R108, R108, 0x1, R0, P1 ;  /* 0x000000016c6c7824 */ /* 0x000fe200008e0600 */
[----:B------:R-:W-:Y:S01]  /*39900*/  STL [R1+0x14dc], R107 ;  /* 0x0014dc6b01007387 */ /* 0x000fe20000100800 */
[----:B-1----:R-:W-:Y:S02]  /*39910*/  IMAD.MOV.U32 R114, RZ, RZ, R107 ;  /* 0x000000ffff727224 */ /* 0x002fe400078e006b */
[----:B------:R-:W-:Y:S01]  /*39920*/  IMAD.MOV.U32 R115, RZ, RZ, R108 ;  /* 0x000000ffff737224 */ /* 0x000fe200078e006c */
[----:B------:R1:W-:Y:S04]  /*39930*/  STL [R1+0x14d8], R108 ;  /* 0x0014d86c01007387 */ /* 0x0003e80000100800 */
[----:B------:R3:W-:Y:S01]  /*39940*/  LDGSTS.E [R5+0x1500], desc[UR4][R114.64], P0 ;  /* 0x0150000072057fae */ /* 0x0007e20008121844 */
[----:B------:R-:W-:-:S05]  /*39950*/  IADD3 R8, P2, R8, R2, RZ ;  /* 0x0000000208087210 */ /* 0x000fca0007f5e0ff */
[----:B------:R-:W-:Y:S01]  /*39960*/  IMAD.X R9, R9, 0x1, R0, P2 ;  /* 0x0000000109097824 */ /* 0x000fe200010e0600 */
[----:B------:R-:W-:Y:S04]  /*39970*/  STL [R1+0x14fc], R8 ;  /* 0x0014fc0801007387 */ /* 0x000fe80000100800 */
[----:B-1----:R-:W4:Y:S04]  /*39980*/  LDL.LU R108, [R1+0x1578] ;  /* 0x00157800016c7983 */ /* 0x002f280000300800 */
[----:B------:R1:W-:Y:S04]  /*39990*/  STL [R1+0x14f8], R9 ;  /* 0x0014f80901007387 */ /* 0x0003e80000100800 */
[----:B------:R-:W4:Y:S01]  /*399a0*/  LDL.LU R107, [R1+0x157c] ;  /* 0x00157c00016b7983 */ /* 0x000f220000300800 */
[----:B---3--:R-:W-:Y:S01]  /*399b0*/  IMAD.MOV.U32 R114, RZ, RZ, R8 ;  /* 0x000000ffff727224 */ /* 0x008fe200078e0008 */
[----:B--2---:R-:W-:Y:S01]  /*399c0*/  IADD3 R7, P1, R7, R2, RZ ;  /* 0x0000000207077210 */ /* 0x004fe20007f3e0ff */
[----:B------:R-:W-:-:S02]  /*399d0*/  IMAD.MOV.U32 R115, RZ, RZ, R9 ;  /* 0x000000ffff737224 */ /* 0x000fc400078e0009 */
[----:B-1----:R-:W2:Y:S02]  /*399e0*/  LDL.LU R9, [R1+0x1598] ;  /* 0x0015980001097983 */ /* 0x002ea40000300800 */
[----:B------:R-:W-:Y:S02]  /*399f0*/  IMAD.X R112, R112, 0x1, R0, P1 ;  /* 0x0000000170707824 */ /* 0x000fe400008e0600 */
[----:B------:R-:W3:Y:S04]  /*39a00*/  LDL.LU R8, [R1+0x159c] ;  /* 0x00159c0001087983 */ /* 0x000ee80000300800 */
[----:B------:R-:W-:Y:S04]  /*39a10*/  STL [R1+0x151c], R7 ;  /* 0x00151c0701007387 */ /* 0x000fe80000100800 */
[----:B------:R1:W-:Y:S01]  /*39a20*/  LDGSTS.E [R5+0x1900], desc[UR4][R114.64], P0 ;  /* 0x0190000072057fae */ /* 0x0003e20008121844 */
[----:B----4-:R-:W-:-:S03]  /*39a30*/  IADD3 R6, P2, R6, R2, RZ ;  /* 0x0000000206067210 */ /* 0x010fc60007f5e0ff */
[----:B------:R4:W-:Y:S01]  /*39a40*/  STL [R1+0x1518], R112 ;  /* 0x0015187001007387 */ /* 0x0009e20000100800 */
[----:B------:R-:W-:-:S03]  /*39a50*/  IADD3.X R111, R111, R0, RZ, P2, !PT ;  /* 0x000000006f6f7210 */ /* 0x000fc600017fe4ff */
[----:B------:R-:W-:Y:S01]  /*39a60*/  STL [R1+0x153c], R6 ;  /* 0x00153c0601007387 */ /* 0x000fe20000100800 */
[----:B-1----:R-:W-:Y:S02]  /*39a70*/  IMAD.MOV.U32 R115, RZ, RZ, R112 ;  /* 0x000000ffff737224 */ /* 0x002fe400078e0070 */
[----:B------:R-:W-:Y:S01]  /*39a80*/  IMAD.MOV.U32 R114, RZ, RZ, R7 ;  /* 0x000000ffff727224 */ /* 0x000fe200078e0007 */
[----:B----4-:R-:W4:Y:S04]  /*39a90*/  LDL.LU R112, [R1+0x15b8] ;  /* 0x0015b80001707983 */ /* 0x010f280000300800 */
[----:B------:R1:W-:Y:S04]  /*39aa0*/  STL [R1+0x1538], R111 ;  /* 0x0015386f01007387 */ /* 0x0003e80000100800 */
[----:B------:R-:W4:Y:S01]  /*39ab0*/  LDL.LU R7, [R1+0x15bc] ;  /* 0x0015bc0001077983 */ /* 0x000f220000300800 */
[----:B------:R-:W-:-:S03]  /*39ac0*/  IADD3 R109, P1, R109, R2, RZ ;  /* 0x000000026d6d7210 */ /* 0x000fc60007f3e0ff */
[----:B------:R1:W-:Y:S02]  /*39ad0*/  LDGSTS.E [R5+0x1d00], desc[UR4][R114.64], P0 ;  /* 0x01d0000072057fae */ /* 0x0003e40008121844 */
[----:B------:R-:W-:Y:S02]  /*39ae0*/  IMAD.X R110, R110, 0x1, R0, P1 ;  /* 0x000000016e6e7824 */ /* 0x000fe400008e0600 */
[----:B-1----:R-:W-:Y:S02]  /*39af0*/  IMAD.MOV.U32 R115, RZ, RZ, R111 ;  /* 0x000000ffff737224 */ /* 0x002fe400078e006f */
[----:B------:R-:W-:Y:S01]  /*39b00*/  IMAD.MOV.U32 R114, RZ, RZ, R6 ;  /* 0x000000ffff727224 */ /* 0x000fe200078e0006 */
[----:B------:R-:W4:Y:S04]  /*39b10*/  LDL.LU R111, [R1+0x15d8] ;  /* 0x0015d800016f7983 */ /* 0x000f280000300800 */
[----:B------:R-:W4:Y:S04]  /*39b20*/  LDL.LU R6, [R1+0x15dc] ;  /* 0x0015dc0001067983 */ /* 0x000f280000300800 */
[----:B------:R-:W-:Y:S04]  /*39b30*/  STL [R1+0x155c], R109 ;  /* 0x00155c6d01007387 */ /* 0x000fe80000100800 */
[----:B------:R1:W-:Y:S04]  /*39b40*/  STL [R1+0x1558], R110 ;  /* 0x0015586e01007387 */ /* 0x0003e80000100800 */
[----:B------:R1:W-:Y:S02]  /*39b50*/  LDGSTS.E [R5+0x2100], desc[UR4][R114.64], P0 ;  /* 0x0210000072057fae */ /* 0x0003e40008121844 */
[----:B-1----:R-:W-:-:S02]  /*39b60*/  IMAD.MOV.U32 R115, RZ, RZ, R110 ;  /* 0x000000ffff737224 */ /* 0x002fc400078e006e */
[----:B------:R-:W-:-:S05]  /*39b70*/  IMAD.MOV.U32 R114, RZ, RZ, R109 ;  /* 0x000000ffff727224 */ /* 0x000fca00078e006d */
[----:B------:R1:W-:Y:S01]  /*39b80*/  LDGSTS.E [R5+0x2500], desc[UR4][R114.64], P0 ;  /* 0x0250000072057fae */ /* 0x0003e20008121844 */
[----:B------:R-:W-:-:S05]  /*39b90*/  IADD3 R107, P2, R107, R2, RZ ;  /* 0x000000026b6b7210 */ /* 0x000fca0007f5e0ff */
[----:B------:R-:W-:Y:S01]  /*39ba0*/  IMAD.X R108, R108, 0x1, R0, P2 ;  /* 0x000000016c6c7824 */ /* 0x000fe200010e0600 */
[----:B------:R-:W-:Y:S04]  /*39bb0*/  STL [R1+0x157c], R107 ;  /* 0x00157c6b01007387 */ /* 0x000fe80000100800 */
[----:B------:R-:W4:Y:S04]  /*39bc0*/  LDL.LU R113, [R1+0x15f8] ;  /* 0x0015f80001717983 */ /* 0x000f280000300800 */
[----:B------:R2:W-:Y:S01]  /*39bd0*/  STL [R1+0x1578], R108 ;  /* 0x0015786c01007387 */ /* 0x0005e20000100800 */
[----:B---3--:R-:W-:-:S03]  /*39be0*/  IADD3 R8, P1, R8, R2, RZ ;  /* 0x0000000208087210 */ /* 0x008fc60007f3e0ff */
[----:B------:R-:W3:Y:S01]  /*39bf0*/  LDL.LU R110, [R1+0x15fc] ;  /* 0x0015fc00016e7983 */ /* 0x000ee20000300800 */
[----:B-1----:R-:W-:Y:S02]  /*39c00*/  IMAD.MOV.U32 R114, RZ, RZ, R107 ;  /* 0x000000ffff727224 */ /* 0x002fe400078e006b */
[----:B------:R-:W-:Y:S01]  /*39c10*/  IMAD.MOV.U32 R115, RZ, RZ, R108 ;  /* 0x000000ffff737224 */ /* 0x000fe200078e006c */
[----:B------:R-:W3:Y:S01]  /*39c20*/  LDL.LU R109, [R1+0x1618] ;  /* 0x00161800016d7983 */ /* 0x000ee20000300800 */
[----:B--2---:R-:W-:-:S03]  /*39c30*/  IMAD.X R9, R9, 0x1, R0, P1 ;  /* 0x0000000109097824 */ /* 0x004fc600008e0600 */
[----:B------:R-:W2:Y:S04]  /*39c40*/  LDL.LU R108, [R1+0x161c] ;  /* 0x00161c00016c7983 */ /* 0x000ea80000300800 */
[----:B------:R-:W2:Y:S04]  /*39c50*/  LDL.LU R107, [R1+0x1638] ;  /* 0x00163800016b7983 */ /* 0x000ea80000300800 */
[----:B------:R-:W-:Y:S04]  /*39c60*/  STL [R1+0x159c], R8 ;  /* 0x00159c0801007387 */ /* 0x000fe80000100800 */
[----:B------:R1:W-:Y:S01]  /*39c70*/  LDGSTS.E [R5+0x2900], desc[UR4][R114.64], P0 ;  /* 0x0290000072057fae */ /* 0x0003e20008121844 */
[----:B----4-:R-:W-:-:S03]  /*39c80*/  IADD3 R7, P2, R7, R2, RZ ;  /* 0x0000000207077210 */ /* 0x010fc60007f5e0ff */
[----:B------:R4:W-:Y:S01]  /*39c90*/  STL [R1+0x1598], R9 ;  /* 0x0015980901007387 */ /* 0x0009e20000100800 */
[----:B-1----:R-:W-:-:S03]  /*39ca0*/  MOV R115, R9 ;  /* 0x0000000900737202 */ /* 0x002fc60000000f00 */
[----:B------:R1:W-:Y:S04]  /*39cb0*/  STL [R1+0x15bc], R7 ;  /* 0x0015bc0701007387 */ /* 0x0003e80000100800 */
[----:B----4-:R-:W4:Y:S01]  /*39cc0*/  LDL.LU R9, [R1+0x163c] ;  /* 0x00163c0001097983 */ /* 0x010f220000300800 */
[----:B------:R-:W-:Y:S02]  /*39cd0*/  IMAD.MOV.U32 R114, RZ, RZ, R8 ;  /* 0x000000ffff727224 */ /* 0x000fe400078e0008 */
[----:B------:R-:W-:-:S03]  /*39ce0*/  IMAD.X R112, R112, 0x1, R0, P2 ;  /* 0x0000000170707824 */ /* 0x000fc600010e0600 */
[----:B------:R1:W-:Y:S01]  /*39cf0*/  LDGSTS.E [R5+0x2d00], desc[UR4][R114.64], P0 ;  /* 0x02d0000072057fae */ /* 0x0003e20008121844 */
[----:B------:R-:W-:-:S03]  /*39d00*/  IADD3 R6, P1, R6, R2, RZ ;  /* 0x0000000206067210 */ /* 0x000fc60007f3e0ff */
[----:B------:R1:W-:Y:S02]  /*39d10*/  STL [R1+0x15b8], R112 ;  /* 0x0015b87001007387 */ /* 0x0003e40000100800 */
[----:B-1----:R-:W-:Y:S02]  /*39d20*/  IMAD.MOV.U32 R114, RZ, RZ, R7 ;  /* 0x000000ffff727224 */ /* 0x002fe400078e0007 */
[----:B------:R-:W4:Y:S01]  /*39d30*/  LDL.LU R8, [R1+0x1658] ;  /* 0x0016580001087983 */ /* 0x000f220000300800 */
[----:B------:R-:W-:Y:S02]  /*39d40*/  IMAD.MOV.U32 R115, RZ, RZ, R112 ;  /* 0x000000ffff737224 */ /* 0x000fe400078e0070 */
[----:B------:R-:W-:Y:S01]  /*39d50*/  IMAD.X R111, R111, 0x1, R0, P1 ;  /* 0x000000016f6f7824 */ /* 0x000fe200008e0600 */
[----:B------:R-:W4:Y:S04]  /*39d60*/  LDL.LU R7, [R1+0x165c] ;  /* 0x00165c0001077983 */ /* 0x000f280000300800 */
[----:B------:R-:W4:Y:S04]  /*39d70*/  LDL.LU R112, [R1+0x1678] ;  /* 0x0016780001707983 */ /* 0x000f280000300800 */
[----:B------:R1:W-:Y:S04]  /*39d80*/  STL [R1+0x15dc], R6 ;  /* 0x0015dc0601007387 */ /* 0x0003e80000100800 */
[----:B------:R1:W-:Y:S04]  /*39d90*/  LDGSTS.E [R5+0x3100], desc[UR4][R114.64], P0 ;  /* 0x0310000072057fae */ /* 0x0003e80008121844 */
[----:B------:R2:W-:Y:S01]  /*39da0*/  STL [R1+0x15d8], R111 ;  /* 0x0015d86f01007387 */ /* 0x0005e20000100800 */
[----:B-1----:R-:W-:-:S02]  /*39db0*/  IMAD.MOV.U32 R114, RZ, RZ, R6 ;  /* 0x000000ffff727224 */ /* 0x002fc400078e0006 */
[----:B------:R-:W-:-:S05]  /*39dc0*/  IMAD.MOV.U32 R115, RZ, RZ, R111 ;  /* 0x000000ffff737224 */ /* 0x000fca00078e006f */
[----:B------:R1:W-:Y:S01]  /*39dd0*/  LDGSTS.E [R5+0x3500], desc[UR4][R114.64], P0 ;  /* 0x0350000072057fae */ /* 0x0003e20008121844 */
[----:B---3--:R-:W-:-:S05]  /*39de0*/  IADD3 R110, P2, R110, R2, RZ ;  /* 0x000000026e6e7210 */ /* 0x008fca0007f5e0ff */
[----:B------:R3:W-:Y:S04]  /*39df0*/  STL [R1+0x15fc], R110 ;  /* 0x0015fc6e01007387 */ /* 0x0007e80000100800 */
[----:B------:R-:W4:Y:S01]  /*39e00*/  LDL.LU R6, [R1+0x167c] ;  /* 0x00167c0001067983 */ /* 0x000f220000300800 */
[----:B--2---:R-:W-:Y:S01]  /*39e10*/  IADD3 R108, P1, R108, R2, RZ ;  /* 0x000000026c6c7210 */ /* 0x004fe20007f3e0ff */
[----:B------:R-:W-:Y:S02]  /*39e20*/  IMAD.X R113, R113, 0x1, R0, P2 ;  /* 0x0000000171717824 */ /* 0x000fe400010e0600 */
[----:B-1----:R-:W-:Y:S02]  /*39e30*/  IMAD.MOV.U32 R114, RZ, RZ, R110 ;  /* 0x000000ffff727224 */ /* 0x002fe400078e006e */
[----:B------:R-:W-:Y:S01]  /*39e40*/  IMAD.MOV.U32 R115, RZ, RZ, R113 ;  /* 0x000000ffff737224 */ /* 0x000fe200078e0071 */
[----:B------:R-:W-:Y:S01]  /*39e50*/  STL [R1+0x15f8], R113 ;  /* 0x0015f87101007387 */ /* 0x000fe20000100800 */
[----:B------:R-:W-:-:S03]  /*39e60*/  IMAD.X R109, R109, 0x1, R0, P1 ;  /* 0x000000016d6d7824 */ /* 0x000fc600008e0600 */
[----:B------:R-:W2:Y:S04]  /*39e70*/  LDL.LU R111, [R1+0x1698] ;  /* 0x00169800016f7983 */ /* 0x000ea80000300800 */
[----:B---3--:R-:W3:Y:S04]  /*39e80*/  LDL.LU R110, [R1+0x169c] ;  /* 0x00169c00016e7983 */ /* 0x008ee80000300800 */
[----:B------:R-:W-:Y:S04]  /*39e90*/  STL [R1+0x161c], R108 ;  /* 0x00161c6c01007387 */ /* 0x000fe80000100800 */
[----:B------:R1:W-:Y:S01]  /*39ea0*/  LDGSTS.E [R5+0x3900], desc[UR4][R114.64], P0 ;  /* 0x0390000072057fae */ /* 0x0003e20008121844 */
[----:B----4-:R-:W-:-:S03]  /*39eb0*/  IADD3 R9, P2, R9, R2, RZ ;  /* 0x0000000209097210 */ /* 0x010fc60007f5e0ff */
[----:B------:R4:W-:Y:S02]  /*39ec0*/  STL [R1+0x1618], R109 ;  /* 0x0016186d01007387 */ /* 0x0009e40000100800 */
[----:B------:R-:W-:Y:S02]  /*39ed0*/  IMAD.X R107, R107, 0x1, R0, P2 ;  /* 0x000000016b6b7824 */ /* 0x000fe400010e0600 */
        /* <DEDUP_REMOVED lines=9> */
[----:B-1----:R-:W-:Y:S01]  /*39f70*/  IMAD.MOV.U32 R114, RZ, RZ, R9 ;  /* 0x000000ffff727224 */ /* 0x002fe200078e0009 */
[----:B------:R-:W-:Y:S02]  /*39f80*/  MOV R115, R107 ;  /* 0x0000006b00737202 */ /* 0x000fe40000000f00 */
[----:B------:R-:W4:Y:S04]  /*39f90*/  LDL.LU R107, [R1+0x16d8] ;  /* 0x0016d800016b7983 */ /* 0x000f280000300800 */
[----:B------:R-:W4:Y:S04]  /*39fa0*/  LDL.LU R9, [R1+0x16dc] ;  /* 0x0016dc0001097983 */ /* 0x000f280000300800 */
[----:B------:R-:W-:Y:S04]  /*39fb0*/  STL [R1+0x165c], R7 ;  /* 0x00165c0701007387 */ /* 0x000fe80000100800 */
[----:B------:R1:W-:Y:S04]  /*39fc0*/  LDGSTS.E [R5+0x4100], desc[UR4][R114.64], P0 ;  /* 0x0410000072057fae */ /* 0x0003e80008121844 */
[----:B------:R2:W-:Y:S01]  /*39fd0*/  STL [R1+0x1658], R8 ;  /* 0x0016580801007387 */ /* 0x0005e20000100800 */
[----:B-1----:R-:W-:-:S02]  /*39fe0*/  IMAD.MOV.U32 R115, RZ, RZ, R8 ;  /* 0x000000ffff737224 */ /* 0x002fc400078e0008 */
[----:B------:R-:W-:-:S05]  /*39ff0*/  IMAD.MOV.U32 R114, RZ, RZ, R7 ;  /* 0x000000ffff727224 */ /* 0x000fca00078e0007 */
[----:B------:R1:W-:Y:S01]  /*3a000*/  LDGSTS.E [R5+0x4500], desc[UR4][R114.64], P0 ;  /* 0x0450000072057fae */ /* 0x0003e20008121844 */
[----:B------:R-:W-:-:S05]  /*3a010*/  IADD3 R6, P2, R6, R2, RZ ;  /* 0x0000000206067210 */ /* 0x000fca0007f5e0ff */
[----:B------:R-:W-:Y:S01]  /*3a020*/  IMAD.X R112, R112, 0x1, R0, P2 ;  /* 0x0000000170707824 */ /* 0x000fe200010e0600 */
[----:B------:R-:W-:Y:S04]  /*3a030*/  STL [R1+0x167c], R6 ;  /* 0x00167c0601007387 */ /* 0x000fe80000100800 */
[----:B--2---:R-:W2:Y:S04]  /*3a040*/  LDL.LU R8, [R1+0x16f8] ;  /* 0x0016f80001087983 */ /* 0x004ea80000300800 */
[----:B------:R1:W-:Y:S04]  /*3a050*/  STL [R1+0x1678], R112 ;  /* 0x0016787001007387 */ /* 0x0003e80000100800 */
[----:B------:R-:W2:Y:S01]  /*3a060*/  LDL.LU R7, [R1+0x16fc] ;  /* 0x0016fc0001077983 */ /* 0x000ea20000300800 */
[----:B---3--:R-:W-:Y:S01]  /*3a070*/  IADD3 R110, P1, R110, R2, RZ ;  /* 0x000000026e6e7210 */ /* 0x008fe20007f3e0ff */
[----:B-1----:R-:W-:-:S02]  /*3a080*/  IMAD.MOV.U32 R115, RZ, RZ, R112 ;  /* 0x000000ffff737224 */ /* 0x002fc400078e0070 */
[----:B------:R-:W-:Y:S02]  /*3a090*/  IMAD.MOV.U32 R114, RZ, RZ, R6 ;  /* 0x000000ffff727224 */ /* 0x000fe400078e0006 */
[----:B------:R-:W-:Y:S01]  /*3a0a0*/  IMAD.X R111, R111, 0x1, R0, P1 ;  /* 0x000000016f6f7824 */ /* 0x000fe200008e0600 */
[----:B------:R-:W3:Y:S04]  /*3a0b0*/  LDL.LU R112, [R1+0x1718] ;  /* 0x0017180001707983 */ /* 0x000ee80000300800 */
[----:B------:R-:W3:Y:S04]  /*3a0c0*/  LDL.LU R6, [R1+0x171c] ;  /* 0x00171c0001067983 */ /* 0x000ee80000300800 */
[----:B------:R-:W-:Y:S04]  /*3a0d0*/  STL [R1+0x169c], R110 ;  /* 0x00169c6e01007387 */ /* 0x000fe80000100800 */
[----:B------:R1:W-:Y:S04]  /*3a0e0*/  STL [R1+0x1698], R111 ;  /* 0x0016986f01007387 */ /* 0x0003e80000100800 */
[----:B------:R1:W-:Y:S01]  /*3a0f0*/  LDGSTS.E [R5+0x4900], desc[UR4][R114.64], P0 ;  /* 0x0490000072057fae */ /* 0x0003e20008121844 */
[----:B----4-:R-:W-:-:S05]  /*3a100*/  IADD3 R108, P2, R108, R2, RZ ;  /* 0x000000026c6c7210 */ /* 0x010fca0007f5e0ff */
[----:B------:R-:W-:Y:S01]  /*3a110*/  IMAD.X R109, R109, 0x1, R0, P2 ;  /* 0x000000016d6d7824 */ /* 0x000fe200010e0600 */
[----:B------:R-:W-:Y:S01]  /*3a120*/  STL [R1+0x16bc], R108 ;  /* 0x0016bc6c01007387 */ /* 0x000fe20000100800 */
[----:B-1----:R-:W-:-:S03]  /*3a130*/  IMAD.MOV.U32 R115, RZ, RZ, R111 ;  /* 0x000000ffff737224 */ /* 0x002fc600078e006f */
[----:B------:R-:W4:Y:S04]  /*3a140*/  LDL.LU R113, [R1+0x1738] ;  /* 0x0017380001717983 */ /* 0x000f280000300800 */
[----:B------:R1:W-:Y:S04]  /*3a150*/  STL [R1+0x16b8], R109 ;  /* 0x0016b86d01007387 */ /* 0x0003e80000100800 */
[----:B------:R-:W4:Y:S01]  /*3a160*/  LDL.LU R111, [R1+0x173c] ;  /* 0x00173c00016f7983 */ /* 0x000f220000300800 */
[----:B------:R-:W-:-:S03]  /*3a170*/  IMAD.MOV.U32 R114, RZ, RZ, R110 ;  /* 0x000000ffff727224 */ /* 0x000fc600078e006e */
[----:B------:R-:W4:Y:S01]  /*3a180*/  LDL.LU R110, [R1+0x1758] ;  /* 0x00175800016e7983 */ /* 0x000f220000300800 */
[----:B------:R-:W-:-:S03]  /*3a190*/  IADD3 R9, P1, R9, R2, RZ ;  /* 0x0000000209097210 */ /* 0x000fc60007f3e0ff */
[----:B------:R1:W-:Y:S02]  /*3a1a0*/  LDGSTS.E [R5+0x4d00], desc[UR4][R114.64], P0 ;  /* 0x04d0000072057fae */ /* 0x0003e40008121844 */
[----:B------:R-:W-:Y:S02]  /*3a1b0*/  IMAD.X R107, R107, 0x1, R0, P1 ;  /* 0x000000016b6b7824 */ /* 0x000fe400008e0600 */
[----:B-1----:R-:W-:Y:S02]  /*3a1c0*/  IMAD.MOV.U32 R114, RZ, RZ, R108 ;  /* 0x000000ffff727224 */ /* 0x002fe400078e006c */
[----:B------:R-:W-:Y:S02]  /*3a1d0*/  IMAD.MOV.U32 R115, RZ, RZ, R109 ;  /* 0x000000ffff737224 */ /* 0x000fe400078e006d */
        /* <DEDUP_REMOVED lines=9> */
[----:B------:R-:W-:Y:S04]  /*3a270*/  STL [R1+0x16fc], R7 ;  /* 0x0016fc0701007387 */ /* 0x000fe80000100800 */
[----:B------:R-:W2:Y:S01]  /*3a280*/  LDL.LU R107, [R1+0x177c] ;  /* 0x00177c00016b7983 */ /* 0x000ea20000300800 */
[----:B------:R-:W-:Y:S02]  /*3a290*/  IADD3.X R8, R8, R0, RZ, P2, !PT ;  /* 0x0000000008087210 */ /* 0x000fe400017fe4ff */
[----:B---3--:R-:W-:Y:S01]  /*3a2a0*/  IADD3 R6, P1, R6, R2, RZ ;  /* 0x0000000206067210 */ /* 0x008fe20007f3e0ff */
[----:B-1----:R-:W-:Y:S02]  /*3a2b0*/  IMAD.MOV.U32 R114, RZ, RZ, R7 ;  /* 0x000000ffff727224 */ /* 0x002fe400078e0007 */
[----:B------:R1:W-:Y:S01]  /*3a2c0*/  STL [R1+0x16f8], R8 ;  /* 0x0016f80801007387 */ /* 0x0003e20000100800 */
[----:B------:R-:W-:-:S02]  /*3a2d0*/  IMAD.MOV.U32 R115, RZ, RZ, R8 ;  /* 0x000000ffff737224 */ /* 0x000fc400078e0008 */
[----:B------:R-:W-:Y:S01]  /*3a2e0*/  IMAD.X R112, R112, 0x1, R0, P1 ;  /* 0x0000000170707824 */ /* 0x000fe200008e0600 */
[----:B------:R-:W3:Y:S04]  /*3a2f0*/  LDL.LU R9, [R1+0x1798] ;  /* 0x0017980001097983 */ /* 0x000ee80000300800 */
[----:B------:R1:W-:Y:S04]  /*3a300*/  LDGSTS.E [R5+0x5900], desc[UR4][R114.64], P0 ;  /* 0x0590000072057fae */ /* 0x0003e80008121844 */
[----:B-1----:R-:W3:Y:S04]  /*3a310*/  LDL.LU R8, [R1+0x179c] ;  /* 0x00179c0001087983 */ /* 0x002ee80000300800 */
[----:B------:R-:W3:Y:S04]  /*3a320*/  LDL.LU R7, [R1+0x17b8] ;  /* 0x0017b80001077983 */ /* 0x000ee80000300800 */
[----:B------:R1:W-:Y:S01]  /*3a330*/  STL [R1+0x171c], R6 ;  /* 0x00171c0601007387 */ /* 0x0003e20000100800 */
[----:B------:R-:W-:-:S03]  /*3a340*/  IMAD.MOV.U32 R114, RZ, RZ, R6 ;  /* 0x000000ffff727224 */ /* 0x000fc600078e0006 */
[----:B------:R1:W-:Y:S01]  /*3a350*/  STL [R1+0x1718], R112 ;  /* 0x0017187001007387 */ /* 0x0003e20000100800 */
[----:B----4-:R-:W-:-:S05]  /*3a360*/  IADD3 R111, P2, R111, R2, RZ ;  /* 0x000000026f6f7210 */ /* 0x010fca0007f5e0ff */
[----:B------:R4:W-:Y:S04]  /*3a370*/  STL [R1+0x173c], R111 ;  /* 0x00173c6f01007387 */ /* 0x0009e80000100800 */
[----:B-1----:R-:W3:Y:S01]  /*3a380*/  LDL.LU R6, [R1+0x17bc] ;  /* 0x0017bc0001067983 */ /* 0x002ee20000300800 */
[----:B------:R-:W-:Y:S02]  /*3a390*/  IMAD.MOV.U32 R115, RZ, RZ, R112 ;  /* 0x000000ffff737224 */ /* 0x000fe400078e0070 */
[----:B------:R-:W-:-:S03]  /*3a3a0*/  IMAD.X R113, R113, 0x1, R0, P2 ;  /* 0x0000000171717824 */ /* 0x000fc600010e0600 */
[----:B------:R1:W-:Y:S01]  /*3a3b0*/  LDGSTS.E [R5+0x5d00], desc[UR4][R114.64], P0 ;  /* 0x05d0000072057fae */ /* 0x0003e20008121844 */
[----:B------:R-:W-:-:S03]  /*3a3c0*/  IADD3 R109, P1, R109, R2, RZ ;  /* 0x000000026d6d7210 */ /* 0x000fc60007f3e0ff */
[----:B------:R-:W-:Y:S01]  /*3a3d0*/  STL [R1+0x1738], R113 ;  /* 0x0017387101007387 */ /* 0x000fe20000100800 */
[----:B-1----:R-:W-:Y:S02]  /*3a3e0*/  IMAD.MOV.U32 R114, RZ, RZ, R111 ;  /* 0x000000ffff727224 */ /* 0x002fe400078e006f */
[----:B------:R-:W-:Y:S01]  /*3a3f0*/  IMAD.MOV.U32 R115, RZ, RZ, R113 ;  /* 0x000000ffff737224 */ /* 0x000fe200078e0071 */
[----:B------:R-:W3:Y:S01]  /*3a400*/  LDL.LU R112, [R1+0x17d8] ;  /* 0x0017d80001707983 */ /* 0x000ee20000300800 */
[----:B------:R-:W-:-:S03]  /*3a410*/  IMAD.X R110, R110, 0x1, R0, P1 ;  /* 0x000000016e6e7824 */ /* 0x000fc600008e0600 */
[----:B----4-:R-:W4:Y:S04]  /*3a420*/  LDL.LU R111, [R1+0x17dc] ;  /* 0x0017dc00016f7983 */ /* 0x010f280000300800 */
[----:B------:R-:W-:Y:S04]  /*3a430*/  STL [R1+0x175c], R109 ;  /* 0x00175c6d01007387 */ /* 0x000fe80000100800 */
[----:B------:R1:W-:Y:S04]  /*3a440*/  LDGSTS.E [R5+0x6100], desc[UR4][R114.64], P0 ;  /* 0x0610000072057fae */ /* 0x0003e80008121844 */
[----:B------:R2:W-:Y:S01]  /*3a450*/  STL [R1+0x1758], R110 ;  /* 0x0017586e01007387 */ /* 0x0005e20000100800 */
[----:B-1----:R-:W-:Y:S01]  /*3a460*/  MOV R115, R110 ;  /* 0x0000006e00737202 */ /* 0x002fe20000000f00 */
        /* <DEDUP_REMOVED lines=15> */
[----:B------:R1:W-:Y:S04]  /*3a560*/  LDGSTS.E [R5+0x6900], desc[UR4][R114.64], P0 ;  /* 0x0690000072057fae */ /* 0x0003e80008121844 */
[----:B------:R1:W-:Y:S01]  /*3a570*/  STL [R1+0x1798], R9 ;  /* 0x0017980901007387 */ /* 0x0003e20000100800 */
[----:B------:R-:W-:Y:S01]  /*3a580*/  IADD3 R6, P2, R6, R2, RZ ;  /* 0x0000000206067210 */ /* 0x000fe20007f5e0ff */
[----:B-1----:R-:W-:-:S04]  /*3a590*/  IMAD.MOV.U32 R115, RZ, RZ, R9 ;  /* 0x000000ffff737224 */ /* 0x002fc800078e0009 */
[----:B------:R-:W-:Y:S01]  /*3a5a0*/  IMAD.X R7, R7, 0x1, R0, P2 ;  /* 0x0000000107077824 */ /* 0x000fe200010e0600 */
[----:B------:R-:W-:Y:S01]  /*3a5b0*/  STL [R1+0x17bc], R6 ;  /* 0x0017bc0601007387 */ /* 0x000fe20000100800 */
[----:B------:R-:W-:-:S03]  /*3a5c0*/  IMAD.MOV.U32 R114, RZ, RZ, R8 ;  /* 0x000000ffff727224 */ /* 0x000fc600078e0008 */
[----:B------:R-:W3:Y:S04]  /*3a5d0*/  LDL.LU R9, [R1+0x1838] ;  /* 0x0018380001097983 */ /* 0x000ee80000300800 */
[----:B------:R1:W-:Y:S04]  /*3a5e0*/  STL [R1+0x17b8], R7 ;  /* 0x0017b80701007387 */ /* 0x0003e80000100800 */
[----:B------:R-:W3:Y:S04]  /*3a5f0*/  LDL.LU R8, [R1+0x183c] ;  /* 0x00183c0001087983 */ /* 0x000ee80000300800 */
[----:B------:R1:W-:Y:S01]  /*3a600*/  LDGSTS.E [R5+0x6d00], desc[UR4][R114.64], P0 ;  /* 0x06d0000072057fae */ /* 0x0003e20008121844 */
[----:B----4-:R-:W-:-:S05]  /*3a610*/  IADD3 R111, P1, R111, R2, RZ ;  /* 0x000000026f6f7210 */ /* 0x010fca0007f3e0ff */
[----:B------:R-:W-:Y:S02]  /*3a620*/  IMAD.X R112, R112, 0x1, R0, P1 ;  /* 0x0000000170707824 */ /* 0x000fe400008e0600 */
[----:B-1----:R-:W-:Y:S02]  /*3a630*/  IMAD.MOV.U32 R114, RZ, RZ, R6 ;  /* 0x000000ffff727224 */ /* 0x002fe400078e0006 */
[----:B------:R-:W-:Y:S02]  /*3a640*/  IMAD.MOV.U32 R115, RZ, RZ, R7 ;  /* 0x000000ffff737224 */ /* 0x000fe400078e0007 */
[----:B------:R-:W4:Y:S04]  /*3a650*/  LDL.LU.64 R6, [R1+0x1008] ;  /* 0x0010080001067983 */ /* 0x000f280000300a00 */
[----:B------:R-:W-:Y:S04]  /*3a660*/  STL [R1+0x17dc], R111 ;  /* 0x0017dc6f01007387 */ /* 0x000fe80000100800 */
[----:B------:R1:W-:Y:S01]  /*3a670*/  STL [R1+0x17d8], R112 ;  /* 0x0017d87001007387 */ /* 0x0003e20000100800 */
[----:B------:R-:W-:-:S03]  /*3a680*/  IMAD.MOV.U32 R113, RZ, RZ, R112 ;  /* 0x000000ffff717224 */ /* 0x000fc600078e0070 */
[----:B------:R-:W-:Y:S01]  /*3a690*/  LDGSTS.E [R5+0x7100], desc[UR4][R114.64], P0 ;  /* 0x0710000072057fae */ /* 0x000fe20008121844 */
[----:B-1----:R-:W-:-:S05]  /*3a6a0*/  IMAD.MOV.U32 R112, RZ, RZ, R111 ;  /* 0x000000ffff707224 */ /* 0x002fca00078e006f */
[----:B------:R-:W-:Y:S01]  /*3a6b0*/  LDGSTS.E [R5+0x7500], desc[UR4][R112.64], P0 ;  /* 0x0750000070057fae */ /* 0x000fe20008121844 */
[----:B--2---:R-:W-:-:S05]  /*3a6c0*/  IADD3 R109, P2, R109, R2, RZ ;  /* 0x000000026d6d7210 */ /* 0x004fca0007f5e0ff */
[----:B------:R-:W-:Y:S01]  /*3a6d0*/  STL [R1+0x17fc], R109 ;  /* 0x0017fc6d01007387 */ /* 0x000fe20000100800 */
[----:B------:R-:W-:-:S03]  /*3a6e0*/  IMAD.X R110, R110, 0x1, R0, P2 ;  /* 0x000000016e6e7824 */ /* 0x000fc600010e0600 */
[----:B------:R-:W2:Y:S01]  /*3a6f0*/  LDL.LU.64 R118, [R1+0xfe8] ;  /* 0x000fe80001767983 */ /* 0x000ea20000300a00 */
[----:B---3--:R-:W-:-:S03]  /*3a700*/  IADD3 R107, P1, R107, R2, RZ ;  /* 0x000000026b6b7210 */ /* 0x008fc60007f3e0ff */
[----:B------:R1:W-:Y:S04]  /*3a710*/  STL [R1+0x17f8], R110 ;  /* 0x0017f86e01007387 */ /* 0x0003e80000100800 */
[----:B------:R-:W3:Y:S01]  /*3a720*/  LDL.LU.64 R116, [R1+0xfc8] ;  /* 0x000fc80001747983 */ /* 0x000ee20000300a00 */
[----:B------:R-:W-:-:S03]  /*3a730*/  IMAD.X R108, R108, 0x1, R0, P1 ;  /* 0x000000016c6c7824 */ /* 0x000fc600008e0600 */
[----:B------:R-:W3:Y:S04]  /*3a740*/  LDL.LU.64 R114, [R1+0xfa8] ;  /* 0x000fa80001727983 */ /* 0x000ee80000300a00 */
[----:B------:R-:W-:Y:S04]  /*3a750*/  STL [R1+0x181c], R107 ;  /* 0x00181c6b01007387 */ /* 0x000fe80000100800 */
[----:B------:R1:W-:Y:S01]  /*3a760*/  STL [R1+0x1818], R108 ;  /* 0x0018186c01007387 */ /* 0x0003e20000100800 */
[----:B------:R-:W-:-:S05]  /*3a770*/  IADD3 R8, P2, R8, R2, RZ ;  /* 0x0000000208087210 */ /* 0x000fca0007f5e0ff */
[----:B------:R-:W-:Y:S04]  /*3a780*/  STL [R1+0x183c], R8 ;  /* 0x00183c0801007387 */ /* 0x000fe80000100800 */
[----:B------:R-:W3:Y:S01]  /*3a790*/  LDL.LU.64 R112, [R1+0xf88] ;  /* 0x000f880001707983 */ /* 0x000ee20000300a00 */
[----:B------:R-:W-:Y:S01]  /*3a7a0*/  IMAD.MOV.U32 R111, RZ, RZ, R110 ;  /* 0x000000ffff6f7224 */ /* 0x000fe200078e006e */
[----:B-1----:R-:W-:Y:S01]  /*3a7b0*/  MOV R110, R109 ;  /* 0x0000006d006e7202 */ /* 0x002fe20000000f00 */
[----:B------:R-:W-:Y:S02]  /*3a7c0*/  IMAD.X R9, R9, 0x1, R0, P2 ;  /* 0x0000000109097824 */ /* 0x000fe400010e0600 */
[----:B------:R-:W-:Y:S02]  /*3a7d0*/  IMAD.MOV.U32 R109, RZ, RZ, R108 ;  /* 0x000000ffff6d7224 */ /* 0x000fe400078e006c */
[----:B------:R-:W-:Y:S01]  /*3a7e0*/  LDGSTS.E [R5+0x7900], desc[UR4][R110.64], P0 ;  /* 0x079000006e057fae */ /* 0x000fe20008121844 */
[----:B------:R-:W-:-:S03]  /*3a7f0*/  IMAD.MOV.U32 R108, RZ, RZ, R107 ;  /* 0x000000ffff6c7224 */ /* 0x000fc600078e006b */
[----:B------:R1:W-:Y:S04]  /*3a800*/  STL [R1+0x1838], R9 ;  /* 0x0018380901007387 */ /* 0x0003e80000100800 */
[----:B------:R-:W-:Y:S04]  /*3a810*/  LDGSTS.E [R5+0x7d00], desc[UR4][R108.64], P0 ;  /* 0x07d000006c057fae */ /* 0x000fe80008121844 */
[----:B------:R-:W3:Y:S01]  /*3a820*/  LDL.LU.64 R110, [R1+0xf68] ;  /* 0x000f6800016e7983 */ /* 0x000ee20000300a00 */
[----:B----4-:R-:W-:-:S03]  /*3a830*/  IADD3 R136, P1, R6, R2, RZ ;  /* 0x0000000206887210 */ /* 0x010fc60007f3e0ff */
[----:B------:R4:W-:Y:S04]  /*3a840*/  LDGSTS.E [R5+0x10100], desc[UR4][R8.64], P0 ;  /* 0x1010000008057fae */ /* 0x0009e80008121844 */
[----:B------:R-:W4:Y:S01]  /*3a850*/  LDL.LU.64 R108, [R1+0xf48] ;  /* 0x000f4800016c7983 */ /* 0x000f220000300a00 */
[----:B------:R-:W-:-:S03]  /*3a860*/  IMAD.X R6, R7, 0x1, R0, P1 ;  /* 0x0000000107067824 */ /* 0x000fc600008e0600 */
[----:B-1----:R-:W4:Y:S04]  /*3a870*/  LDL.LU.64 R8, [R1+0xf28] ;  /* 0x000f280001087983 */ /* 0x002f280000300a00 */
[----:B------:R-:W4:Y:S04]  /*3a880*/  LDL.LU.64 R140, [R1+0xf08] ;  /* 0x000f0800018c7983 */ /* 0x000f280000300a00 */
[----:B------:R-:W4:Y:S01]  /*3a890*/  LDL.LU.64 R120, [R1+0xee8] ;  /* 0x000ee80001787983 */ /* 0x000f220000300a00 */
[----:B--2---:R-:W-:-:S05]  /*3a8a0*/  IADD3 R134, P1, R118, R2, RZ ;  /* 0x0000000276867210 */ /* 0x004fca0007f3e0ff */
[----:B------:R-:W-:Y:S01]  /*3a8b0*/  IMAD.X R135, R119, 0x1, R0, P1 ;  /* 0x0000000177877824 */ /* 0x000fe200008e0600 */
[----:B---3--:R-:W-:-:S05]  /*3a8c0*/  IADD3 R132, P1, R116, R2, RZ ;  /* 0x0000000274847210 */ /* 0x008fca0007f3e0ff */
[----:B------:R-:W-:Y:S01]  /*3a8d0*/  IMAD.X R133, R117, 0x1, R0, P1 ;  /* 0x0000000175857824 */ /* 0x000fe200008e0600 */
[----:B------:R-:W-:-:S05]  /*3a8e0*/  IADD3 R130, P1, R114, R2, RZ ;  /* 0x0000000272827210 */ /* 0x000fca0007f3e0ff */
[----:B------:R-:W-:Y:S01]  /*3a8f0*/  IMAD.X R131, R115, 0x1, R0, P1 ;  /* 0x0000000173837824 */ /* 0x000fe200008e0600 */
[----:B------:R-:W-:-:S05]  /*3a900*/  IADD3 R128, P1, R112, R2, RZ ;  /* 0x0000000270807210 */ /* 0x000fca0007f3e0ff */
[----:B------:R-:W-:Y:S02]  /*3a910*/  IMAD.X R129, R113, 0x1, R0, P1 ;  /* 0x0000000171817824 */ /* 0x000fe400008e0600 */
[----:B------:R-:W2:Y:S04]  /*3a920*/  LDL.LU.64 R112, [R1+0xec8] ;  /* 0x000ec80001707983 */ /* 0x000ea80000300a00 */
[----:B------:R-:W3:Y:S04]  /*3a930*/  LDL.LU.64 R114, [R1+0xea8] ;  /* 0x000ea80001727983 */ /* 0x000ee80000300a00 */
[----:B------:R-:W3:Y:S01]  /*3a940*/  LDL.LU.64 R118, [R1+0xe88] ;  /* 0x000e880001767983 */ /* 0x000ee20000300a00 */
[----:B------:R-:W-:-:S03]  /*3a950*/  IADD3 R126, P1, R110, R2, RZ ;  /* 0x000000026e7e7210 */ /* 0x000fc60007f3e0ff */
[----:B------:R-:W3:Y:S02]  /*3a960*/  LDL.LU.64 R116, [R1+0xe68] ;  /* 0x000e680001747983 */ /* 0x000ee40000300a00 */
[----:B------:R-:W-:Y:S02]  /*3a970*/  IMAD.X R127, R111, 0x1, R0, P1 ;  /* 0x000000016f7f7824 */ /* 0x000fe400008e0600 */
[----:B------:R-:W3:Y:S01]  /*3a980*/  LDL.LU.64 R110, [R1+0xe48] ;  /* 0x000e4800016e7983 */ /* 0x000ee20000300a00 */
[----:B----4-:R-:W-:-:S05]  /*3a990*/  IADD3 R124, P1, R108, R2, RZ ;  /* 0x000000026c7c7210 */ /* 0x010fca0007f3e0ff */
[----:B------:R-:W-:Y:S02]  /*3a9a0*/  IMAD.X R125, R109, 0x1, R0, P1 ;  /* 0x000000016d7d7824 */ /* 0x000fe400008e0600 */
[----:B------:R-:W4:Y:S04]  /*3a9b0*/  LDL.LU.64 R108, [R1+0xe28] ;  /* 0x000e2800016c7983 */ /* 0x000f280000300a00 */
[----:B------:R-:W4:Y:S01]  /*3a9c0*/  LDL.LU.64 R138, [R1+0xe08] ;  /* 0x000e0800018a7983 */ /* 0x000f220000300a00 */
[----:B------:R-:W-:-:S05]  /*3a9d0*/  IADD3 R122, P1, R8, R2, RZ ;  /* 0x00000002087a7210 */ /* 0x000fca0007f3e0ff */
[----:B------:R-:W-:Y:S01]  /*3a9e0*/  IMAD.X R123, R9, 0x1, R0, P1 ;  /* 0x00000001097b7824 */ /* 0x000fe200008e0600 */
[----:B------:R-:W-:-:S05]  /*3a9f0*/  IADD3 R8, P1, R140, R2, RZ ;  /* 0x000000028c087210 */ /* 0x000fca0007f3e0ff */
[----:B------:R-:W-:Y:S01]  /*3aa00*/  IMAD.X R9, R141, 0x1, R0, P1 ;  /* 0x000000018d097824 */ /* 0x000fe200008e0600 */
[----:B------:R-:W-:-:S04]  /*3aa10*/  IADD3 R7, P1, R120, R2, RZ ;  /* 0x0000000278077210 */ /* 0x000fc80007f3e0ff */
[----:B------:R-:W-:Y:S01]  /*3aa20*/  IADD3.X R151, R121, R0, RZ, P1, !PT ;  /* 0x0000000079977210 */ /* 0x000fe20000ffe4ff */
[----:B------:R-:W-:Y:S02]  /*3aa30*/  IMAD.MOV.U32 R137, RZ, RZ, R6 ;  /* 0x000000ffff897224 */ /* 0x000fe400078e0006 */
[----:B------:R-:W-:-:S03]  /*3aa40*/  IMAD.MOV.U32 R6, RZ, RZ, R7 ;  /* 0x000000ffff067224 */ /* 0x000fc600078e0007 */
[----:B------:R-:W-:Y:S01]  /*3aa50*/  STL.64 [R1+0x1008], R136 ;  /* 0x0010088801007387 */ /* 0x000fe20000100a00 */
[----:B------:R-:W-:-:S03]  /*3aa60*/  IMAD.MOV.U32 R7, RZ, RZ, R151 ;  /* 0x000000ffff077224 */ /* 0x000fc600078e0097 */
        /* <DEDUP_REMOVED lines=8> */
[----:B------:R-:W-:Y:S04]  /*3aaf0*/  LDGSTS.E [R5+0x10500], desc[UR4][R136.64], P0 ;  /* 0x1050000088057fae */ /* 0x000fe80008121844 */
[----:B------:R1:W-:Y:S04]  /*3ab00*/  STL.64 [R1+0xee8], R6 ;  /* 0x000ee80601007387 */ /* 0x0003e80000100a00 */
        /* <DEDUP_REMOVED lines=8> */
[----:B------:R1:W-:Y:S01]  /*3ab90*/  LDGSTS.E [R5+0x12900], desc[UR4][R6.64], P0 ;  /* 0x1290000006057fae */ /* 0x0003e20008121844 */
[----:B--2---:R-:W-:-:S05]  /*3aba0*/  IADD3 R120, P1, R112, R2, RZ ;  /* 0x0000000270787210 */ /* 0x004fca0007f3e0ff */
[----:B------:R-:W-:Y:S01]  /*3abb0*/  IMAD.X R121, R113, 0x1, R0, P1 ;  /* 0x0000000171797824 */ /* 0x000fe200008e0600 */
[----:B---3--:R-:W-:-:S04]  /*3abc0*/  IADD3 R112, P1, R114, R2, RZ ;  /* 0x0000000272707210 */ /* 0x008fc80007f3e0ff */
[----:B------:R-:W-:Y:S01]  /*3abd0*/  LDGSTS.E [R5+0x12d00], desc[UR4][R120.64], P0 ;  /* 0x12d0000078057fae */ /* 0x000fe20008121844 */
[--C-:B------:R-:W-:Y:S01]  /*3abe0*/  IMAD.X R113, R115, 0x1, R0.reuse, P1 ;  /* 0x0000000173717824 */ /* 0x100fe200008e0600 */
[-C--:B------:R-:W-:Y:S02]  /*3abf0*/  IADD3 R114, P1, R118, R2.reuse, RZ ;  /* 0x0000000276727210 */ /* 0x080fe40007f3e0ff */
[----:B------:R-:W-:Y:S03]  /*3ac00*/  STL.64 [R1+0xec8], R120 ;  /* 0x000ec87801007387 */ /* 0x000fe60000100a00 */
[--C-:B------:R-:W-:Y:S01]  /*3ac10*/  IMAD.X R115, R119, 0x1, R0.reuse, P1 ;  /* 0x0000000177737824 */ /* 0x100fe200008e0600 */
[-C--:B------:R-:W-:Y:S01]  /*3ac20*/  IADD3 R118, P1, R116, R2.reuse, RZ ;  /* 0x0000000274767210 */ /* 0x080fe20007f3e0ff */
[----:B------:R2:W-:Y:S04]  /*3ac30*/  LDGSTS.E [R5+0x13100], desc[UR4][R112.64], P0 ;  /* 0x1310000070057fae */ /* 0x0005e80008121844 */
[--C-:B------:R-:W-:Y:S01]  /*3ac40*/  IMAD.X R119, R117, 0x1, R0.reuse, P1 ;  /* 0x0000000175777824 */ /* 0x100fe200008e0600 */
[-C--:B------:R-:W-:Y:S01]  /*3ac50*/  IADD3 R116, P1, R110, R2.reuse, RZ ;  /* 0x000000026e747210 */ /* 0x080fe20007f3e0ff */
[----:B------:R3:W-:Y:S04]  /*3ac60*/  STL.64 [R1+0xea8], R112 ;  /* 0x000ea87001007387 */ /* 0x0007e80000100a00 */
[--C-:B------:R-:W-:Y:S01]  /*3ac70*/  IMAD.X R117, R111, 0x1, R0.reuse, P1 ;  /* 0x000000016f757824 */ /* 0x100fe200008e0600 */
[-C--:B----4-:R-:W-:Y:S01]  /*3ac80*/  IADD3 R110, P1, R108, R2.reuse, RZ ;  /* 0x000000026c6e7210 */ /* 0x090fe20007f3e0ff */
[----:B------:R4:W-:Y:S04]  /*3ac90*/  LDGSTS.E [R5+0x13500], desc[UR4][R114.64], P0 ;  /* 0x1350000072057fae */ /* 0x0009e80008121844 */
[--C-:B------:R-:W-:Y:S01]  /*3aca0*/  IMAD.X R111, R109, 0x1, R0.reuse, P1 ;  /* 0x000000016d6f7824 */ /* 0x100fe200008e0600 */
[-C--:B------:R-:W-:Y:S01]  /*3acb0*/  IADD3 R108, P1, R138, R2.reuse, RZ ;  /* 0x000000028a6c7210 */ /* 0x080fe20007f3e0ff */
[----:B------:R2:W-:Y:S04]  /*3acc0*/  STL.64 [R1+0xe88], R114 ;  /* 0x000e887201007387 */ /* 0x0005e80000100a00 */
[--C-:B------:R-:W-:Y:S01]  /*3acd0*/  IMAD.X R109, R139, 0x1, R0.reuse, P1 ;  /* 0x000000018b6d7824 */ /* 0x100fe200008e0600 */
[-C--:B------:R-:W-:Y:S01]  /*3ace0*/  IADD3 R150, P1, R246, R2.reuse, RZ ;  /* 0x00000002f6967210 */ /* 0x080fe20007f3e0ff */
[----:B------:R-:W-:Y:S04]  /*3acf0*/  LDGSTS.E [R5+0x13900], desc[UR4][R118.64], P0 ;  /* 0x1390000076057fae */ /* 0x000fe80008121844 */
[--C-:B------:R-:W-:Y:S01]  /*3ad00*/  IMAD.X R246, R247, 0x1, R0.reuse, P1 ;  /* 0x00000001f7f67824 */ /* 0x100fe200008e0600 */
[-C--:B------:R-:W-:Y:S01]  /*3ad10*/  IADD3 R149, P1, R238, R2.reuse, RZ ;  /* 0x00000002ee957210 */ /* 0x080fe20007f3e0ff */
[----:B------:R-:W-:Y:S04]  /*3ad20*/  STL.64 [R1+0xe68], R118 ;  /* 0x000e687601007387 */ /* 0x000fe80000100a00 */
        /* <DEDUP_REMOVED lines=11> */
[----:B------:R4:W-:Y:S04]  /*3ade0*/  STL.64 [R1+0xe28], R110 ;  /* 0x000e286e01007387 */ /* 0x0009e80000100a00 */
[----:B------:R-:W-:Y:S01]  /*3adf0*/  IMAD.X R206, R207, 0x1, R0, P1 ;  /* 0x00000001cfce7824 */ /* 0x000fe200008e0600 */
[----:B------:R-:W-:Y:S01]  /*3ae00*/  IADD3 R144, P1, R198, R2, RZ ;  /* 0x00000002c6907210 */ /* 0x000fe20007f3e0ff */
[----:B------:R-:W-:Y:S01]  /*3ae10*/  IMAD.MOV.U32 R247, RZ, RZ, R246 ;  /* 0x000000fffff77224 */ /* 0x000fe200078e00f6 */
[----:B------:R-:W-:Y:S02]  /*3ae20*/  LDGSTS.E [R5+0x14500], desc[UR4][R108.64], P0 ;  /* 0x145000006c057fae */ /* 0x000fe40008121844 */
[----:B------:R-:W-:-:S02]  /*3ae30*/  IADD3.X R198, R199, R0, RZ, P1, !PT ;  /* 0x00000000c7c67210 */ /* 0x000fc40000ffe4ff */
        /* <DEDUP_REMOVED lines=11> */
[--C-:B------:R-:W-:Y:S01]  /*3aef0*/  IMAD.X R22, R23, 0x1, R0.reuse, P1 ;  /* 0x0000000117167824 */ /* 0x100fe200008e0600 */
[----:B------:R-:W-:Y:S01]  /*3af00*/  IADD3 R107, P1, R14, R2, RZ ;  /* 0x000000020e6b7210 */ /* 0x000fe20007f3e0ff */
[----:B------:R4:W-:Y:S04]  /*3af10*/  STL.64 [R1+0xe08], R108 ;  /* 0x000e086c01007387 */ /* 0x0009e80000100a00 */
[----:B------:R-:W-:Y:S01]  /*3af20*/  IMAD.X R14, R15, 0x1, R0, P1 ;  /* 0x000000010f0e7824 */ /* 0x000fe200008e0600 */
[----:B-1----:R-:W4:Y:S03]  /*3af30*/  LDL.LU R9, [R1+0x1444] ;  /* 0x0014440001097983 */ /* 0x002f260000300800 */
[----:B------:R-:W-:Y:S01]  /*3af40*/  IMAD.MOV.U32 R15, RZ, RZ, R14 ;  /* 0x000000ffff0f7224 */ /* 0x000fe200078e000e */
[----:B------:R-:W4:Y:S01]  /*3af50*/  LDL.LU R7, [R1+0x1464] ;  /* 0x0014640001077983 */ /* 0x000f220000300800 */
[----:B------:R-:W-:-:S03]  /*3af60*/  IMAD.MOV.U32 R14, RZ, RZ, R107 ;  /* 0x000000ffff0e7224 */ /* 0x000fc600078e006b */
[----:B------:R-:W4:Y:S04]  /*3af70*/  LDL.LU R107, [R1+0x1440] ;  /* 0x00144000016b7983 */ /* 0x000f280000300800 */
[----:B---3--:R-:W3:Y:S04]  /*3af80*/  LDL.LU R112, [R1+0x1460] ;  /* 0x0014600001707983 */ /* 0x008ee80000300800 */
[----:B--2---:R-:W2:Y:S04]  /*3af90*/  LDL R114, [R1+0x1c20] ;  /* 0x001c200001727983 */ /* 0x004ea80000100800 */
[----:B----4-:R-:W4:Y:S04]  /*3afa0*/  LDL.LU R111, [R1+0x1480] ;  /* 0x00148000016f7983 */ /* 0x010f280000300800 */
[----:B------:R-:W4:Y:S04]  /*3afb0*/  LDL.LU R6, [R1+0x1484] ;  /* 0x0014840001067983 */ /* 0x000f280000300800 */
[----:B------:R-:W4:Y:S04]  /*3afc0*/  LDL.LU R113, [R1+0x14a0] ;  /* 0x0014a00001717983 */ /* 0x000f280000300800 */
[----:B------:R-:W4:Y:S01]  /*3afd0*/  LDL.LU R8, [R1+0x14a4] ;  /* 0x0014a40001087983 */ /* 0x000f220000300800 */
[----:B------:R-:W-:-:S02]  /*3afe0*/  IMAD.MOV.U32 R246, RZ, RZ, R150 ;  /* 0x000000fffff67224 */ /* 0x000fc400078e0096 */
[----:B------:R-:W-:Y:S01]  /*3aff0*/  IMAD.MOV.U32 R239, RZ, RZ, R238 ;  /* 0x000000ffffef7224 */ /* 0x000fe200078e00ee */
[----:B------:R-:W-:Y:S01]  /*3b000*/  MOV R238, R149 ;  /* 0x0000009500ee7202 */ /* 0x000fe20000000f00 */
        /* <DEDUP_REMOVED lines=10> */
[----:B------:R-:W4:Y:S01]  /*3b0b0*/  LDL.LU R110, [R1+0x14c0] ;  /* 0x0014c000016e7983 */ /* 0x000f220000300800 */
[----:B------:R-:W-:Y:S02]  /*3b0c0*/  IMAD.MOV.U32 R206, RZ, RZ, R145 ;  /* 0x000000ffffce7224 */ /* 0x000fe400078e0091 */
[----:B------:R-:W-:Y:S01]  /*3b0d0*/  IMAD.MOV.U32 R199, RZ, RZ, R198 ;  /* 0x000000ffffc77224 */ /* 0x000fe200078e00c6 */
[----:B------:R-:W-:Y:S01]  /*3b0e0*/  LDGSTS.E [R5+0x15500], desc[UR4][R222.64], P0 ;  /* 0x15500000de057fae */ /* 0x000fe20008121844 */
[----:B------:R-:W-:Y:S02]  /*3b0f0*/  IMAD.MOV.U32 R198, RZ, RZ, R144 ;  /* 0x000000ffffc67224 */ /* 0x000fe400078e0090 */
[----:B------:R-:W-:Y:S01]  /*3b100*/  IMAD.MOV.U32 R191, RZ, RZ, R190 ;  /* 0x000000ffffbf7224 */ /* 0x000fe200078e00be */
        /* <DEDUP_REMOVED lines=8> */
[----:B------:R-:W4:Y:S01]  /*3b190*/  LDL.LU R108, [R1+0x14e0] ;  /* 0x0014e000016c7983 */ /* 0x000f220000300800 */
[----:B------:R-:W-:Y:S02]  /*3b1a0*/  IMAD.MOV.U32 R166, RZ, RZ, R140 ;  /* 0x000000ffffa67224 */ /* 0x000fe400078e008c */
[----:B------:R-:W-:Y:S01]  /*3b1b0*/  IMAD.MOV.U32 R159, RZ, RZ, R158 ;  /* 0x000000ffff9f7224 */ /* 0x000fe200078e009e */
[----:B------:R-:W-:Y:S01]  /*3b1c0*/  LDGSTS.E [R5+0x15d00], desc[UR4][R206.64], P0 ;  /* 0x15d00000ce057fae */ /* 0x000fe20008121844 */
[----:B------:R-:W-:-:S02]  /*3b1d0*/  IMAD.MOV.U32 R158, RZ, RZ, R139 ;  /* 0x000000ffff9e7224 */ /* 0x000fc400078e008b */
[----:B------:R-:W-:Y:S01]  /*3b1e0*/  IMAD.MOV.U32 R23, RZ, RZ, R22 ;  /* 0x000000ffff177224 */ /* 0x000fe200078e0016 */
[----:B------:R-:W-:Y:S01]  /*3b1f0*/  LDGSTS.E [R5+0x16100], desc[UR4][R198.64], P0 ;  /* 0x16100000c6057fae */ /* 0x000fe20008121844 */
[----:B------:R-:W-:-:S03]  /*3b200*/  IMAD.MOV.U32 R22, RZ, RZ, R138 ;  /* 0x000000ffff167224 */ /* 0x000fc600078e008a */
[----:B------:R-:W-:Y:S04]  /*3b210*/  LDGSTS.E [R5+0x16500], desc[UR4][R190.64], P0 ;  /* 0x16500000be057fae */ /* 0x000fe80008121844 */
[----:B------:R-:W-:Y:S04]  /*3b220*/  LDGSTS.E [R5+0x16900], desc[UR4][R182.64], P0 ;  /* 0x16900000b6057fae */ /* 0x000fe80008121844 */
[----:B------:R-:W-:Y:S04]  /*3b230*/  LDGSTS.E [R5+0x16d00], desc[UR4][R174.64], P0 ;  /* 0x16d00000ae057fae */ /* 0x000fe80008121844 */
[----:B------:R-:W-:Y:S04]  /*3b240*/  LDGSTS.E [R5+0x17100], desc[UR4][R166.64], P0 ;  /* 0x17100000a6057fae */ /* 0x000fe80008121844 */
[----:B------:R-:W-:Y:S04]  /*3b250*/  LDGSTS.E [R5+0x17500], desc[UR4][R158.64], P0 ;  /* 0x175000009e057fae */ /* 0x000fe80008121844 */
[----:B------:R-:W-:Y:S04]  /*3b260*/  LDGSTS.E [R5+0x17900], desc[UR4][R22.64], P0 ;  /* 0x1790000016057fae */ /* 0x000fe80008121844 */
[----:B------:R2:W-:Y:S01]  /*3b270*/  LDGSTS.E [R5+0x17d00], desc[UR4][R14.64], P0 ;  /* 0x17d000000e057fae */ /* 0x0005e20008121844 */
[----:B------:R-:W-:-:S02]  /*3b280*/  IADD3 R9, P1, R9, R2, RZ ;  /* 0x0000000209097210 */ /* 0x000fc40007f3e0ff */
[----:B------:R-:W-:-:S03]  /*3b290*/  IADD3 R7, P2, R7, R2, RZ ;  /* 0x0000000207077210 */ /* 0x000fc60007f5e0ff */
[--C-:B------:R-:W-:Y:S01]  /*3b2a0*/  IMAD.X R107, R107, 0x1, R0.reuse, P1 ;  /* 0x000000016b6b7824 */ /* 0x100fe200008e0600 */
[----:B------:R-:W-:Y:S01]  /*3b2b0*/  STL [R1+0x1444], R9 ;  /* 0x0014440901007387 */ /* 0x000fe20000100800 */
[----:B---3--:R-:W-:-:S03]  /*3b2c0*/  IMAD.X R112, R112, 0x1, R0, P2 ;  /* 0x0000000170707824 */ /* 0x008fc600010e0600 */
[----:B------:R1:W-:Y:S01]  /*3b2d0*/  STL [R1+0x1440], R107 ;  /* 0x0014406b01007387 */ /* 0x0003e20000100800 */
[----:B------:R-:W-:-:S03]  /*3b2e0*/  IMAD.MOV.U32 R115, RZ, RZ, R107 ;  /* 0x000000ffff737224 */ /* 0x000fc600078e006b */
[----:B------:R3:W-:Y:S04]  /*3b2f0*/  STL [R1+0x1464], R7 ;  /* 0x0014640701007387 */ /* 0x0007e80000100800 */
[----:B------:R3:W-:Y:S04]  /*3b300*/  STL [R1+0x1460], R112 ;  /* 0x0014607001007387 */ /* 0x0007e80000100800 */
[----:B-1----:R-:W3:Y:S01]  /*3b310*/  LDL.LU R107, [R1+0x14e4] ;  /* 0x0014e400016b7983 */ /* 0x002ee20000300800 */
[----:B--2---:R-:W-:Y:S01]  /*3b320*/  VIADD R5, R114, UR8 ;  /* 0x0000000872057c36 */ /* 0x004fe20008000000 */
[----:B------:R-:W-:-:S02]  /*3b330*/  MOV R114, R9 ;  /* 0x0000000900727202 */ /* 0x000fc40000000f00 */
[-C--:B----4-:R-:W-:Y:S01]  /*3b340*/  IADD3 R6, P1, R6, R2.reuse, RZ ;  /* 0x0000000206067210 */ /* 0x090fe20007f3e0ff */
[----:B------:R-:W2:Y:S01]  /*3b350*/  LDL.LU R9, [R1+0x1500] ;  /* 0x0015000001097983 */ /* 0x000ea20000300800 */
[----:B------:R-:W-:-:S03]  /*3b360*/  IADD3 R8, P2, R8, R2, RZ ;  /* 0x0000000208087210 */ /* 0x000fc60007f5e0ff */
[----:B------:R1:W-:Y:S01]  /*3b370*/  LDGSTS.E [R5+0x200], desc[UR4][R114.64], P0 ;  /* 0x0020000072057fae */ /* 0x0003e20008121844 */
[----:B------:R-:W-:Y:S02]  /*3b380*/  IMAD.X R111, R111, 0x1, R0, P1 ;  /* 0x000000016f6f7824 */ /* 0x000fe400008e0600 */
[----:B-1----:R-:W-:Y:S02]  /*3b390*/  IMAD.MOV.U32 R114, RZ, RZ, R7 ;  /* 0x000000ffff727224 */ /* 0x002fe400078e0007 */
[----:B------:R-:W-:Y:S01]  /*3b3a0*/  IMAD.MOV.U32 R115, RZ, RZ, R112 ;  /* 0x000000ffff737224 */ /* 0x000fe200078e0070 */
[----:B---3--:R-:W3:Y:S04]  /*3b3b0*/  LDL.LU R7, [R1+0x1504] ;  /* 0x0015040001077983 */ /* 0x008ee80000300800 */
[----:B------:R-:W4:Y:S04]  /*3b3c0*/  LDL.LU R112, [R1+0x1520] ;  /* 0x0015200001707983 */ /* 0x000f280000300800 */
[----:B------:R1:W-:Y:S04]  /*3b3d0*/  STL [R1+0x1484], R6 ;  /* 0x0014840601007387 */ /* 0x0003e80000100800 */
[----:B------:R1:W-:Y:S04]  /*3b3e0*/  LDGSTS.E [R5+0x600], desc[UR4][R114.64], P0 ;  /* 0x0060000072057fae */ /* 0x0003e80008121844 */
[----:B------:R1:W-:Y:S04]  /*3b3f0*/  STL [R1+0x1480], R111 ;  /* 0x0014806f01007387 */ /* 0x0003e80000100800 */
[----:B------:R1:W-:Y:S02]  /*3b400*/  STL [R1+0x14a4], R8 ;  /* 0x0014a40801007387 */ /* 0x0003e40000100800 */
[----:B-1----:R-:W-:-:S02]  /*3b410*/  IMAD.MOV.U32 R114, RZ, RZ, R6 ;  /* 0x000000ffff727224 */ /* 0x002fc400078e0006 */
[----:B------:R-:W4:Y:S01]  /*3b420*/  LDL.LU R6, [R1+0x1524] ;  /* 0x0015240001067983 */ /* 0x000f220000300800 */
[----:B------:R-:W-:Y:S01]  /*3b430*/  IMAD.MOV.U32 R115, RZ, RZ, R111 ;  /* 0x000000ffff737224 */ /* 0x000fe200078e006f */
[----:B------:R-:W-:Y:S01]  /*3b440*/  IADD3 R109, P1, R109, R2, RZ ;  /* 0x000000026d6d7210 */ /* 0x000fe20007f3e0ff */
[----:B------:R-:W-:-:S03]  /*3b450*/  IMAD.X R113, R113, 0x1, R0, P2 ;  /* 0x0000000171717824 */ /* 0x000fc600010e0600 */
[----:B------:R1:W-:Y:S01]  /*3b460*/  LDGSTS.E [R5+0xa00], desc[UR4][R114.64], P0 ;  /* 0x00a0000072057fae */ /* 0x0003e20008121844 */
[----:B------:R-:W-:-:S03]  /*3b470*/  IMAD.X R110, R110, 0x1, R0, P1 ;  /* 0x000000016e6e7824 */ /* 0x000fc600008e0600 */
[----:B------:R-:W-:Y:S04]  /*3b480*/  STL [R1+0x14a0], R113 ;  /* 0x0014a07101007387 */ /* 0x000fe80000100800 */
[----:B------:R-:W4:Y:S01]  /*3b490*/  LDL.LU R111, [R1+0x1540] ;  /* 0x00154000016f7983 */ /* 0x000f220000300800 */
[----:B-1----:R-:W-:Y:S02]  /*3b4a0*/  IMAD.MOV.U32 R114, RZ, RZ, R8 ;  /* 0x000000ffff727224 */ /* 0x002fe400078e0008 */
[----:B------:R-:W-:Y:S01]  /*3b4b0*/  IMAD.MOV.U32 R115, RZ, RZ, R113 ;  /* 0x000000ffff737224 */ /* 0x000fe200078e0071 */
        /* <DEDUP_REMOVED lines=13> */
[----:B-1----:R-:W-:-:S02]  /*3b590*/  MOV R114, R107 ;  /* 0x0000006b00727202 */ /* 0x002fc40000000f00 */
[-C--:B---3--:R-:W-:Y:S01]  /*3b5a0*/  IADD3 R7, P1, R7, R2.reuse, RZ ;  /* 0x0000000207077210 */ /* 0x088fe20007f3e0ff */
[----:B------:R-:W-:Y:S02]  /*3b5b0*/  IMAD.MOV.U32 R115, RZ, RZ, R108 ;  /* 0x000000ffff737224 */ /* 0x000fe400078e006c */
[----:B------:R-:W3:Y:S02]  /*3b5c0*/  LDL.LU R108, [R1+0x1580] ;  /* 0x00158000016c7983 */ /* 0x000ee40000300800 */
[----:B------:R-:W-:Y:S02]  /*3b5d0*/  IMAD.X R9, R9, 0x1, R0, P1 ;  /* 0x0000000109097824 */ /* 0x000fe400008e0600 */
[----:B------:R-:W3:Y:S04]  /*3b5e0*/  LDL.LU R107, [R1+0x1584] ;  /* 0x00158400016b7983 */ /* 0x000ee80000300800 */
[----:B------:R-:W-:Y:S04]  /*3b5f0*/  STL [R1+0x1504], R7 ;  /* 0x0015040701007387 */ /* 0x000fe80000100800 */
[----:B------:R1:W-:Y:S04]  /*3b600*/  LDGSTS.E [R5+0x1600], desc[UR4][R114.64], P0 ;  /* 0x0160000072057fae */ /* 0x0003e80008121844 */
[----:B------:R1:W-:Y:S01]  /*3b610*/  STL [R1+0x1500], R9 ;  /* 0x0015000901007387 */ /* 0x0003e20000100800 */
[----:B----4-:R-:W-:Y:S01]  /*3b620*/  IADD3 R6, P2, R6, R2, RZ ;  /* 0x0000000206067210 */ /* 0x010fe20007f5e0ff */
[----:B-1----:R-:W-:-:S04]  /*3b630*/  IMAD.MOV.U32 R115, RZ, RZ, R9 ;  /* 0x000000ffff737224 */ /* 0x002fc800078e0009 */
[----:B------:R-:W-:Y:S01]  /*3b640*/  IMAD.X R112, R112, 0x1, R0, P2 ;  /* 0x0000000170707824 */ /* 0x000fe200010e0600 */
[----:B------:R-:W-:Y:S01]  /*3b650*/  STL [R1+0x1524], R6 ;  /* 0x0015240601007387 */ /* 0x000fe20000100800 */
[----:B------:R-:W-:-:S03]  /*3b660*/  IMAD.MOV.U32 R114, RZ, RZ, R7 ;  /* 0x000000ffff727224 */ /* 0x000fc600078e0007 */
[----:B------:R-:W4:Y:S04]  /*3b670*/  LDL.LU R9, [R1+0x15a0] ;  /* 0x0015a00001097983 */ /* 0x000f280000300800 */
        /* <DEDUP_REMOVED lines=9> */
[----:B------:R1:W-:Y:S04]  /*3b710*/  STL [R1+0x1544], R8 ;  /* 0x0015440801007387 */ /* 0x0003e80000100800 */
[----:B------:R1:W-:Y:S04]  /*3b720*/  STL [R1+0x1540], R111 ;  /* 0x0015406f01007387 */ /* 0x0003e80000100800 */
[----:B------:R1:W-:Y:S02]  /*3b730*/  LDGSTS.E [R5+0x1e00], desc[UR4][R114.64], P0 ;  /* 0x01e0000072057fae */ /* 0x0003e40008121844 */
[----:B-1----:R-:W-:-:S02]  /*3b740*/  IMAD.MOV.U32 R114, RZ, RZ, R8 ;  /* 0x000000ffff727224 */ /* 0x002fc400078e0008 */
[----:B------:R-:W-:-:S05]  /*3b750*/  IMAD.MOV.U32 R115, RZ, RZ, R111 ;  /* 0x000000ffff737224 */ /* 0x000fca00078e006f */
[----:B------:R1:W-:Y:S01]  /*3b760*/  LDGSTS.E [R5+0x2200], desc[UR4][R114.64], P0 ;  /* 0x0220000072057fae */ /* 0x0003e20008121844 */
[----:B--2---:R-:W-:-:S05]  /*3b770*/  IADD3 R109, P2, R109, R2, RZ ;  /* 0x000000026d6d7210 */ /* 0x004fca0007f5e0ff */
[----:B------:R-:W-:Y:S01]  /*3b780*/  IMAD.X R110, R110, 0x1, R0, P2 ;  /* 0x000000016e6e7824 */ /* 0x000fe200010e0600 */
[----:B------:R-:W-:Y:S04]  /*3b790*/  STL [R1+0x1564], R109 ;  /* 0x0015646d01007387 */ /* 0x000fe80000100800 */
[----:B------:R-:W2:Y:S04]  /*3b7a0*/  LDL.LU R113, [R1+0x15e0] ;  /* 0x0015e00001717983 */ /* 0x000ea80000300800 */
[----:B------:R1:W-:Y:S01]  /*3b7b0*/  STL [R1+0x1560], R110 ;  /* 0x0015606e01007387 */ /* 0x0003e20000100800 */
[----:B---3--:R-:W-:-:S03]  /*3b7c0*/  IADD3 R107, P1, R107, R2, RZ ;  /* 0x000000026b6b7210 */ /* 0x008fc60007f3e0ff */
[----:B------:R-:W3:Y:S01]  /*3b7d0*/  LDL.LU R8, [R1+0x15e4] ;  /* 0x0015e40001087983 */ /* 0x000ee20000300800 */
[----:B-1----:R-:W-:Y:S01]  /*3b7e0*/  IMAD.MOV.U32 R114, RZ, RZ, R109 ;  /* 0x000000ffff727224 */ /* 0x002fe200078e006d */
[----:B------:R-:W-:Y:S01]  /*3b7f0*/  IADD3.X R108, R108, R0, RZ, P1, !PT ;  /* 0x000000006c6c7210 */ /* 0x000fe20000ffe4ff */
[----:B------:R-:W-:Y:S01]  /*3b800*/  IMAD.MOV.U32 R115, RZ, RZ, R110 ;  /* 0x000000ffff737224 */ /* 0x000fe200078e006e */
[----:B------:R-:W2:Y:S04]  /*3b810*/  LDL.LU R111, [R1+0x1600] ;  /* 0x00160000016f7983 */ /* 0x000ea80000300800 */
[----:B------:R-:W2:Y:S04]  /*3b820*/  LDL.LU R110, [R1+0x1604] ;  /* 0x00160400016e7983 */ /* 0x000ea80000300800 */
[----:B------:R-:W2:Y:S04]  /*3b830*/  LDL.LU R109, [R1+0x1620] ;  /* 0x00162000016d7983 */ /* 0x000ea80000300800 */
[----:B------:R-:W-:Y:S04]  /*3b840*/  STL [R1+0x1584], R107 ;  /* 0x0015846b01007387 */ /* 0x000fe80000100800 */
[----:B------:R1:W-:Y:S04]  /*3b850*/  LDGSTS.E [R5+0x2600], desc[UR4][R114.64], P0 ;  /* 0x0260000072057fae */ /* 0x0003e80008121844 */
[----:B------:R1:W-:Y:S01]  /*3b860*/  STL [R1+0x1580], R108 ;  /* 0x0015806c01007387 */ /* 0x0003e20000100800 */
[----:B----4-:R-:W-:Y:S01]  /*3b870*/  IADD3 R7, P2, R7, R2, RZ ;  /* 0x0000000207077210 */ /* 0x010fe20007f5e0ff */
[----:B-1----:R-:W-:-:S04]  /*3b880*/  IMAD.MOV.U32 R115, RZ, RZ, R108 ;  /* 0x000000ffff737224 */ /* 0x002fc800078e006c */
[----:B------:R1:W-:Y:S04]  /*3b890*/  STL [R1+0x15a4], R7 ;  /* 0x0015a40701007387 */ /* 0x0003e80000100800 */
[----:B------:R-:W4:Y:S01]  /*3b8a0*/  LDL.LU R108, [R1+0x1624] ;  /* 0x00162400016c7983 */ /* 0x000f220000300800 */
        /* <DEDUP_REMOVED lines=34> */
[----:B-1----:R-:W-:Y:S01]  /*3bad0*/  IMAD.MOV.U32 R115, RZ, RZ, R111 ;  /* 0x000000ffff737224 */ /* 0x002fe200078e006f */
[----:B------:R-:W-:Y:S02]  /*3bae0*/  MOV R114, R110 ;  /* 0x0000006e00727202 */ /* 0x000fe40000000f00 */
[----:B----4-:R-:W4:Y:S04]  /*3baf0*/  LDL.LU R111, [R1+0x16a0] ;  /* 0x0016a000016f7983 */ /* 0x010f280000300800 */
[----:B------:R1:W-:Y:S04]  /*3bb00*/  STL [R1+0x1620], R109 ;  /* 0x0016206d01007387 */ /* 0x0003e80000100800 */
        /* <DEDUP_REMOVED lines=26> */
[----:B------:R1:W-:Y:S04]  /*3bcb0*/  STL [R1+0x1684], R8 ;  /* 0x0016840801007387 */ /* 0x0003e80000100800 */
        /* <DEDUP_REMOVED lines=13> */
[----:B------:R-:W-:Y:S01]  /*3bd90*/  IMAD.X R109, R109, 0x1, R0, P1 ;  /* 0x000000016d6d7824 */ /* 0x000fe200008e0600 */
[----:B-1----:R-:W-:Y:S01]  /*3bda0*/  MOV R114, R110 ;  /* 0x0000006e00727202 */ /* 0x002fe20000000f00 */
        /* <DEDUP_REMOVED lines=12> */
[--C-:B------:R-:W-:Y:S01]  /*3be70*/  IMAD.X R107, R107, 0x1, R0.reuse, P2 ;  /* 0x000000016b6b7824 */ /* 0x100fe200010e0600 */
[----:B---3--:R-:W-:Y:S01]  /*3be80*/  IADD3 R6, P1, R6, R2, RZ ;  /* 0x0000000206067210 */ /* 0x008fe20007f3e0ff */
[----:B-1----:R-:W-:Y:S02]  /*3be90*/  IMAD.MOV.U32 R114, RZ, RZ, R7 ;  /* 0x000000ffff727224 */ /* 0x002fe400078e0007 */
[----:B------:R-:W-:Y:S01]  /*3bea0*/  IMAD.MOV.U32 R115, RZ, RZ, R107 ;  /* 0x000000ffff737224 */ /* 0x000fe200078e006b */
[----:B------:R1:W-:Y:S01]  /*3beb0*/  STL [R1+0x16e0], R107 ;  /* 0x0016e06b01007387 */ /* 0x0003e20000100800 */
[----:B------:R-:W-:-:S03]  /*3bec0*/  IMAD.X R9, R9, 0x1, R0, P1 ;  /* 0x0000000109097824 */ /* 0x000fc600008e0600 */
        /* <DEDUP_REMOVED lines=15> */
[----:B-1----:R-:W-:Y:S01]  /*3bfc0*/  IMAD.MOV.U32 R114, RZ, RZ, R8 ;  /* 0x000000ffff727224 */ /* 0x002fe200078e0008 */
[----:B------:R-:W-:Y:S01]  /*3bfd0*/  IADD3.X R112, R112, R0, RZ, P1, !PT ;  /* 0x0000000070707210 */ /* 0x000fe20000ffe4ff */
[----:B------:R-:W-:Y:S01]  /*3bfe0*/  IMAD.MOV.U32 R115, RZ, RZ, R113 ;  /* 0x000000ffff737224 */ /* 0x000fe200078e0071 */
        /* <DEDUP_REMOVED lines=38> */
[----:B------:R1:W-:Y:S04]  /*3c250*/  LDGSTS.E [R5+0x6e00], desc[UR4][R114.64], P0 ;  /* 0x06e0000072057fae */ /* 0x0003e80008121844 */
[----:B------:R2:W-:Y:S01]  /*3c260*/  STL [R1+0x17c0], R9 ;  /* 0x0017c00901007387 */ /* 0x0005e20000100800 */
[----:B-1----:R-:W-:Y:S01]  /*3c270*/  MOV R114, R8 ;  /* 0x0000000800727202 */ /* 0x002fe20000000f00 */
[----:B------:R-:W-:-:S05]  /*3c280*/  IMAD.MOV.U32 R115, RZ, RZ, R9 ;  /* 0x000000ffff737224 */ /* 0x000fca00078e0009 */
[----:B------:R1:W-:Y:S01]  /*3c290*/  LDGSTS.E [R5+0x7200], desc[UR4][R114.64], P0 ;  /* 0x0720000072057fae */ /* 0x0003e20008121844 */
[----:B--2---:R-:W-:-:S05]  /*3c2a0*/  IADD3 R111, P2, R111, R2, RZ ;  /* 0x000000026f6f7210 */ /* 0x004fca0007f5e0ff */
[----:B------:R-:W-:Y:S01]  /*3c2b0*/  STL [R1+0x17e4], R111 ;  /* 0x0017e46f01007387 */ /* 0x000fe20000100800 */
[----:B------:R-:W-:-:S03]  /*3c2c0*/  IMAD.X R112, R112, 0x1, R0, P2 ;  /* 0x0000000170707824 */ /* 0x000fc600010e0600 */
[----:B------:R-:W2:Y:S01]  /*3c2d0*/  LDL.LU.64 R8, [R1+0x1000] ;  /* 0x0010000001087983 */ /* 0x000ea20000300a00 */
[----:B---3--:R-:W-:-:S03]  /*3c2e0*/  IADD3 R109, P1, R109, R2, RZ ;  /* 0x000000026d6d7210 */ /* 0x008fc60007f3e0ff */
[----:B------:R3:W-:Y:S04]  /*3c2f0*/  STL [R1+0x17e0], R112 ;  /* 0x0017e07001007387 */ /* 0x0007e80000100800 */
[----:B------:R-:W2:Y:S01]  /*3c300*/  LDL.LU.64 R118, [R1+0xfe0] ;  /* 0x000fe00001767983 */ /* 0x000ea20000300a00 */
[----:B------:R-:W-:Y:S02]  /*3c310*/  IMAD.X R110, R110, 0x1, R0, P1 ;  /* 0x000000016e6e7824 */ /* 0x000fe400008e0600 */
[----:B-1----:R-:W-:Y:S01]  /*3c320*/  IMAD.MOV.U32 R115, RZ, RZ, R112 ;  /* 0x000000ffff737224 */ /* 0x002fe200078e0070 */
[----:B------:R-:W2:Y:S01]  /*3c330*/  LDL.LU.64 R116, [R1+0xfc0] ;  /* 0x000fc00001747983 */ /* 0x000ea20000300a00 */
[----:B------:R-:W-:-:S03]  /*3c340*/  IMAD.MOV.U32 R114, RZ, RZ, R111 ;  /* 0x000000ffff727224 */ /* 0x000fc600078e006f */
[----:B---3--:R-:W3:Y:S01]  /*3c350*/  LDL.LU.64 R112, [R1+0xfa0] ;  /* 0x000fa00001707983 */ /* 0x008ee20000300a00 */
[----:B------:R-:W-:-:S03]  /*3c360*/  IMAD.MOV.U32 R111, RZ, RZ, R110 ;  /* 0x000000ffff6f7224 */ /* 0x000fc600078e006e */
[----:B------:R-:W-:Y:S04]  /*3c370*/  STL [R1+0x1804], R109 ;  /* 0x0018046d01007387 */ /* 0x000fe80000100800 */
[----:B------:R1:W-:Y:S04]  /*3c380*/  STL [R1+0x1800], R110 ;  /* 0x0018006e01007387 */ /* 0x0003e80000100800 */
[----:B------:R-:W-:Y:S01]  /*3c390*/  LDGSTS.E [R5+0x7600], desc[UR4][R114.64], P0 ;  /* 0x0760000072057fae */ /* 0x000fe20008121844 */
[----:B-1----:R-:W-:-:S05]  /*3c3a0*/  IMAD.MOV.U32 R110, RZ, RZ, R109 ;  /* 0x000000ffff6e7224 */ /* 0x002fca00078e006d */
[----:B------:R1:W-:Y:S01]  /*3c3b0*/  LDGSTS.E [R5+0x7a00], desc[UR4][R110.64], P0 ;  /* 0x07a000006e057fae */ /* 0x0003e20008121844 */
[----:B------:R-:W-:-:S05]  /*3c3c0*/  IADD3 R107, P2, R107, R2, RZ ;  /* 0x000000026b6b7210 */ /* 0x000fca0007f5e0ff */
[----:B------:R-:W-:Y:S01]  /*3c3d0*/  IMAD.X R108, R108, 0x1, R0, P2 ;  /* 0x000000016c6c7824 */ /* 0x000fe200010e0600 */
[----:B------:R-:W-:Y:S04]  /*3c3e0*/  STL [R1+0x1824], R107 ;  /* 0x0018246b01007387 */ /* 0x000fe80000100800 */
[----:B------:R1:W-:Y:S04]  /*3c3f0*/  STL [R1+0x1820], R108 ;  /* 0x0018206c01007387 */ /* 0x0003e80000100800 */
[----:B------:R-:W3:Y:S04]  /*3c400*/  LDL.LU.64 R110, [R1+0xf80] ;  /* 0x000f8000016e7983 */ /* 0x000ee80000300a00 */
[----:B------:R-:W3:Y:S01]  /*3c410*/  LDL.LU.64 R114, [R1+0xf60] ;  /* 0x000f600001727983 */ /* 0x000ee20000300a00 */
[----:B------:R-:W-:-:S03]  /*3c420*/  IMAD.MOV.U32 R121, RZ, RZ, R108 ;  /* 0x000000ffff797224 */ /* 0x000fc600078e006c */
[----:B-1----:R-:W3:Y:S01]  /*3c430*/  LDL.LU.64 R108, [R1+0xf40] ;  /* 0x000f4000016c7983 */ /* 0x002ee20000300a00 */
[----:B----4-:R-:W-:-:S05]  /*3c440*/  IADD3 R138, P1, R6, R2, RZ ;  /* 0x00000002068a7210 */ /* 0x010fca0007f3e0ff */
[----:B------:R-:W-:Y:S02]  /*3c450*/  IMAD.X R6, R7, 0x1, R0, P1 ;  /* 0x0000000107067824 */ /* 0x000fe400008e0600 */
[----:B------:R-:W-:-:S05]  /*3c460*/  IMAD.MOV.U32 R120, RZ, RZ, R107 ;  /* 0x000000ffff787224 */ /* 0x000fca00078e006b */
[----:B------:R1:W-:Y:S01]  /*3c470*/  LDGSTS.E [R5+0x7e00], desc[UR4][R120.64], P0 ;  /* 0x07e0000078057fae */ /* 0x0003e20008121844 */
[----:B--2---:R-:W-:-:S05]  /*3c480*/  IADD3 R136, P1, R8, R2, RZ ;  /* 0x0000000208887210 */ /* 0x004fca0007f3e0ff */
[----:B------:R-:W-:Y:S02]  /*3c490*/  IMAD.X R137, R9, 0x1, R0, P1 ;  /* 0x0000000109897824 */ /* 0x000fe400008e0600 */
[----:B------:R-:W2:Y:S01]  /*3c4a0*/  LDL.LU.64 R8, [R1+0xf20] ;  /* 0x000f200001087983 */ /* 0x000ea20000300a00 */
[----:B------:R-:W-:-:S03]  /*3c4b0*/  IADD3 R134, P1, R118, R2, RZ ;  /* 0x0000000276867210 */ /* 0x000fc60007f3e0ff */
[----:B------:R-:W4:Y:S02]  /*3c4c0*/  LDL.LU.64 R142, [R1+0xf00] ;  /* 0x000f0000018e7983 */ /* 0x000f240000300a00 */
[----:B------:R-:W-:Y:S01]  /*3c4d0*/  IMAD.X R135, R119, 0x1, R0, P1 ;  /* 0x0000000177877824 */ /* 0x000fe200008e0600 */
[----:B------:R-:W-:-:S05]  /*3c4e0*/  IADD3 R132, P1, R116, R2, RZ ;  /* 0x0000000274847210 */ /* 0x000fca0007f3e0ff */
[----:B------:R-:W-:Y:S01]  /*3c4f0*/  IMAD.X R133, R117, 0x1, R0, P1 ;  /* 0x0000000175857824 */ /* 0x000fe200008e0600 */
[----:B---3--:R-:W-:-:S04]  /*3c500*/  IADD3 R130, P1, R112, R2, RZ ;  /* 0x0000000270827210 */ /* 0x008fc80007f3e0ff */
[----:B------:R-:W-:Y:S02]  /*3c510*/  IADD3.X R131, R113, R0, RZ, P1, !PT ;  /* 0x0000000071837210 */ /* 0x000fe40000ffe4ff */
[----:B------:R-:W3:Y:S01]  /*3c520*/  LDL.LU.64 R112, [R1+0xee0] ;  /* 0x000ee00001707983 */ /* 0x000ee20000300a00 */
[----:B------:R-:W-:-:S05]  /*3c530*/  IADD3 R128, P1, R110, R2, RZ ;  /* 0x000000026e807210 */ /* 0x000fca0007f3e0ff */
[--C-:B------:R-:W-:Y:S01]  /*3c540*/  IMAD.X R129, R111, 0x1, R0.reuse, P1 ;  /* 0x000000016f817824 */ /* 0x100fe200008e0600 */
[-C--:B------:R-:W-:Y:S01]  /*3c550*/  IADD3 R126, P1, R114, R2.reuse, RZ ;  /* 0x00000002727e7210 */ /* 0x080fe20007f3e0ff */
[----:B------:R-:W3:Y:S04]  /*3c560*/  LDL.LU.64 R110, [R1+0xec0] ;  /* 0x000ec000016e7983 */ /* 0x000ee80000300a00 */
[----:B------:R-:W-:Y:S02]  /*3c570*/  IMAD.X R127, R115, 0x1, R0, P1 ;  /* 0x00000001737f7824 */ /* 0x000fe400008e0600 */
[----:B------:R-:W3:Y:S04]  /*3c580*/  LDL.LU.64 R114, [R1+0xea0] ;  /* 0x000ea00001727983 */ /* 0x000ee80000300a00 */
[----:B------:R-:W3:Y:S04]  /*3c590*/  LDL.LU.64 R120, [R1+0xe80] ;  /* 0x000e800001787983 */ /* 0x000ee80000300a00 */
[----:B------:R-:W1:Y:S01]  /*3c5a0*/  LDL.LU.64 R118, [R1+0xe60] ;  /* 0x000e600001767983 */ /* 0x000e620000300a00 */
[----:B------:R-:W-:-:S03]  /*3c5b0*/  IADD3 R124, P1, R108, R2, RZ ;  /* 0x000000026c7c7210 */ /* 0x000fc60007f3e0ff */
[----:B------:R-:W3:Y:S02]  /*3c5c0*/  LDL.LU.64 R116, [R1+0xe40] ;  /* 0x000e400001747983 */ /* 0x000ee40000300a00 */
[----:B------:R-:W-:Y:S02]  /*3c5d0*/  IMAD.X R125, R109, 0x1, R0, P1 ;  /* 0x000000016d7d7824 */ /* 0x000fe400008e0600 */
[----:B------:R-:W3:Y:S04]  /*3c5e0*/  LDL.LU.64 R108, [R1+0xe20] ;  /* 0x000e2000016c7983 */ /* 0x000ee80000300a00 */
[----:B------:R-:W3:Y:S01]  /*3c5f0*/  LDL.LU.64 R140, [R1+0xe00] ;  /* 0x000e0000018c7983 */ /* 0x000ee20000300a00 */
[----:B------:R-:W-:-:S05]  /*3c600*/  IMAD.MOV.U32 R139, RZ, RZ, R6 ;  /* 0x000000ffff8b7224 */ /* 0x000fca00078e0006 */
        /* <DEDUP_REMOVED lines=16> */
[----:B--2---:R-:W-:-:S05]  /*3c710*/  IADD3 R122, P1, R8, R2, RZ ;  /* 0x00000002087a7210 */ /* 0x004fca0007f3e0ff */
[----:B------:R-:W-:Y:S01]  /*3c720*/  IMAD.X R123, R9, 0x1, R0, P1 ;  /* 0x00000001097b7824 */ /* 0x000fe200008e0600 */
[----:B----4-:R-:W-:-:S04]  /*3c730*/  IADD3 R8, P1, R142, R2, RZ ;  /* 0x000000028e087210 */ /* 0x010fc80007f3e0ff */
[----:B------:R-:W-:Y:S01]  /*3c740*/  LDGSTS.E [R5+0x12200], desc[UR4][R122.64], P0 ;  /* 0x122000007a057fae */ /* 0x000fe20008121844 */
[----:B------:R-:W-:-:S03]  /*3c750*/  IMAD.X R9, R143, 0x1, R0, P1 ;  /* 0x000000018f097824 */ /* 0x000fc600008e0600 */
[----:B------:R-:W-:Y:S01]  /*3c760*/  STL.64 [R1+0xf20], R122 ;  /* 0x000f207a01007387 */ /* 0x000fe20000100a00 */
[----:B---3--:R-:W-:-:S03]  /*3c770*/  IADD3 R7, P1, R112, R2, RZ ;  /* 0x0000000270077210 */ /* 0x008fc60007f3e0ff */
[----:B------:R2:W-:Y:S02]  /*3c780*/  LDGSTS.E [R5+0x12600], desc[UR4][R8.64], P0 ;  /* 0x1260000008057fae */ /* 0x0005e40008121844 */
[----:B------:R-:W-:Y:S01]  /*3c790*/  IMAD.X R107, R113, 0x1, R0, P1 ;  /* 0x00000001716b7824 */ /* 0x000fe200008e0600 */
[----:B------:R-:W-:-:S05]  /*3c7a0*/  IADD3 R112, P1, R110, R2, RZ ;  /* 0x000000026e707210 */ /* 0x000fca0007f3e0ff */
[----:B------:R-:W-:Y:S01]  /*3c7b0*/  IMAD.X R113, R111, 0x1, R0, P1 ;  /* 0x000000016f717824 */ /* 0x000fe200008e0600 */
[----:B------:R-:W-:-:S05]  /*3c7c0*/  IADD3 R110, P1, R114, R2, RZ ;  /* 0x00000002726e7210 */ /* 0x000fca0007f3e0ff */
[----:B------:R-:W-:Y:S01]  /*3c7d0*/  IMAD.X R111, R115, 0x1, R0, P1 ;  /* 0x00000001736f7824 */ /* 0x000fe200008e0600 */
[----:B------:R-:W-:-:S05]  /*3c7e0*/  IADD3 R114, P1, R120, R2, RZ ;  /* 0x0000000278727210 */ /* 0x000fca0007f3e0ff */
[----:B------:R-:W-:Y:S01]  /*3c7f0*/  IMAD.X R115, R121, 0x1, R0, P1 ;  /* 0x0000000179737824 */ /* 0x000fe200008e0600 */
[----:B-1----:R-:W-:-:S05]  /*3c800*/  IADD3 R120, P1, R118, R2, RZ ;  /* 0x0000000276787210 */ /* 0x002fca0007f3e0ff */
        /* <DEDUP_REMOVED lines=8> */
[----:B------:R-:W-:Y:S01]  /*3c890*/  IADD3.X R244, R245, R0, RZ, P1, !PT ;  /* 0x00000000f5f47210 */ /* 0x000fe20000ffe4ff */
[----:B------:R-:W-:Y:S02]  /*3c8a0*/  IMAD.MOV.U32 R245, RZ, RZ, R107 ;  /* 0x000000fffff57224 */ /* 0x000fe400078e006b */
[----:B------:R-:W-:Y:S02]  /*3c8b0*/  IMAD.MOV.U32 R6, RZ, RZ, R7 ;  /* 0x000000ffff067224 */ /* 0x000fe400078e0007 */
[----:B------:R-:W-:Y:S01]  /*3c8c0*/  IMAD.MOV.U32 R7, RZ, RZ, R245 ;  /* 0x000000ffff077224 */ /* 0x000fe200078e00f5 */
        /* <DEDUP_REMOVED lines=8> */
[----:B------:R2:W-:Y:S04]  /*3c950*/  STL.64 [R1+0xe00], R108 ;  /* 0x000e006c01007387 */ /* 0x0005e80000100a00 */
[----:B-1----:R-:W2:Y:S04]  /*3c960*/  LDL.LU R8, [R1+0x144c] ;  /* 0x00144c0001087983 */ /* 0x002ea80000300800 */
[----:B------:R1:W-:Y:S04]  /*3c970*/  LDGSTS.E [R5+0x12a00], desc[UR4][R6.64], P0 ;  /* 0x12a0000006057fae */ /* 0x0003e80008121844 */
[----:B------:R1:W-:Y:S04]  /*3c980*/  LDGSTS.E [R5+0x12e00], desc[UR4][R112.64], P0 ;  /* 0x12e0000070057fae */ /* 0x0003e80008121844 */
[----:B------:R1:W-:Y:S04]  /*3c990*/  LDGSTS.E [R5+0x13200], desc[UR4][R110.64], P0 ;  /* 0x132000006e057fae */ /* 0x0003e80008121844 */
[----:B---3--:R-:W1:Y:S04]  /*3c9a0*/  LDL.LU R7, [R1+0x146c] ;  /* 0x00146c0001077983 */ /* 0x008e680000300800 */
[----:B----4-:R-:W3:Y:S04]  /*3c9b0*/  LDL.LU R112, [R1+0x1448] ;  /* 0x0014480001707983 */ /* 0x010ee80000300800 */
[----:B--2---:R-:W2:Y:S04]  /*3c9c0*/  LDL.LU R111, [R1+0x1468] ;  /* 0x00146800016f7983 */ /* 0x004ea80000300800 */
[----:B------:R-:W-:Y:S04]  /*3c9d0*/  LDGSTS.E [R5+0x13600], desc[UR4][R114.64], P0 ;  /* 0x1360000072057fae */ /* 0x000fe80008121844 */
[----:B------:R-:W-:Y:S04]  /*3c9e0*/  LDGSTS.E [R5+0x13a00], desc[UR4][R120.64], P0 ;  /* 0x13a0000078057fae */ /* 0x000fe80008121844 */
[----:B------:R-:W-:Y:S04]  /*3c9f0*/  LDGSTS.E [R5+0x13e00], desc[UR4][R118.64], P0 ;  /* 0x13e0000076057fae */ /* 0x000fe80008121844 */
[----:B------:R-:W4:Y:S04]  /*3ca00*/  LDL R114, [R1+0x1c1c] ;  /* 0x001c1c0001727983 */ /* 0x000f280000100800 */
[----:B------:R-:W4:Y:S04]  /*3ca10*/  LDL.LU R110, [R1+0x1488] ;  /* 0x00148800016e7983 */ /* 0x000f280000300800 */
[----:B------:R-:W4:Y:S04]  /*3ca20*/  LDL.LU R6, [R1+0x148c] ;  /* 0x00148c0001067983 */ /* 0x000f280000300800 */
[----:B------:R-:W-:Y:S04]  /*3ca30*/  LDGSTS.E [R5+0x14200], desc[UR4][R116.64], P0 ;  /* 0x1420000074057fae */ /* 0x000fe80008121844 */
[----:B------:R-:W-:Y:S04]  /*3ca40*/  LDGSTS.E [R5+0x14600], desc[UR4][R108.64], P0 ;  /* 0x146000006c057fae */ /* 0x000fe80008121844 */
[----:B------:R-:W4:Y:S04]  /*3ca50*/  LDL.LU R113, [R1+0x14a8] ;  /* 0x0014a80001717983 */ /* 0x000f280000300800 */
[----:B------:R-:W4:Y:S01]  /*3ca60*/  LDL.LU R109, [R1+0x14ac] ;  /* 0x0014ac00016d7983 */ /* 0x000f220000300800 */
[----:B------:R-:W-:Y:S01]  /*3ca70*/  IADD3 R151, P1, R236, R2, RZ ;  /* 0x00000002ec977210 */ /* 0x000fe20007f3e0ff */
[----:B------:R-:W-:-:S02]  /*3ca80*/  IMAD.MOV.U32 R245, RZ, RZ, R244 ;  /* 0x000000fffff57224 */ /* 0x000fc400078e00f4 */
[----:B------:R-:W4:Y:S02]  /*3ca90*/  LDL.LU R108, [R1+0x14c8] ;  /* 0x0014c800016c7983 */ /* 0x000f240000300800 */
        /* <DEDUP_REMOVED lines=19> */
[----:B------:R-:W-:Y:S01]  /*3cbd0*/  IADD3 R141, P1, R156, R2, RZ ;  /* 0x000000029c8d7210 */ /* 0x000fe20007f3e0ff */
[----:B------:R-:W-:-:S04]  /*3cbe0*/  IMAD.MOV.U32 R244, RZ, RZ, R252 ;  /* 0x000000fffff47224 */ /* 0x000fc800078e00fc */
[----:B------:R-:W-:Y:S01]  /*3cbf0*/  IMAD.X R156, R157, 0x1, R0, P1 ;  /* 0x000000019d9c7824 */ /* 0x000fe200008e0600 */
[----:B------:R-:W-:Y:S01]  /*3cc00*/  IADD3 R140, P1, R20, R2, RZ ;  /* 0x00000002148c7210 */ /* 0x000fe20007f3e0ff */
[----:B------:R-:W-:Y:S02]  /*3cc10*/  IMAD.MOV.U32 R237, RZ, RZ, R236 ;  /* 0x000000ffffed7224 */ /* 0x000fe400078e00ec */
[----:B------:R-:W-:Y:S02]  /*3cc20*/  IMAD.MOV.U32 R229, RZ, RZ, R228 ;  /* 0x000000ffffe57224 */ /* 0x000fe400078e00e4 */
[----:B------:R-:W-:Y:S01]  /*3cc30*/  IMAD.MOV.U32 R221, RZ, RZ, R220 ;  /* 0x000000ffffdd7224 */ /* 0x000fe200078e00dc */
[----:B------:R-:W-:Y:S01]  /*3cc40*/  MOV R205, R204 ;  /* 0x000000cc00cd7202 */ /* 0x000fe20000000f00 */
[----:B------:R-:W-:Y:S01]  /*3cc50*/  IMAD.MOV.U32 R236, RZ, RZ, R151 ;  /* 0x000000ffffec7224 */ /* 0x000fe200078e0097 */
[----:B------:R-:W-:Y:S01]  /*3cc60*/  LDGSTS.E [R5+0x14a00], desc[UR4][R244.64], P0 ;  /* 0x14a00000f4057fae */ /* 0x000fe20008121844 */
[----:B------:R-:W-:Y:S01]  /*3cc70*/  IMAD.X R20, R21, 0x1, R0, P1 ;  /* 0x0000000115147824 */ /* 0x000fe200008e0600 */
[----:B------:R-:W-:Y:S01]  /*3cc80*/  IADD3 R107, P1, R12, R2, RZ ;  /* 0x000000020c6b7210 */ /* 0x000fe20007f3e0ff */
[----:B------:R-:W-:Y:S01]  /*3cc90*/  IMAD.MOV.U32 R228, RZ, RZ, R150 ;  /* 0x000000ffffe47224 */ /* 0x000fe200078e0096 */
[----:B------:R-:W-:Y:S01]  /*3cca0*/  LDGSTS.E [R5+0x14e00], desc[UR4][R236.64], P0 ;  /* 0x14e00000ec057fae */ /* 0x000fe20008121844 */
[----:B------:R-:W-:-:S02]  /*3ccb0*/  IMAD.MOV.U32 R220, RZ, RZ, R149 ;  /* 0x000000ffffdc7224 */ /* 0x000fc400078e0095 */
[----:B------:R-:W-:Y:S02]  /*3ccc0*/  IMAD.MOV.U32 R213, RZ, RZ, R212 ;  /* 0x000000ffffd57224 */ /* 0x000fe400078e00d4 */
[----:B------:R-:W-:Y:S02]  /*3ccd0*/  IMAD.MOV.U32 R204, RZ, RZ, R147 ;  /* 0x000000ffffcc7224 */ /* 0x000fe400078e0093 */
[----:B------:R-:W-:Y:S01]  /*3cce0*/  IMAD.MOV.U32 R197, RZ, RZ, R196 ;  /* 0x000000ffffc57224 */ /* 0x000fe200078e00c4 */
[----:B------:R-:W-:Y:S01]  /*3ccf0*/  IADD3.X R12, R13, R0, RZ, P1, !PT ;  /* 0x000000000d0c7210 */ /* 0x000fe20000ffe4ff */
        /* <DEDUP_REMOVED lines=13> */
[----:B------:R-:W-:Y:S01]  /*3cdd0*/  MOV R21, R20 ;  /* 0x0000001400157202 */ /* 0x000fe20000000f00 */
        /* <DEDUP_REMOVED lines=8> */
[----:B------:R-:W-:-:S03]  /*3ce60*/  IMAD.MOV.U32 R12, RZ, RZ, R107 ;  /* 0x000000ffff0c7224 */ /* 0x000fc600078e006b */
[----:B------:R-:W-:Y:S04]  /*3ce70*/  LDGSTS.E [R5+0x16e00], desc[UR4][R172.64], P0 ;  /* 0x16e00000ac057fae */ /* 0x000fe80008121844 */
[----:B------:R-:W4:Y:S04]  /*3ce80*/  LDL.LU R107, [R1+0x14cc] ;  /* 0x0014cc00016b7983 */ /* 0x000f280000300800 */
[----:B------:R-:W-:Y:S04]  /*3ce90*/  LDGSTS.E [R5+0x17200], desc[UR4][R164.64], P0 ;  /* 0x17200000a4057fae */ /* 0x000fe80008121844 */
[----:B------:R-:W4:Y:S04]  /*3cea0*/  LDL.LU R9, [R1+0x14e8] ;  /* 0x0014e80001097983 */ /* 0x000f280000300800 */
[----:B------:R-:W-:Y:S04]  /*3ceb0*/  LDGSTS.E [R5+0x17600], desc[UR4][R156.64], P0 ;  /* 0x176000009c057fae */ /* 0x000fe80008121844 */
[----:B------:R-:W-:Y:S04]  /*3cec0*/  LDGSTS.E [R5+0x17a00], desc[UR4][R20.64], P0 ;  /* 0x17a0000014057fae */ /* 0x000fe80008121844 */
[----:B------:R4:W-:Y:S01]  /*3ced0*/  LDGSTS.E [R5+0x17e00], desc[UR4][R12.64], P0 ;  /* 0x17e000000c057fae */ /* 0x0009e20008121844 */
[----:B------:R-:W-:-:S05]  /*3cee0*/  IADD3 R8, P1, R8, R2, RZ ;  /* 0x0000000208087210 */ /* 0x000fca0007f3e0ff */
[----:B------:R4:W-:Y:S01]  /*3cef0*/  STL [R1+0x144c], R8 ;  /* 0x00144c0801007387 */ /* 0x0009e20000100800 */
[----:B-1----:R-:W-:Y:S01]  /*3cf00*/  IADD3 R7, P2, R7, R2, RZ ;  /* 0x0000000207077210 */ /* 0x002fe20007f5e0ff */
[----:B---3--:R-:W-:-:S04]  /*3cf10*/  IMAD.X R112, R112, 0x1, R0, P1 ;  /* 0x0000000170707824 */ /* 0x008fc800008e0600 */
[----:B--2---:R-:W-:Y:S01]  /*3cf20*/  IMAD.X R111, R111, 0x1, R0, P2 ;  /* 0x000000016f6f7824 */ /* 0x004fe200010e0600 */
[----:B------:R1:W-:Y:S04]  /*3cf30*/  STL [R1+0x1448], R112 ;  /* 0x0014487001007387 */ /* 0x0003e80000100800 */
[----:B------:R2:W-:Y:S04]  /*3cf40*/  STL [R1+0x146c], R7 ;  /* 0x00146c0701007387 */ /* 0x0005e80000100800 */
[----:B------:R3:W-:Y:S01]  /*3cf50*/  STL [R1+0x1468], R111 ;  /* 0x0014686f01007387 */ /* 0x0007e20000100800 */
[----:B----4-:R-:W-:-:S02]  /*3cf60*/  VIADD R5, R114, UR8 ;  /* 0x0000000872057c36 */ /* 0x010fc40008000000 */
[----:B------:R-:W-:Y:S02]  /*3cf70*/  IMAD.MOV.U32 R114, RZ, RZ, R8 ;  /* 0x000000ffff727224 */ /* 0x000fe400078e0008 */
[----:B------:R-:W4:Y:S01]  /*3cf80*/  LDL.LU R8, [R1+0x14ec] ;  /* 0x0014ec0001087983 */ /* 0x000f220000300800 */
[----:B------:R-:W-:Y:S01]  /*3cf90*/  IMAD.MOV.U32 R115, RZ, RZ, R112 ;  /* 0x000000ffff737224 */ /* 0x000fe200078e0070 */
[----:B------:R-:W-:Y:S02]  /*3cfa0*/  IADD3 R6, P1, R6, R2, RZ ;  /* 0x0000000206067210 */ /* 0x000fe40007f3e0ff */
[----:B-1----:R-:W4:Y:S04]  /*3cfb0*/  LDL.LU R112, [R1+0x1508] ;  /* 0x0015080001707983 */ /* 0x002f280000300800 */
[----:B------:R1:W-:Y:S01]  /*3cfc0*/  LDGSTS.E [R5+0x300], desc[UR4][R114.64], P0 ;  /* 0x0030000072057fae */ /* 0x0003e20008121844 */
[----:B------:R-:W-:-:S02]  /*3cfd0*/  IMAD.X R110, R110, 0x1, R0, P1 ;  /* 0x000000016e6e7824 */ /* 0x000fc400008e0600 */
[----:B-1----:R-:W-:Y:S02]  /*3cfe0*/  IMAD.MOV.U32 R114, RZ, RZ, R7 ;  /* 0x000000ffff727224 */ /* 0x002fe400078e0007 */
[----:B------:R-:W-:Y:S01]  /*3cff0*/  IMAD.MOV.U32 R115, RZ, RZ, R111 ;  /* 0x000000ffff737224 */ /* 0x000fe200078e006f */
[----:B------:R-:W-:Y:S01]  /*3d000*/  IADD3 R109, P2, R109, R2, RZ ;  /* 0x000000026d6d7210 */ /* 0x000fe20007f5e0ff */
[----:B--2---:R-:W2:Y:S04]  /*3d010*/  LDL.LU R7, [R1+0x150c] ;  /* 0x00150c0001077983 */ /* 0x004ea80000300800 */
[----:B---3--:R-:W3:Y:S04]  /*3d020*/  LDL.LU R111, [R1+0x1528] ;  /* 0x00152800016f7983 */ /* 0x008ee80000300800 */
[----:B------:R1:W-:Y:S04]  /*3d030*/  STL [R1+0x148c], R6 ;  /* 0x00148c0601007387 */ /* 0x0003e80000100800 */
[----:B------:R1:W-:Y:S04]  /*3d040*/  LDGSTS.E [R5+0x700], desc[UR4][R114.64], P0 ;  /* 0x0070000072057fae */ /* 0x0003e80008121844 */
[----:B------:R1:W-:Y:S04]  /*3d050*/  STL [R1+0x1488], R110 ;  /* 0x0014886e01007387 */ /* 0x0003e80000100800 */
[----:B------:R1:W-:Y:S02]  /*3d060*/  STL [R1+0x14ac], R109 ;  /* 0x0014ac6d01007387 */ /* 0x0003e40000100800 */
[----:B-1----:R-:W-:-:S02]  /*3d070*/  IMAD.MOV.U32 R114, RZ, RZ, R6 ;  /* 0x000000ffff727224 */ /* 0x002fc400078e0006 */
[----:B------:R-:W3:Y:S01]  /*3d080*/  LDL.LU R6, [R1+0x152c] ;  /* 0x00152c0001067983 */ /* 0x000ee20000300800 */
[----:B------:R-:W-:Y:S01]  /*3d090*/  MOV R115, R110 ;  /* 0x0000006e00737202 */ /* 0x000fe20000000f00 */
[----:B------:R-:W-:-:S04]  /*3d0a0*/  IMAD.X R113, R113, 0x1, R0, P2 ;  /* 0x0000000171717824 */ /* 0x000fc800010e0600 */
[----:B------:R1:W-:Y:S04]  /*3d0b0*/  LDGSTS.E [R5+0xb00], desc[UR4][R114.64], P0 ;  /* 0x00b0000072057fae */ /* 0x0003e80008121844 */
[----:B------:R-:W-:Y:S04]  /*3d0c0*/  STL [R1+0x14a8], R113 ;  /* 0x0014a87101007387 */ /* 0x000fe80000100800 */
[----:B------:R-:W3:Y:S01]  /*3d0d0*/  LDL.LU R110, [R1+0x1548] ;  /* 0x00154800016e7983 */ /* 0x000ee20000300800 */
[----:B-1----:R-:W-:Y:S02]  /*3d0e0*/  IMAD.MOV.U32 R114, RZ, RZ, R109 ;  /* 0x000000ffff727224 */ /* 0x002fe400078e006d */
[----:B------:R-:W-:Y:S01]  /*3d0f0*/  IMAD.MOV.U32 R115, RZ, RZ, R113 ;  /* 0x000000ffff737224 */ /* 0x000fe200078e0071 */
[----:B------:R-:W3:Y:S04]  /*3d100*/  LDL.LU R109, [R1+0x154c] ;  /* 0x00154c00016d7983 */ /* 0x000ee80000300800 */
        /* <DEDUP_REMOVED lines=8> */
[----:B----4-:R-:W-:-:S05]  /*3d190*/  IADD3 R8, P2, R8, R2, RZ ;  /* 0x0000000208087210 */ /* 0x010fca0007f5e0ff */
[----:B------:R-:W-:Y:S01]  /*3d1a0*/  IMAD.X R9, R9, 0x1, R0, P2 ;  /* 0x0000000109097824 */ /* 0x000fe200010e0600 */
[----:B------:R-:W-:Y:S04]  /*3d1b0*/  STL [R1+0x14ec], R8 ;  /* 0x0014ec0801007387 */ /* 0x000fe80000100800 */
[----:B-1----:R-:W4:Y:S04]  /*3d1c0*/  LDL.LU R108, [R1+0x1568] ;  /* 0x00156800016c7983 */ /* 0x002f280000300800 */
[----:B------:R1:W-:Y:S04]  /*3d1d0*/  STL [R1+0x14e8], R9 ;  /* 0x0014e80901007387 */ /* 0x0003e80000100800 */
[----:B------:R-:W4:Y:S01]  /*3d1e0*/  LDL.LU R107, [R1+0x156c] ;  /* 0x00156c00016b7983 */ /* 0x000f220000300800 */
[----:B------:R-:W-:Y:S01]  /*3d1f0*/  IMAD.MOV.U32 R114, RZ, RZ, R8 ;  /* 0x000000ffff727224 */ /* 0x000fe200078e0008 */
[----:B--2---:R-:W-:Y:S01]  /*3d200*/  IADD3 R7, P1, R7, R2, RZ ;  /* 0x0000000207077210 */ /* 0x004fe20007f3e0ff */
[----:B------:R-:W-:-:S02]  /*3d210*/  IMAD.MOV.U32 R115, RZ, RZ, R9 ;  /* 0x000000ffff737224 */ /* 0x000fc400078e0009 */
[----:B-1----:R-:W2:Y:S02]  /*3d220*/  LDL.LU R9, [R1+0x1588] ;  /* 0x0015880001097983 */ /* 0x002ea40000300800 */
[----:B------:R-:W-:Y:S02]  /*3d230*/  IMAD.X R112, R112, 0x1, R0, P1 ;  /* 0x0000000170707824 */ /* 0x000fe400008e0600 */
[----:B------:R-:W2:Y:S04]  /*3d240*/  LDL.LU R8, [R1+0x158c] ;  /* 0x00158c0001087983 */ /* 0x000ea80000300800 */
[----:B------:R-:W-:Y:S04]  /*3d250*/  STL [R1+0x150c], R7 ;  /* 0x00150c0701007387 */ /* 0x000fe80000100800 */
[----:B------:R1:W-:Y:S04]  /*3d260*/  LDGSTS.E [R5+0x1700], desc[UR4][R114.64], P0 ;  /* 0x0170000072057fae */ /* 0x0003e80008121844 */
[----:B------:R1:W-:Y:S01]  /*3d270*/  STL [R1+0x1508], R112 ;  /* 0x0015087001007387 */ /* 0x0003e20000100800 */
[----:B---3--:R-:W-:Y:S01]  /*3d280*/  IADD3 R6, P2, R6, R2, RZ ;  /* 0x0000000206067210 */ /* 0x008fe20007f5e0ff */
[----:B-1----:R-:W-:-:S04]  /*3d290*/  IMAD.MOV.U32 R115, RZ, RZ, R112 ;  /* 0x000000ffff737224 */ /* 0x002fc800078e0070 */
[----:B------:R-:W-:Y:S01]  /*3d2a0*/  IMAD.X R111, R111, 0x1, R0, P2 ;  /* 0x000000016f6f7824 */ /* 0x000fe200010e0600 */
[----:B------:R-:W-:Y:S01]  /*3d2b0*/  STL [R1+0x152c], R6 ;  /* 0x00152c0601007387 */ /* 0x000fe20000100800 */
[----:B------:R-:W-:-:S03]  /*3d2c0*/  IMAD.MOV.U32 R114, RZ, RZ, R7 ;  /* 0x000000ffff727224 */ /* 0x000fc600078e0007 */
[----:B------:R-:W3:Y:S04]  /*3d2d0*/  LDL.LU R112, [R1+0x15a8] ;  /* 0x0015a80001707983 */ /* 0x000ee80000300800 */
[----:B------:R1:W-:Y:S04]  /*3d2e0*/  STL [R1+0x1528], R111 ;  /* 0x0015286f01007387 */ /* 0x0003e80000100800 */
[----:B------:R-:W3:Y:S01]  /*3d2f0*/  LDL.LU R7, [R1+0x15ac] ;  /* 0x0015ac0001077983 */ /* 0x000ee20000300800 */
[----:B------:R-:W-:-:S03]  /*3d300*/  IADD3 R109, P1, R109, R2, RZ ;  /* 0x000000026d6d7210 */ /* 0x000fc60007f3e0ff */
[----:B------:R1:W-:Y:S02]  /*3d310*/  LDGSTS.E [R5+0x1b00], desc[UR4][R114.64], P0 ;  /* 0x01b0000072057fae */ /* 0x0003e40008121844 */
[----:B------:R-:W-:Y:S01]  /*3d320*/  IMAD.X R110, R110, 0x1, R0, P1 ;  /* 0x000000016e6e7824 */ /* 0x000fe200008e0600 */
[----:B-1----:R-:W-:Y:S01]  /*3d330*/  MOV R115, R111 ;  /* 0x0000006f00737202 */ /* 0x002fe20000000f00 */
[----:B------:R-:W-:Y:S01]  /*3d340*/  IMAD.MOV.U32 R114, RZ, RZ, R6 ;  /* 0x000000ffff727224 */ /* 0x000fe200078e0006 */
[----:B------:R-:W3:Y:S04]  /*3d350*/  LDL.LU R111, [R1+0x15c8] ;  /* 0x0015c800016f7983 */ /* 0x000ee80000300800 */
[----:B------:R-:W3:Y:S04]  /*3d360*/  LDL.LU R6, [R1+0x15cc] ;  /* 0x0015cc0001067983 */ /* 0x000ee80000300800 */
[----:B------:R-:W-:Y:S04]  /*3d370*/  STL [R1+0x154c], R109 ;  /* 0x00154c6d01007387 */ /* 0x000fe80000100800 */
[----:B------:R1:W-:Y:S04]  /*3d380*/  STL [R1+0x1548], R110 ;  /* 0x0015486e01007387 */ /* 0x0003e80000100800 */
[----:B------:R1:W-:Y:S02]  /*3d390*/  LDGSTS.E [R5+0x1f00], desc[UR4][R114.64], P0 ;  /* 0x01f0000072057fae */ /* 0x0003e40008121844 */
[----:B-1----:R-:W-:-:S02]  /*3d3a0*/  IMAD.MOV.U32 R115, RZ, RZ, R110 ;  /* 0x000000ffff737224 */ /* 0x002fc400078e006e */
[----:B------:R-:W-:-:S05]  /*3d3b0*/  IMAD.MOV.U32 R114, RZ, RZ, R109 ;  /* 0x000000ffff727224 */ /* 0x000fca00078e006d */
[----:B------:R1:W-:Y:S01]  /*3d3c0*/  LDGSTS.E [R5+0x2300], desc[UR4][R114.64], P0 ;  /* 0x0230000072057fae */ /* 0x0003e20008121844 */
[----:B----4-:R-:W-:-:S05]  /*3d3d0*/  IADD3 R107, P2, R107, R2, RZ ;  /* 0x000000026b6b7210 */ /* 0x010fca0007f5e0ff */
[----:B------:R-:W-:Y:S01]  /*3d3e0*/  IMAD.X R108, R108, 0x1, R0, P2 ;  /* 0x000000016c6c7824 */ /* 0x000fe200010e0600 */
[----:B------:R-:W-:Y:S04]  /*3d3f0*/  STL [R1+0x156c], R107 ;  /* 0x00156c6b01007387 */ /* 0x000fe80000100800 */
[----:B------:R-:W4:Y:S04]  /*3d400*/  LDL.LU R113, [R1+0x15e8] ;  /* 0x0015e80001717983 */ /* 0x000f280000300800 */
[----:B------:R1:W-:Y:S01]  /*3d410*/  STL [R1+0x1568], R108 ;  /* 0x0015686c01007387 */ /* 0x0003e20000100800 */
[----:B--2---:R-:W-:-:S03]  /*3d420*/  IADD3 R8, P1, R8, R2, RZ ;  /* 0x0000000208087210 */ /* 0x004fc60007f3e0ff */
[----:B------:R-:W2:Y:S01]  /*3d430*/  LDL.LU R110, [R1+0x15ec] ;  /* 0x0015ec00016e7983 */ /* 0x000ea20000300800 */
[----:B-1----:R-:W-:Y:S02]  /*3d440*/  IMAD.MOV.U32 R114, RZ, RZ, R107 ;  /* 0x000000ffff727224 */ /* 0x002fe400078e006b */
[----:B------:R-:W-:Y:S01]  /*3d450*/  IMAD.MOV.U32 R115, RZ, RZ, R108 ;  /* 0x000000ffff737224 */ /* 0x000fe200078e006c */
[----:B------:R-:W4:Y:S01]  /*3d460*/  LDL.LU R109, [R1+0x1608] ;  /* 0x00160800016d7983 */ /* 0x000f220000300800 */
[----:B------:R-:W-:-:S03]  /*3d470*/  IMAD.X R9, R9, 0x1, R0, P1 ;  /* 0x0000000109097824 */ /* 0x000fc600008e0600 */
[----:B------:R-:W4:Y:S04]  /*3d480*/  LDL.LU R108, [R1+0x160c] ;  /* 0x00160c00016c7983 */ /* 0x000f280000300800 */
[----:B------:R-:W4:Y:S04]  /*3d490*/  LDL.LU R107, [R1+0x1628] ;  /* 0x00162800016b7983 */ /* 0x000f280000300800 */
[----:B------:R-:W-:Y:S04]  /*3d4a0*/  STL [R1+0x158c], R8 ;  /* 0x00158c0801007387 */ /* 0x000fe80000100800 */
[----:B------:R1:W-:Y:S04]  /*3d4b0*/  LDGSTS.E [R5+0x2700], desc[UR4][R114.64], P0 ;  /* 0x0270000072057fae */ /* 0x0003e80008121844 */
[----:B------:R1:W-:Y:S01]  /*3d4c0*/  STL [R1+0x1588], R9 ;  /* 0x0015880901007387 */ /* 0x0003e20000100800 */
[----:B---3--:R-:W-:Y:S01]  /*3d4d0*/  IADD3 R7, P2, R7, R2, RZ ;  /* 0x0000000207077210 */ /* 0x008fe20007f5e0ff */
[----:B-1----:R-:W-:-:S04]  /*3d4e0*/  IMAD.MOV.U32 R115, RZ, RZ, R9 ;  /* 0x000000ffff737224 */ /* 0x002fc800078e0009 */
[----:B------:R1:W-:Y:S04]  /*3d4f0*/  STL [R1+0x15ac], R7 ;  /* 0x0015ac0701007387 */ /* 0x0003e80000100800 */
[----:B------:R-:W3:Y:S01]  /*3d500*/  LDL.LU R9, [R1+0x162c] ;  /* 0x00162c0001097983 */ /* 0x000ee20000300800 */
[----:B------:R-:W-:Y:S02]  /*3d510*/  IMAD.MOV.U32 R114, RZ, RZ, R8 ;  /* 0x000000ffff727224 */ /* 0x000fe400078e0008 */
[----:B------:R-:W-:-:S03]  /*3d520*/  IMAD.X R112, R112, 0x1, R0, P2 ;  /* 0x0000000170707824 */ /* 0x000fc600010e0600 */
[----:B------:R1:W-:Y:S01]  /*3d530*/  LDGSTS.E [R5+0x2b00], desc[UR4][R114.64], P0 ;  /* 0x02b0000072057fae */ /* 0x0003e20008121844 */
[----:B------:R-:W-:-:S03]  /*3d540*/  IADD3 R6, P1, R6, R2, RZ ;  /* 0x0000000206067210 */ /* 0x000fc60007f3e0ff */
[----:B------:R1:W-:Y:S02]  /*3d550*/  STL [R1+0x15a8], R112 ;  /* 0x0015a87001007387 */ /* 0x0003e40000100800 */
[----:B-1----:R-:W-:Y:S02]  /*3d560*/  IMAD.MOV.U32 R114, RZ, RZ, R7 ;  /* 0x000000ffff727224 */ /* 0x002fe400078e0007 */
[----:B------:R-:W3:Y:S01]  /*3d570*/  LDL.LU R8, [R1+0x1648] ;  /* 0x0016480001087983 */ /* 0x000ee20000300800 */
[----:B------:R-:W-:Y:S02]  /*3d580*/  IMAD.MOV.U32 R115, RZ, RZ, R112 ;  /* 0x000000ffff737224 */ /* 0x000fe400078e0070 */
[----:B------:R-:W-:Y:S01]  /*3d590*/  IMAD.X R111, R111, 0x1, R0, P1 ;  /* 0x000000016f6f7824 */ /* 0x000fe200008e0600 */
[----:B------:R-:W3:Y:S04]  /*3d5a0*/  LDL.LU R7, [R1+0x164c] ;  /* 0x00164c0001077983 */ /* 0x000ee80000300800 */
[----:B------:R-:W3:Y:S04]  /*3d5b0*/  LDL.LU R112, [R1+0x1668] ;  /* 0x0016680001707983 */ /* 0x000ee80000300800 */
[----:B------:R1:W-:Y:S04]  /*3d5c0*/  STL [R1+0x15cc], R6 ;  /* 0x0015cc0601007387 */ /* 0x0003e80000100800 */
[----:B------:R1:W-:Y:S04]  /*3d5d0*/  LDGSTS.E [R5+0x2f00], desc[UR4][R114.64], P0 ;  /* 0x02f0000072057fae */ /* 0x0003e80008121844 */
[----:B------:R4:W-:Y:S01]  /*3d5e0*/  STL [R1+0x15c8], R111 ;  /* 0x0015c86f01007387 */ /* 0x0009e20000100800 */
[----:B-1----:R-:W-:-:S02]  /*3d5f0*/  IMAD.MOV.U32 R114, RZ, RZ, R6 ;  /* 0x000000ffff727224 */ /* 0x002fc400078e0006 */
[----:B------:R-:W-:-:S05]  /*3d600*/  IMAD.MOV.U32 R115, RZ, RZ, R111 ;  /* 0x000000ffff737224 */ /* 0x000fca00078e006f */
[----:B------:R1:W-:Y:S01]  /*3d610*/  LDGSTS.E [R5+0x3300], desc[UR4][R114.64], P0 ;  /* 0x0330000072057fae */ /* 0x0003e20008121844 */
[----:B--2---:R-:W-:-:S05]  /*3d620*/  IADD3 R110, P2, R110, R2, RZ ;  /* 0x000000026e6e7210 */ /* 0x004fca0007f5e0ff */
[----:B------:R2:W-:Y:S04]  /*3d630*/  STL [R1+0x15ec], R110 ;  /* 0x0015ec6e01007387 */ /* 0x0005e80000100800 */
[----:B------:R-:W3:Y:S01]  /*3d640*/  LDL.LU R6, [R1+0x166c] ;  /* 0x00166c0001067983 */ /* 0x000ee20000300800 */
[----:B----4-:R-:W-:Y:S02]  /*3d650*/  IADD3.X R113, R113, R0, RZ, P2, !PT ;  /* 0x0000000071717210 */ /* 0x010fe400017fe4ff */
[----:B------:R-:W-:Y:S01]  /*3d660*/  IADD3 R108, P1, R108, R2, RZ ;  /* 0x000000026c6c7210 */ /* 0x000fe20007f3e0ff */
[----:B-1----:R-:W-:Y:S02]  /*3d670*/  IMAD.MOV.U32 R114, RZ, RZ, R110 ;  /* 0x000000ffff727224 */ /* 0x002fe400078e006e */
[----:B------:R-:W-:Y:S01]  /*3d680*/  IMAD.MOV.U32 R115, RZ, RZ, R113 ;  /* 0x000000ffff737224 */ /* 0x000fe200078e0071 */
[----:B------:R-:W-:Y:S01]  /*3d690*/  STL [R1+0x15e8], R113 ;  /* 0x0015e87101007387 */ /* 0x000fe20000100800 */
[----:B------:R-:W-:-:S03]  /*3d6a0*/  IMAD.X R109, R109, 0x1, R0, P1 ;  /* 0x000000016d6d7824 */ /* 0x000fc600008e0600 */
[----:B------:R-:W4:Y:S04]  /*3d6b0*/  LDL.LU R111, [R1+0x1688] ;  /* 0x00168800016f7983 */ /* 0x000f280000300800 */
[----:B--2---:R-:W2:Y:S04]  /*3d6c0*/  LDL.LU R110, [R1+0x168c] ;  /* 0x00168c00016e7983 */ /* 0x004ea80000300800 */
[----:B------:R-:W-:Y:S04]  /*3d6d0*/  STL [R1+0x160c], R108 ;  /* 0x00160c6c01007387 */ /* 0x000fe80000100800 */
[----:B------:R1:W-:Y:S01]  /*3d6e0*/  LDGSTS.E [R5+0x3700], desc[UR4][R114.64], P0 ;  /* 0x0370000072057fae */ /* 0x0003e20008121844 */
[----:B---3--:R-:W-:-:S03]  /*3d6f0*/  IADD3 R9, P2, R9, R2, RZ ;  /* 0x0000000209097210 */ /* 0x008fc60007f5e0ff */
[----:B------:R3:W-:Y:S01]  /*3d700*/  STL [R1+0x1608], R109 ;  /* 0x0016086d01007387 */ /* 0x0007e20000100800 */
[----:B-1----:R-:W-:Y:S02]  /*3d710*/  IMAD.MOV.U32 R115, RZ, RZ, R109 ;  /* 0x000000ffff737224 */ /* 0x002fe400078e006d */
[----:B------:R-:W-:Y:S01]  /*3d720*/  IMAD.X R107, R107, 0x1, R0, P2 ;  /* 0x000000016b6b7824 */ /* 0x000fe200010e0600 */
[----:B------:R-:W-:Y:S01]  /*3d730*/  STL [R1+0x162c], R9 ;  /* 0x00162c0901007387 */ /* 0x000fe20000100800 */
[----:B------:R-:W-:-:S03]  /*3d740*/  IMAD.MOV.U32 R114, RZ, RZ, R108 ;  /* 0x000000ffff727224 */ /* 0x000fc600078e006c */
[----:B---3--:R-:W3:Y:S04]  /*3d750*/  LDL.LU R109, [R1+0x16a8] ;  /* 0x0016a800016d7983 */ /* 0x008ee80000300800 */
[----:B------:R1:W-:Y:S04]  /*3d760*/  STL [R1+0x1628], R107 ;  /* 0x0016286b01007387 */ /* 0x0003e80000100800 */
[----:B------:R-:W3:Y:S01]  /*3d770*/  LDL.LU R108, [R1+0x16ac] ;  /* 0x0016ac00016c7983 */ /* 0x000ee20000300800 */
[----:B------:R-:W-:-:S03]  /*3d780*/  IADD3 R7, P1, R7, R2, RZ ;  /* 0x0000000207077210 */ /* 0x000fc60007f3e0ff */
[----:B------:R1:W-:Y:S02]  /*3d790*/  LDGSTS.E [R5+0x3b00], desc[UR4][R114.64], P0 ;  /* 0x03b0000072057fae */ /* 0x0003e40008121844 */
[----:B------:R-:W-:Y:S02]  /*3d7a0*/  IMAD.X R8, R8, 0x1, R0, P1 ;  /* 0x0000000108087824 */ /* 0x000fe400008e0600 */
[----:B-1----:R-:W-:Y:S02]  /*3d7b0*/  IMAD.MOV.U32 R114, RZ, RZ, R9 ;  /* 0x000000ffff727224 */ /* 0x002fe400078e0009 */
[----:B------:R-:W-:Y:S02]  /*3d7c0*/  IMAD.MOV.U32 R115, RZ, RZ, R107 ;  /* 0x000000ffff737224 */ /* 0x000fe400078e006b */
[----:B------:R-:W3:Y:S04]  /*3d7d0*/  LDL.LU R107, [R1+0x16c8] ;  /* 0x0016c800016b7983 */ /* 0x000ee80000300800 */
[----:B------:R-:W3:Y:S04]  /*3d7e0*/  LDL.LU R9, [R1+0x16cc] ;  /* 0x0016cc0001097983 */ /* 0x000ee80000300800 */
        /* <DEDUP_REMOVED lines=9> */
[----:B----4-:R-:W4:Y:S04]  /*3d880*/  LDL.LU R8, [R1+0x16e8] ;  /* 0x0016e80001087983 */ /* 0x010f280000300800 */
[----:B------:R1:W-:Y:S04]  /*3d890*/  STL [R1+0x1668], R112 ;  /* 0x0016687001007387 */ /* 0x0003e80000100800 */
[----:B------:R-:W4:Y:S01]  /*3d8a0*/  LDL.LU R7, [R1+0x16ec] ;  /* 0x0016ec0001077983 */ /* 0x000f220000300800 */
[----:B--2---:R-:W-:Y:S01]  /*3d8b0*/  IADD3 R110, P1, R110, R2, RZ ;  /* 0x000000026e6e7210 */ /* 0x004fe20007f3e0ff */
[----:B-1----:R-:W-:-:S02]  /*3d8c0*/  IMAD.MOV.U32 R115, RZ, RZ, R112 ;  /* 0x000000ffff737224 */ /* 0x002fc400078e0070 */
[----:B------:R-:W-:Y:S02]  /*3d8d0*/  IMAD.MOV.U32 R114, RZ, RZ, R6 ;  /* 0x000000ffff727224 */ /* 0x000fe400078e0006 */
[----:B------:R-:W-:Y:S01]  /*3d8e0*/  IMAD.X R111, R111, 0x1, R0, P1 ;  /* 0x000000016f6f7824 */ /* 0x000fe200008e0600 */
[----:B------:R-:W2:Y:S04]  /*3d8f0*/  LDL.LU R112, [R1+0x1708] ;  /* 0x0017080001707983 */ /* 0x000ea80000300800 */
[----:B------:R-:W2:Y:S04]  /*3d900*/  LDL.LU R6, [R1+0x170c] ;  /* 0x00170c0001067983 */ /* 0x000ea80000300800 */
[----:B------:R-:W-:Y:S04]  /*3d910*/  STL [R1+0x168c], R110 ;  /* 0x00168c6e01007387 */ /* 0x000fe80000100800 */
[----:B------:R1:W-:Y:S04]  /*3d920*/  STL [R1+0x1688], R111 ;  /* 0x0016886f01007387 */ /* 0x0003e80000100800 */
[----:B------:R1:W-:Y:S01]  /*3d930*/  LDGSTS.E [R5+0x4700], desc[UR4][R114.64], P0 ;  /* 0x0470000072057fae */ /* 0x0003e20008121844 */
[----:B---3--:R-:W-:-:S05]  /*3d940*/  IADD3 R108, P2, R108, R2, RZ ;  /* 0x000000026c6c7210 */ /* 0x008fca0007f5e0ff */
[----:B------:R-:W-:Y:S01]  /*3d950*/  IMAD.X R109, R109, 0x1, R0, P2 ;  /* 0x000000016d6d7824 */ /* 0x000fe200010e0600 */
[----:B------:R-:W-:Y:S01]  /*3d960*/  STL [R1+0x16ac], R108 ;  /* 0x0016ac6c01007387 */ /* 0x000fe20000100800 */
[----:B-1----:R-:W-:-:S03]  /*3d970*/  IMAD.MOV.U32 R115, RZ, RZ, R111 ;  /* 0x000000ffff737224 */ /* 0x002fc600078e006f */
[----:B------:R-:W3:Y:S04]  /*3d980*/  LDL.LU R113, [R1+0x1728] ;  /* 0x0017280001717983 */ /* 0x000ee80000300800 */
[----:B------:R1:W-:Y:S04]  /*3d990*/  STL [R1+0x16a8], R109 ;  /* 0x0016a86d01007387 */ /* 0x0003e80000100800 */
[----:B------:R-:W3:Y:S01]  /*3d9a0*/  LDL.LU R111, [R1+0x172c] ;  /* 0x00172c00016f7983 */ /* 0x000ee20000300800 */
[----:B------:R-:W-:-:S03]  /*3d9b0*/  IMAD.MOV.U32 R114, RZ, RZ, R110 ;  /* 0x000000ffff727224 */ /* 0x000fc600078e006e */
        /* <DEDUP_REMOVED lines=11> */
[----:B-1----:R-:W-:-:S02]  /*3da70*/  IMAD.MOV.U32 R115, RZ, RZ, R107 ;  /* 0x000000ffff737224 */ /* 0x002fc400078e006b */
[----:B------:R-:W-:-:S05]  /*3da80*/  IMAD.MOV.U32 R114, RZ, RZ, R9 ;  /* 0x000000ffff727224 */ /* 0x000fca00078e0009 */
[----:B------:R1:W-:Y:S01]  /*3da90*/  LDGSTS.E [R5+0x5300], desc[UR4][R114.64], P0 ;  /* 0x0530000072057fae */ /* 0x0003e20008121844 */
[----:B----4-:R-:W-:-:S05]  /*3daa0*/  IADD3 R7, P2, R7, R2, RZ ;  /* 0x0000000207077210 */ /* 0x010fca0007f5e0ff */
[----:B------:R-:W-:Y:S04]  /*3dab0*/  STL [R1+0x16ec], R7 ;  /* 0x0016ec0701007387 */ /* 0x000fe80000100800 */
[----:B------:R-:W4:Y:S01]  /*3dac0*/  LDL.LU R107, [R1+0x176c] ;  /* 0x00176c00016b7983 */ /* 0x000f220000300800 */
[----:B------:R-:W-:Y:S01]  /*3dad0*/  IMAD.X R8, R8, 0x1, R0, P2 ;  /* 0x0000000108087824 */ /* 0x000fe200010e0600 */
[----:B--2---:R-:W-:Y:S01]  /*3dae0*/  IADD3 R6, P1, R6, R2, RZ ;  /* 0x0000000206067210 */ /* 0x004fe20007f3e0ff */
[----:B-1----:R-:W-:-:S03]  /*3daf0*/  IMAD.MOV.U32 R114, RZ, RZ, R7 ;  /* 0x000000ffff727224 */ /* 0x002fc600078e0007 */
[----:B------:R1:W-:Y:S01]  /*3db00*/  STL [R1+0x16e8], R8 ;  /* 0x0016e80801007387 */ /* 0x0003e20000100800 */
[----:B------:R-:W-:Y:S01]  /*3db10*/  MOV R115, R8 ;  /* 0x0000000800737202 */ /* 0x000fe20000000f00 */
[----:B------:R-:W-:Y:S02]  /*3db20*/  IMAD.X R112, R112, 0x1, R0, P1 ;  /* 0x0000000170707824 */ /* 0x000fe400008e0600 */
[----:B------:R-:W2:Y:S04]  /*3db30*/  LDL.LU R9, [R1+0x1788] ;  /* 0x0017880001097983 */ /* 0x000ea80000300800 */
[----:B------:R1:W-:Y:S04]  /*3db40*/  LDGSTS.E [R5+0x5700], desc[UR4][R114.64], P0 ;  /* 0x0570000072057fae */ /* 0x0003e80008121844 */
[----:B-1----:R-:W2:Y:S04]  /*3db50*/  LDL.LU R8, [R1+0x178c] ;  /* 0x00178c0001087983 */ /* 0x002ea80000300800 */
[----:B------:R-:W2:Y:S04]  /*3db60*/  LDL.LU R7, [R1+0x17a8] ;  /* 0x0017a80001077983 */ /* 0x000ea80000300800 */
[----:B------:R1:W-:Y:S01]  /*3db70*/  STL [R1+0x170c], R6 ;  /* 0x00170c0601007387 */ /* 0x0003e20000100800 */
[----:B------:R-:W-:-:S03]  /*3db80*/  IMAD.MOV.U32 R114, RZ, RZ, R6 ;  /* 0x000000ffff727224 */ /* 0x000fc600078e0006 */
[----:B------:R1:W-:Y:S01]  /*3db90*/  STL [R1+0x1708], R112 ;  /* 0x0017087001007387 */ /* 0x0003e20000100800 */
[----:B---3--:R-:W-:-:S05]  /*3dba0*/  IADD3 R111, P2, R111, R2, RZ ;  /* 0x000000026f6f7210 */ /* 0x008fca0007f5e0ff */
[----:B------:R3:W-:Y:S04]  /*3dbb0*/  STL [R1+0x172c], R111 ;  /* 0x00172c6f01007387 */ /* 0x0007e80000100800 */
[----:B-1----:R-:W2:Y:S01]  /*3dbc0*/  LDL.LU R6, [R1+0x17ac] ;  /* 0x0017ac0001067983 */ /* 0x002ea20000300800 */
        /* <DEDUP_REMOVED lines=9> */
[----:B---3--:R-:W3:Y:S04]  /*3dc60*/  LDL.LU R111, [R1+0x17cc] ;  /* 0x0017cc00016f7983 */ /* 0x008ee80000300800 */
[----:B------:R-:W-:Y:S04]  /*3dc70*/  STL [R1+0x174c], R109 ;  /* 0x00174c6d01007387 */ /* 0x000fe80000100800 */
[----:B------:R1:W-:Y:S04]  /*3dc80*/  LDGSTS.E [R5+0x5f00], desc[UR4][R114.64], P0 ;  /* 0x05f0000072057fae */ /* 0x0003e80008121844 */
[----:B------:R4:W-:Y:S01]  /*3dc90*/  STL [R1+0x1748], R110 ;  /* 0x0017486e01007387 */ /* 0x0009e20000100800 */
[----:B-1----:R-:W-:-:S02]  /*3dca0*/  IMAD.MOV.U32 R115, RZ, RZ, R110 ;  /* 0x000000ffff737224 */ /* 0x002fc400078e006e */
[----:B------:R-:W-:-:S05]  /*3dcb0*/  IMAD.MOV.U32 R114, RZ, RZ, R109 ;  /* 0x000000ffff727224 */ /* 0x000fca00078e006d */
[----:B------:R1:W-:Y:S01]  /*3dcc0*/  LDGSTS.E [R5+0x6300], desc[UR4][R114.64], P0 ;  /* 0x0630000072057fae */ /* 0x0003e20008121844 */
[----:B----4-:R-:W-:-:S05]  /*3dcd0*/  IADD3 R107, P2, R107, R2, RZ ;  /* 0x000000026b6b7210 */ /* 0x010fca0007f5e0ff */
[----:B------:R-:W-:Y:S01]  /*3dce0*/  IMAD.X R108, R108, 0x1, R0, P2 ;  /* 0x000000016c6c7824 */ /* 0x000fe200010e0600 */
[----:B------:R-:W-:Y:S04]  /*3dcf0*/  STL [R1+0x176c], R107 ;  /* 0x00176c6b01007387 */ /* 0x000fe80000100800 */
[----:B------:R-:W4:Y:S04]  /*3dd00*/  LDL.LU R110, [R1+0x17e8] ;  /* 0x0017e800016e7983 */ /* 0x000f280000300800 */
        /* <DEDUP_REMOVED lines=11> */
[----:B------:R-:W-:Y:S01]  /*3ddc0*/  IADD3 R6, P2, R6, R2, RZ ;  /* 0x0000000206067210 */ /* 0x000fe20007f5e0ff */
[----:B-1----:R-:W-:-:S03]  /*3ddd0*/  IMAD.MOV.U32 R115, RZ, RZ, R9 ;  /* 0x000000ffff737224 */ /* 0x002fc600078e0009 */
[----:B------:R-:W-:Y:S01]  /*3dde0*/  IADD3.X R7, R7, R0, RZ, P2, !PT ;  /* 0x0000000007077210 */ /* 0x000fe200017fe4ff */
[----:B------:R-:W-:Y:S01]  /*3ddf0*/  STL [R1+0x17ac], R6 ;  /* 0x0017ac0601007387 */ /* 0x000fe20000100800 */
[----:B------:R-:W-:-:S03]  /*3de00*/  IMAD.MOV.U32 R114, RZ, RZ, R8 ;  /* 0x000000ffff727224 */ /* 0x000fc600078e0008 */
[----:B------:R-:W2:Y:S04]  /*3de10*/  LDL.LU R9, [R1+0x1828] ;  /* 0x0018280001097983 */ /* 0x000ea80000300800 */
[----:B------:R1:W-:Y:S04]  /*3de20*/  STL [R1+0x17a8], R7 ;  /* 0x0017a80701007387 */ /* 0x0003e80000100800 */
[----:B------:R-:W2:Y:S04]  /*3de30*/  LDL.LU R8, [R1+0x182c] ;  /* 0x00182c0001087983 */ /* 0x000ea80000300800 */
[----:B------:R1:W-:Y:S01]  /*3de40*/  LDGSTS.E [R5+0x6b00], desc[UR4][R114.64], P0 ;  /* 0x06b0000072057fae */ /* 0x0003e20008121844 */
[----:B---3--:R-:W-:-:S05]  /*3de50*/  IADD3 R111, P1, R111, R2, RZ ;  /* 0x000000026f6f7210 */ /* 0x008fca0007f3e0ff */
[----:B------:R-:W-:Y:S02]  /*3de60*/  IMAD.X R112, R112, 0x1, R0, P1 ;  /* 0x0000000170707824 */ /* 0x000fe400008e0600 */
[----:B-1----:R-:W-:Y:S02]  /*3de70*/  IMAD.MOV.U32 R114, RZ, RZ, R6 ;  /* 0x000000ffff727224 */ /* 0x002fe400078e0006 */
[----:B------:R-:W-:Y:S02]  /*3de80*/  IMAD.MOV.U32 R115, RZ, RZ, R7 ;  /* 0x000000ffff737224 */ /* 0x000fe400078e0007 */
[----:B------:R-:W3:Y:S04]  /*3de90*/  LDL.LU.64 R6, [R1+0x1018] ;  /* 0x0010180001067983 */ /* 0x000ee80000300a00 */
[----:B------:R-:W-:Y:S04]  /*3dea0*/  STL [R1+0x17cc], R111 ;  /* 0x0017cc6f01007387 */ /* 0x000fe80000100800 */
[----:B------:R1:W-:Y:S01]  /*3deb0*/  STL [R1+0x17c8], R112 ;  /* 0x0017c87001007387 */ /* 0x0003e20000100800 */
[----:B------:R-:W-:-:S03]  /*3dec0*/  IMAD.MOV.U32 R113, RZ, RZ, R112 ;  /* 0x000000ffff717224 */ /* 0x000fc600078e0070 */
[----:B------:R-:W-:Y:S01]  /*3ded0*/  LDGSTS.E [R5+0x6f00], desc[UR4][R114.64], P0 ;  /* 0x06f0000072057fae */ /* 0x000fe20008121844 */
[----:B-1----:R-:W-:-:S05]  /*3dee0*/  IMAD.MOV.U32 R112, RZ, RZ, R111 ;  /* 0x000000ffff707224 */ /* 0x002fca00078e006f */
[----:B------:R-:W-:Y:S01]  /*3def0*/  LDGSTS.E [R5+0x7300], desc[UR4][R112.64], P0 ;  /* 0x0730000070057fae */ /* 0x000fe20008121844 */
[----:B----4-:R-:W-:-:S05]  /*3df00*/  IADD3 R109, P2, R109, R2, RZ ;  /* 0x000000026d6d7210 */ /* 0x010fca0007f5e0ff */
[----:B------:R-:W-:Y:S01]  /*3df10*/  STL [R1+0x17ec], R109 ;  /* 0x0017ec6d01007387 */ /* 0x000fe20000100800 */
[----:B------:R-:W-:-:S03]  /*3df20*/  IMAD.X R110, R110, 0x1, R0, P2 ;  /* 0x000000016e6e7824 */ /* 0x000fc600010e0600 */
[----:B------:R-:W4:Y:S01]  /*3df30*/  LDL.LU.64 R118, [R1+0xff8] ;  /* 0x000ff80001767983 */ /* 0x000f220000300a00 */
[----:B--2---:R-:W-:-:S03]  /*3df40*/  IADD3 R107, P1, R107, R2, RZ ;  /* 0x000000026b6b7210 */ /* 0x004fc60007f3e0ff */
[----:B------:R1:W-:Y:S04]  /*3df50*/  STL [R1+0x17e8], R110 ;  /* 0x0017e86e01007387 */ /* 0x0003e80000100800 */
[----:B------:R-:W2:Y:S01]  /*3df60*/  LDL.LU.64 R116, [R1+0xfd8] ;  /* 0x000fd80001747983 */ /* 0x000ea20000300a00 */
[----:B------:R-:W-:-:S03]  /*3df70*/  IMAD.X R108, R108, 0x1, R0, P1 ;  /* 0x000000016c6c7824 */ /* 0x000fc600008e0600 */
[----:B------:R-:W2:Y:S01]  /*3df80*/  LDL.LU.64 R114, [R1+0xfb8] ;  /* 0x000fb80001727983 */ /* 0x000ea20000300a00 */
[----:B------:R-:W-:-:S03]  /*3df90*/  IMAD.MOV.U32 R111, RZ, RZ, R110 ;  /* 0x000000ffff6f7224 */ /* 0x000fc600078e006e */
[----:B------:R-:W-:Y:S01]  /*3dfa0*/  STL [R1+0x180c], R107 ;  /* 0x00180c6b01007387 */ /* 0x000fe20000100800 */
[----:B-1----:R-:W-:-:S03]  /*3dfb0*/  IMAD.MOV.U32 R110, RZ, RZ, R109 ;  /* 0x000000ffff6e7224 */ /* 0x002fc600078e006d */
[----:B------:R1:W-:Y:S01]  /*3dfc0*/  STL [R1+0x1808], R108 ;  /* 0x0018086c01007387 */ /* 0x0003e20000100800 */
[----:B------:R-:W-:-:S03]  /*3dfd0*/  IMAD.MOV.U32 R109, RZ, RZ, R108 ;  /* 0x000000ffff6d7224 */ /* 0x000fc600078e006c */
[----:B------:R-:W-:Y:S01]  /*3dfe0*/  LDGSTS.E [R5+0x7700], desc[UR4][R110.64], P0 ;  /* 0x077000006e057fae */ /* 0x000fe20008121844 */
[----:B-1----:R-:W-:-:S05]  /*3dff0*/  MOV R108, R107 ;  /* 0x0000006b006c7202 */ /* 0x002fca0000000f00 */
[----:B------:R-:W-:Y:S01]  /*3e000*/  LDGSTS.E [R5+0x7b00], desc[UR4][R108.64], P0 ;  /* 0x07b000006c057fae */ /* 0x000fe20008121844 */
[----:B------:R-:W-:-:S05]  /*3e010*/  IADD3 R8, P2, R8, R2, RZ ;  /* 0x0000000208087210 */ /* 0x000fca0007f5e0ff */
[----:B------:R-:W-:Y:S01]  /*3e020*/  STL [R1+0x182c], R8 ;  /* 0x00182c0801007387 */ /* 0x000fe20000100800 */
[----:B------:R-:W-:-:S03]  /*3e030*/  IMAD.X R9, R9, 0x1, R0, P2 ;  /* 0x0000000109097824 */ /* 0x000fc600010e0600 */
[----:B------:R-:W2:Y:S04]  /*3e040*/  LDL.LU.64 R112, [R1+0xf98] ;  /* 0x000f980001707983 */ /* 0x000ea80000300a00 */
[----:B------:R1:W-:Y:S04]  /*3e050*/  STL [R1+0x1828], R9 ;  /* 0x0018280901007387 */ /* 0x0003e80000100800 */
[----:B------:R-:W2:Y:S04]  /*3e060*/  LDL.LU.64 R110, [R1+0xf78] ;  /* 0x000f7800016e7983 */ /* 0x000ea80000300a00 */
[----:B------:R-:W2:Y:S04]  /*3e070*/  LDL.LU.64 R108, [R1+0xf58] ;  /* 0x000f5800016c7983 */ /* 0x000ea80000300a00 */
[----:B------:R2:W-:Y:S04]  /*3e080*/  LDGSTS.E [R5+0x7f00], desc[UR4][R8.64], P0 ;  /* 0x07f0000008057fae */ /* 0x0005e80008121844 */
[----:B-1----:R-:W2:Y:S01]  /*3e090*/  LDL.LU.64 R8, [R1+0xf38] ;  /* 0x000f380001087983 */ /* 0x002ea20000300a00 */
[----:B---3--:R-:W-:-:S03]  /*3e0a0*/  IADD3 R120, P1, R6, R2, RZ ;  /* 0x0000000206787210 */ /* 0x008fc60007f3e0ff */
[----:B------:R-:W3:Y:S02]  /*3e0b0*/  LDL.LU.64 R138, [R1+0xf18] ;  /* 0x000f1800018a7983 */ /* 0x000ee40000300a00 */
[----:B------:R-:W-:Y:S02]  /*3e0c0*/  IMAD.X R6, R7, 0x1, R0, P1 ;  /* 0x0000000107067824 */ /* 0x000fe400008e0600 */
[----:B------:R-:W3:Y:S01]  /*3e0d0*/  LDL.LU.64 R140, [R1+0xef8] ;  /* 0x000ef800018c7983 */ /* 0x000ee20000300a00 */
[----:B----4-:R-:W-:-:S05]  /*3e0e0*/  IADD3 R122, P1, R118, R2, RZ ;  /* 0x00000002767a7210 */ /* 0x010fca0007f3e0ff */
[----:B------:R-:W-:Y:S02]  /*3e0f0*/  IMAD.X R123, R119, 0x1, R0, P1 ;  /* 0x00000001777b7824 */ /* 0x000fe400008e0600 */
[----:B------:R-:W4:Y:S01]  /*3e100*/  LDL.LU.64 R118, [R1+0xed8] ;  /* 0x000ed80001767983 */ /* 0x000f220000300a00 */
[----:B--2---:R-:W-:-:S05]  /*3e110*/  IADD3 R124, P1, R116, R2, RZ ;  /* 0x00000002747c7210 */ /* 0x004fca0007f3e0ff */
[--C-:B------:R-:W-:Y:S01]  /*3e120*/  IMAD.X R125, R117, 0x1, R0.reuse, P1 ;  /* 0x00000001757d7824 */ /* 0x100fe200008e0600 */
[-C--:B------:R-:W-:Y:S01]  /*3e130*/  IADD3 R126, P1, R114, R2.reuse, RZ ;  /* 0x00000002727e7210 */ /* 0x080fe20007f3e0ff */
[----:B------:R-:W2:Y:S04]  /*3e140*/  LDL.LU.64 R116, [R1+0xeb8] ;  /* 0x000eb80001747983 */ /* 0x000ea80000300a00 */
[----:B------:R-:W-:Y:S02]  /*3e150*/  IMAD.X R127, R115, 0x1, R0, P1 ;  /* 0x00000001737f7824 */ /* 0x000fe400008e0600 */
[----:B------:R-:W2:Y:S01]  /*3e160*/  LDL.LU.64 R114, [R1+0xe98] ;  /* 0x000e980001727983 */ /* 0x000ea20000300a00 */
[----:B------:R-:W-:-:S05]  /*3e170*/  IADD3 R128, P1, R112, R2, RZ ;  /* 0x0000000270807210 */ /* 0x000fca0007f3e0ff */
[----:B------:R-:W-:Y:S02]  /*3e180*/  IMAD.X R129, R113, 0x1, R0, P1 ;  /* 0x0000000171817824 */ /* 0x000fe400008e0600 */
[----:B------:R-:W2:Y:S01]  /*3e190*/  LDL.LU.64 R112, [R1+0xe78] ;  /* 0x000e780001707983 */ /* 0x000ea20000300a00 */
[----:B------:R-:W-:-:S05]  /*3e1a0*/  IADD3 R130, P1, R110, R2, RZ ;  /* 0x000000026e827210 */ /* 0x000fca0007f3e0ff */
[--C-:B------:R-:W-:Y:S01]  /*3e1b0*/  IMAD.X R131, R111, 0x1, R0.reuse, P1 ;  /* 0x000000016f837824 */ /* 0x100fe200008e0600 */
[-C--:B------:R-:W-:Y:S01]  /*3e1c0*/  IADD3 R132, P1, R108, R2.reuse, RZ ;  /* 0x000000026c847210 */ /* 0x080fe20007f3e0ff */
[----:B------:R-:W2:Y:S04]  /*3e1d0*/  LDL.LU.64 R110, [R1+0xe58] ;  /* 0x000e5800016e7983 */ /* 0x000ea80000300a00 */
[----:B------:R-:W-:Y:S01]  /*3e1e0*/  IMAD.X R133, R109, 0x1, R0, P1 ;  /* 0x000000016d857824 */ /* 0x000fe200008e0600 */
[----:B------:R-:W-:-:S05]  /*3e1f0*/  IADD3 R134, P1, R8, R2, RZ ;  /* 0x0000000208867210 */ /* 0x000fca0007f3e0ff */
[----:B------:R-:W-:Y:S02]  /*3e200*/  IMAD.X R135, R9, 0x1, R0, P1 ;  /* 0x0000000109877824 */ /* 0x000fe400008e0600 */
[----:B------:R-:W2:Y:S04]  /*3e210*/  LDL.LU.64 R8, [R1+0xe38] ;  /* 0x000e380001087983 */ /* 0x000ea80000300a00 */
[----:B------:R-:W2:Y:S01]  /*3e220*/  LDL.LU.64 R108, [R1+0xe18] ;  /* 0x000e1800016c7983 */ /* 0x000ea20000300a00 */
[----:B---3--:R-:W-:-:S05]  /*3e230*/  IADD3 R136, P1, R138, R2, RZ ;  /* 0x000000028a887210 */ /* 0x008fca0007f3e0ff */
[----:B------:R-:W-:Y:S01]  /*3e240*/  IMAD.X R137, R139, 0x1, R0, P1 ;  /* 0x000000018b897824 */ /* 0x000fe200008e0600 */
[----:B------:R-:W-:-:S05]  /*3e250*/  IADD3 R138, P1, R140, R2, RZ ;  /* 0x000000028c8a7210 */ /* 0x000fca0007f3e0ff */
[----:B------:R-:W-:Y:S02]  /*3e260*/  IMAD.X R139, R141, 0x1, R0, P1 ;  /* 0x000000018d8b7824 */ /* 0x000fe400008e0600 */
[----:B------:R-:W-:-:S05]  /*3e270*/  IMAD.MOV.U32 R121, RZ, RZ, R6 ;  /* 0x000000ffff797224 */ /* 0x000fca00078e0006 */
        /* <DEDUP_REMOVED lines=10> */
[----:B------:R1:W-:Y:S04]  /*3e320*/  LDGSTS.E [R5+0x10300], desc[UR4][R120.64], P0 ;  /* 0x1030000078057fae */ /* 0x0003e80008121844 */
        /* <DEDUP_REMOVED lines=8> */
[----:B------:R1:W-:Y:S01]  /*3e3b0*/  LDGSTS.E [R5+0x12700], desc[UR4][R138.64], P0 ;  /* 0x127000008a057fae */ /* 0x0003e20008121844 */
[----:B----4-:R-:W-:-:S05]  /*3e3c0*/  IADD3 R140, P1, R118, R2, RZ ;  /* 0x00000002768c7210 */ /* 0x010fca0007f3e0ff */
[----:B------:R-:W-:Y:S01]  /*3e3d0*/  IMAD.X R141, R119, 0x1, R0, P1 ;  /* 0x00000001778d7824 */ /* 0x000fe200008e0600 */
[----:B--2---:R-:W-:-:S04]  /*3e3e0*/  IADD3 R142, P1, R116, R2, RZ ;  /* 0x00000002748e7210 */ /* 0x004fc80007f3e0ff */
[----:B------:R2:W-:Y:S01]  /*3e3f0*/  LDGSTS.E [R5+0x12b00], desc[UR4][R140.64], P0 ;  /* 0x12b000008c057fae */ /* 0x0005e20008121844 */
[--C-:B------:R-:W-:Y:S01]  /*3e400*/  IMAD.X R143, R117, 0x1, R0.reuse, P1 ;  /* 0x00000001758f7824 */ /* 0x100fe200008e0600 */
[-C--:B------:R-:W-:Y:S02]  /*3e410*/  IADD3 R144, P1, R114, R2.reuse, RZ ;  /* 0x0000000272907210 */ /* 0x080fe40007f3e0ff */
[----:B------:R4:W-:Y:S03]  /*3e420*/  STL.64 [R1+0xed8], R140 ;  /* 0x000ed88c01007387 */ /* 0x0009e60000100a00 */
[----:B------:R-:W-:Y:S01]  /*3e430*/  IMAD.X R145, R115, 0x1, R0, P1 ;  /* 0x0000000173917824 */ /* 0x000fe200008e0600 */
[----:B------:R2:W-:Y:S04]  /*3e440*/  LDGSTS.E [R5+0x12f00], desc[UR4][R142.64], P0 ;  /* 0x12f000008e057fae */ /* 0x0005e80008121844 */
[----:B------:R4:W-:Y:S01]  /*3e450*/  STL.64 [R1+0xeb8], R142 ;  /* 0x000eb88e01007387 */ /* 0x0009e20000100a00 */
[----:B------:R-:W-:-:S03]  /*3e460*/  IADD3 R146, P1, R112, R2, RZ ;  /* 0x0000000270927210 */ /* 0x000fc60007f3e0ff */
[----:B------:R2:W-:Y:S01]  /*3e470*/  LDGSTS.E [R5+0x13300], desc[UR4][R144.64], P0 ;  /* 0x1330000090057fae */ /* 0x0005e20008121844 */
[----:B------:R-:W-:Y:S02]  /*3e480*/  IADD3.X R147, R113, R0, RZ, P1, !PT ;  /* 0x0000000071937210 */ /* 0x000fe40000ffe4ff */
[-C--:B------:R-:W-:Y:S01]  /*3e490*/  IADD3 R148, P1, R110, R2.reuse, RZ ;  /* 0x000000026e947210 */ /* 0x080fe20007f3e0ff */
[----:B------:R4:W-:Y:S04]  /*3e4a0*/  STL.64 [R1+0xe98], R144 ;  /* 0x000e989001007387 */ /* 0x0009e80000100a00 */
[----:B------:R-:W-:Y:S01]  /*3e4b0*/  IMAD.X R149, R111, 0x1, R0, P1 ;  /* 0x000000016f957824 */ /* 0x000fe200008e0600 */
[----:B------:R2:W-:Y:S04]  /*3e4c0*/  LDGSTS.E [R5+0x13700], desc[UR4][R146.64], P0 ;  /* 0x1370000092057fae */ /* 0x0005e80008121844 */
[----:B------:R2:W-:Y:S04]  /*3e4d0*/  STL.64 [R1+0xe78], R146 ;  /* 0x000e789201007387 */ /* 0x0005e80000100a00 */
[----:B------:R1:W-:Y:S01]  /*3e4e0*/  LDGSTS.E [R5+0x13b00], desc[UR4][R148.64], P0 ;  /* 0x13b0000094057fae */ /* 0x0003e20008121844 */
[----:B------:R-:W-:-:S05]  /*3e4f0*/  IADD3 R150, P1, R8, R2, RZ ;  /* 0x0000000208967210 */ /* 0x000fca0007f3e0ff */
[----:B------:R-:W-:Y:S01]  /*3e500*/  IMAD.X R151, R9, 0x1, R0, P1 ;  /* 0x0000000109977824 */ /* 0x000fe200008e0600 */
[----:B------:R-:W-:-:S04]  /*3e510*/  IADD3 R8, P1, R108, R2, RZ ;  /* 0x000000026c087210 */ /* 0x000fc80007f3e0ff */
[----:B------:R1:W-:Y:S01]  /*3e520*/  LDGSTS.E [R5+0x13f00], desc[UR4][R150.64], P0 ;  /* 0x13f0000096057fae */ /* 0x0003e20008121844 */
[----:B------:R-:W-:Y:S01]  /*3e530*/  IMAD.X R9, R109, 0x1, R0, P1 ;  /* 0x000000016d097824 */ /* 0x000fe200008e0600 */
[----:B------:R-:W-:-:S04]  /*3e540*/  IADD3 R107, P1, R250, R2, RZ ;  /* 0x00000002fa6b7210 */ /* 0x000fc80007f3e0ff */
[----:B------:R1:W-:Y:S01]  /*3e550*/  LDGSTS.E [R5+0x14300], desc[UR4][R8.64], P0 ;  /* 0x1430000008057fae */ /* 0x0003e20008121844 */
        /* <DEDUP_REMOVED lines=23> */
[-C--:B------:R-:W-:Y:S01]  /*3e6d0*/  IADD3 R119, P1, R154, R2.reuse, RZ ;  /* 0x000000029a777210 */ /* 0x080fe20007f3e0ff */
[----:B------:R-:W-:Y:S02]  /*3e6e0*/  IMAD.MOV.U32 R251, RZ, RZ, R250 ;  /* 0x000000fffffb7224 */ /* 0x000fe400078e00fa */
[----:B------:R-:W-:Y:S02]  /*3e6f0*/  IMAD.MOV.U32 R250, RZ, RZ, R107 ;  /* 0x000000fffffa7224 */ /* 0x000fe400078e006b */
[----:B------:R-:W-:Y:S01]  /*3e700*/  IMAD.X R154, R155, 0x1, R0, P1 ;  /* 0x000000019b9a7824 */ /* 0x000fe200008e0600 */
[----:B------:R-:W-:Y:S01]  /*3e710*/  IADD3 R252, P1, R18, R2, RZ ;  /* 0x0000000212fc7210 */ /* 0x000fe20007f3e0ff */
[----:B------:R1:W5:Y:S01]  /*3e720*/  LDL.LU R107, [R1+0x1d00] ;  /* 0x001d0000016b7983 */ /* 0x0003620000300800 */
[----:B------:R-:W-:Y:S02]  /*3e730*/  IMAD.MOV.U32 R243, RZ, RZ, R242 ;  /* 0x000000fffff37224 */ /* 0x000fe400078e00f2 */
[----:B------:R-:W-:Y:S01]  /*3e740*/  IMAD.MOV.U32 R242, RZ, RZ, R108 ;  /* 0x000000fffff27224 */ /* 0x000fe200078e006c */
[----:B------:R2:W-:Y:S01]  /*3e750*/  STL.64 [R1+0xe58], R148 ;  /* 0x000e589401007387 */ /* 0x0005e20000100a00 */
[----:B------:R-:W-:-:S02]  /*3e760*/  IMAD.MOV.U32 R235, RZ, RZ, R234 ;  /* 0x000000ffffeb7224 */ /* 0x000fc400078e00ea */
[----:B------:R-:W-:Y:S01]  /*3e770*/  IMAD.MOV.U32 R234, RZ, RZ, R109 ;  /* 0x000000ffffea7224 */ /* 0x000fe200078e006d */
[----:B------:R1:W5:Y:S01]  /*3e780*/  LDL.LU R108, [R1+0x1cfc] ;  /* 0x001cfc00016c7983 */ /* 0x0003620000300800 */
[----:B------:R-:W-:Y:S01]  /*3e790*/  IMAD.MOV.U32 R227, RZ, RZ, R226 ;  /* 0x000000ffffe37224 */ /* 0x000fe200078e00e2 */
[----:B------:R-:W-:Y:S02]  /*3e7a0*/  MOV R219, R218 ;  /* 0x000000da00db7202 */ /* 0x000fe40000000f00 */
[----:B------:R2:W-:Y:S01]  /*3e7b0*/  STL.64 [R1+0xe38], R150 ;  /* 0x000e389601007387 */ /* 0x0005e20000100a00 */
[----:B------:R-:W-:Y:S01]  /*3e7c0*/  IMAD.X R18, R19, 0x1, R0, P1 ;  /* 0x0000000113127824 */ /* 0x000fe200008e0600 */
[----:B------:R-:W-:Y:S01]  /*3e7d0*/  IADD3 R7, P1, R10, R2, RZ ;  /* 0x000000020a077210 */ /* 0x000fe20007f3e0ff */
[----:B------:R-:W-:Y:S01]  /*3e7e0*/  IMAD.MOV.U32 R226, RZ, RZ, R110 ;  /* 0x000000ffffe27224 */ /* 0x000fe200078e006e */
[----:B------:R1:W5:Y:S01]  /*3e7f0*/  LDL.LU R109, [R1+0x1cf8] ;  /* 0x001cf800016d7983 */ /* 0x0003620000300800 */
[----:B------:R-:W-:-:S02]  /*3e800*/  IMAD.MOV.U32 R218, RZ, RZ, R111 ;  /* 0x000000ffffda7224 */ /* 0x000fc400078e006f */
[----:B------:R-:W-:Y:S01]  /*3e810*/  IMAD.MOV.U32 R211, RZ, RZ, R210 ;  /* 0x000000ffffd37224 */ /* 0x000fe200078e00d2 */
[----:B------:R2:W-:Y:S01]  /*3e820*/  STL.64 [R1+0xe18], R8 ;  /* 0x000e180801007387 */ /* 0x0005e20000100a00 */
[----:B------:R-:W-:Y:S02]  /*3e830*/  IMAD.MOV.U32 R210, RZ, RZ, R112 ;  /* 0x000000ffffd27224 */ /* 0x000fe400078e0070 */
[----:B------:R-:W-:Y:S01]  /*3e840*/  IMAD.MOV.U32 R203, RZ, RZ, R202 ;  /* 0x000000ffffcb7224 */ /* 0x000fe200078e00ca */
[----:B------:R1:W5:Y:S01]  /*3e850*/  LDL.LU R110, [R1+0x1cf4] ;  /* 0x001cf400016e7983 */ /* 0x0003620000300800 */
[----:B------:R-:W-:Y:S02]  /*3e860*/  IMAD.MOV.U32 R202, RZ, RZ, R113 ;  /* 0x000000ffffca7224 */ /* 0x000fe400078e0071 */
[----:B------:R-:W-:Y:S01]  /*3e870*/  IMAD.MOV.U32 R195, RZ, RZ, R194 ;  /* 0x000000ffffc37224 */ /* 0x000fe200078e00c2 */
[----:B------:R1:W5:Y:S01]  /*3e880*/  LDL.LU R111, [R1+0x1cf0] ;  /* 0x001cf000016f7983 */ /* 0x0003620000300800 */
[----:B------:R-:W-:-:S02]  /*3e890*/  IMAD.MOV.U32 R194, RZ, RZ, R114 ;  /* 0x000000ffffc27224 */ /* 0x000fc400078e0072 */
[----:B------:R-:W-:Y:S01]  /*3e8a0*/  IMAD.MOV.U32 R187, RZ, RZ, R186 ;  /* 0x000000ffffbb7224 */ /* 0x000fe200078e00ba */
[----:B------:R1:W5:Y:S01]  /*3e8b0*/  LDL.LU R112, [R1+0x1cec] ;  /* 0x001cec0001707983 */ /* 0x0003620000300800 */
[----:B------:R-:W-:Y:S02]  /*3e8c0*/  IMAD.MOV.U32 R186, RZ, RZ, R115 ;  /* 0x000000ffffba7224 */ /* 0x000fe400078e0073 */
[----:B------:R-:W-:Y:S01]  /*3e8d0*/  IMAD.MOV.U32 R179, RZ, RZ, R178 ;  /* 0x000000ffffb37224 */ /* 0x000fe200078e00b2 */
[----:B------:R1:W5:Y:S01]  /*3e8e0*/  LDL.LU R113, [R1+0x1ce8] ;  /* 0x001ce80001717983 */ /* 0x0003620000300800 */
[----:B------:R-:W-:Y:S01]  /*3e8f0*/  IMAD.X R10, R11, 0x1, R0, P1 ;  /* 0x000000010b0a7824 */ /* 0x000fe200008e0600 */
[----:B------:R-:W-:Y:S01]  /*3e900*/  MOV R163, R162 ;  /* 0x000000a200a37202 */ /* 0x000fe20000000f00 */
        /* <DEDUP_REMOVED lines=14> */
[----:B------:R-:W-:-:S03]  /*3e9f0*/  IMAD.MOV.U32 R10, RZ, RZ, R7 ;  /* 0x000000ffff0a7224 */ /* 0x000fc600078e0007 */
[----:B------:R1:W5:Y:S04]  /*3ea00*/  LDL.LU R119, [R1+0x1cd0] ;  /* 0x001cd00001777983 */ /* 0x0003680000300800 */
[----:B------:R1:W5:Y:S04]  /*3ea10*/  LDL.LU R252, [R1+0x1ccc] ;  /* 0x001ccc0001fc7983 */ /* 0x0003680000300800 */
[----:B------:R2:W5:Y:S04]  /*3ea20*/  LDL.LU R7, [R1+0x1cc8] ;  /* 0x001cc80001077983 */ /* 0x0005680000300800 */
[----:B-1----:R1:W5:Y:S04]  /*3ea30*/  LDL.LU.64 R120, [R1+0x1cc0] ;  /* 0x001cc00001787983 */ /* 0x0023680000300a00 */
[----:B---3--:R1:W5:Y:S04]  /*3ea40*/  LDL.LU.64 R122, [R1+0x1cb8] ;  /* 0x001cb800017a7983 */ /* 0x0083680000300a00 */
        /* <DEDUP_REMOVED lines=8> */
[----:B----4-:R1:W5:Y:S04]  /*3ead0*/  LDL.LU.64 R140, [R1+0x1c70] ;  /* 0x001c7000018c7983 */ /* 0x0103680000300a00 */
[----:B------:R1:W5:Y:S04]  /*3eae0*/  LDL.LU.64 R142, [R1+0x1c68] ;  /* 0x001c6800018e7983 */ /* 0x0003680000300a00 */
[----:B------:R1:W5:Y:S04]  /*3eaf0*/  LDL.LU.64 R144, [R1+0x1c60] ;  /* 0x001c600001907983 */ /* 0x0003680000300a00 */
[----:B--2---:R1:W5:Y:S04]  /*3eb00*/  LDL.LU.64 R146, [R1+0x1c58] ;  /* 0x001c580001927983 */ /* 0x0043680000300a00 */
[----:B------:R1:W5:Y:S04]  /*3eb10*/  LDL.LU.64 R148, [R1+0x1c50] ;  /* 0x001c500001947983 */ /* 0x0003680000300a00 */
[----:B------:R1:W5:Y:S04]  /*3eb20*/  LDL.LU.64 R150, [R1+0x1c48] ;  /* 0x001c480001967983 */ /* 0x0003680000300a00 */
[----:B------:R1:W5:Y:S04]  /*3eb30*/  LDL.LU.64 R8, [R1+0x1c40] ;  /* 0x001c400001087983 */ /* 0x0003680000300a00 */
[----:B------:R1:W-:Y:S04]  /*3eb40*/  LDGSTS.E [R5+0x14700], desc[UR4][R250.64], P0 ;  /* 0x14700000fa057fae */ /* 0x0003e80008121844 */
[----:B------:R1:W-:Y:S01]  /*3eb50*/  LDGSTS.E [R5+0x14b00], desc[UR4][R242.64], P0 ;  /* 0x14b00000f2057fae */ /* 0x0003e20008121844 */
[----:B------:R-:W-:-:S03]  /*3eb60*/  UIADD3 UR7, UR7, 0x1, URZ ;  /* 0x0000000107077890 */ /* 0x000fc6000fffe03f */
[----:B------:R1:W-:Y:S04]  /*3eb70*/  LDGSTS.E [R5+0x14f00], desc[UR4][R234.64], P0 ;  /* 0x14f00000ea057fae */ /* 0x0003e80008121844 */
[----:B------:R1:W-:Y:S04]  /*3eb80*/  LDGSTS.E [R5+0x15300], desc[UR4][R226.64], P0 ;  /* 0x15300000e2057fae */ /* 0x0003e80008121844 */
[----:B------:R1:W-:Y:S04]  /*3eb90*/  LDGSTS.E [R5+0x15700], desc[UR4][R218.64], P0 ;  /* 0x15700000da057fae */ /* 0x0003e80008121844 */
[----:B------:R1:W-:Y:S01]  /*3eba0*/  LDGSTS.E [R5+0x15b00], desc[UR4][R210.64], P0 ;  /* 0x15b00000d2057fae */ /* 0x0003e20008121844 */
[----:B------:R-:W-:-:S03]  /*3ebb0*/  UISETP.NE.U32.AND UP0, UPT, UR7, UR11, UPT ;  /* 0x0000000b0700728c */ /* 0x000fc6000bf05070 */
        /* <DEDUP_REMOVED lines=9> */
[----:B------:R-:W-:-:S03]  /*3ec50*/  PLOP3.LUT P0, PT, PT, PT, UP0, 0x80, 0x0 ;  /* 0x000000000000781c */ /* 0x000fc60003f0f008 */
[----:B------:R-:W0:Y:S10]  /*3ec60*/  LDGDEPBAR ;  /* 0x00000000000079af */ /* 0x000e340000000000 */
[----:B-1----:R-:W-:Y:S05]  /*3ec70*/  @P0 BRA `(.L_x_1) ;  /* 0xfffffebc00580947 */ /* 0x002fea000383ffff */
.L_x_0:
[----:B------:R1:W-:Y:S01]  /*3ec80*/  STL [R1+0x1d4c], R91 ;  /* 0x001d4c5b01007387 */ /* 0x0003e20000100800 */
[----:B------:R-:W-:-:S04]  /*3ec90*/  DEPBAR.LE SB0, 0x0 ;  /* 0x000080000000791a */ /* 0x000fc80000000000 */
[----:B------:R2:W-:Y:S01]  /*3eca0*/  STL [R1+0x1d48], R90 ;  /* 0x001d485a01007387 */ /* 0x0005e20000100800 */
[----:B------:R-:W-:Y:S01]  /*3ecb0*/  ULDC.64 UR12, c[0x0][0x228] ;  /* 0x00008a00000c7ab9 */ /* 0x000fe20000000a00 */
[----:B-----5:R-:W-:Y:S01]  /*3ecc0*/  VIADD R3, R7, 0x104 ;  /* 0x0000010407037836 */ /* 0x020fe20000000000 */
[----:B------:R-:W-:Y:S01]  /*3ecd0*/  ULDC.64 UR6, c[0x0][0x228] ;  /* 0x00008a0000067ab9 */ /* 0x000fe20000000a00 */
[----:B------:R3:W-:Y:S01]  /*3ece0*/  STL [R1+0x1d44], R89 ;  /* 0x001d445901007387 */ /* 0x0007e20000100800 */
[----:B------:R-:W-:Y:S01]  /*3ecf0*/  ULDC.64 UR8, c[0x0][0x228] ;  /* 0x00008a0000087ab9 */ /* 0x000fe20000000a00 */
[----:B------:R-:W-:Y:S01]  /*3ed00*/  ULDC.64 UR10, c[0x0][0x228] ;  /* 0x00008a00000a7ab9 */ /* 0x000fe20000000a00 */
[----:B------:R-:W-:Y:S01]  /*3ed10*/  ISETP.GE.AND P3, PT, R3, UR7, PT ;  /* 0x0000000703007c0c */ /* 0x000fe2000bf66270 */
[----:B------:R4:W-:Y:S01]  /*3ed20*/  STL [R1+0x1d40], R88 ;  /* 0x001d405801007387 */ /* 0x0009e20000100800 */
[----:B------:R-:W-:Y:S01]  /*3ed30*/  ULDC UR7, c[0x0][0x248] ;  /* 0x0000920000077ab9 */ /* 0x000fe20000000800 */
[----:B------:R-:W-:Y:S01]  /*3ed40*/  IADD3 R3, R7, 0x102, RZ ;  /* 0x0000010207037810 */ /* 0x000fe20007ffe0ff */
[----:B------:R-:W-:Y:S01]  /*3ed50*/  ULDC UR26, c[0x0][0x248] ;  /* 0x00009200001a7ab9 */ /* 0x000fe20000000800 */
[----:B------:R4:W-:Y:S01]  /*3ed60*/  STL [R1+0x1d3c], R87 ;  /* 0x001d3c5701007387 */ /* 0x0009e20000100800 */
[----:B------:R-:W1:Y:S01]  /*3ed70*/  S2R R0, SR_TID.X ;  /* 0x0000000000007919 */ /* 0x000e620000002100 */
[----:B------:R-:W-:Y:S01]  /*3ed80*/  ISETP.GE.AND P1, PT, R3, UR11, PT ;  /* 0x0000000b03007c0c */ /* 0x000fe2000bf26270 */
[----:B------:R-:W-:Y:S01]  /*3ed90*/  ULDC UR11, c[0x0][0x248] ;  /* 0x00009200000b7ab9 */ /* 0x000fe20000000800 */
[----:B------:R-:W-:Y:S01]  /*3eda0*/  LOP3.LUT R20, R20, 0xffefffff, RZ, 0xc0, !PT ;  /* 0xffefffff14147812 */ /* 0x000fe200078ec0ff */
[----:B------:R4:W-:Y:S01]  /*3edb0*/  STL [R1+0x1d38], R86 ;  /* 0x001d385601007387 */ /* 0x0009e20000100800 */
[----:B------:R-:W-:Y:S01]  /*3edc0*/  ULDC.64 UR30, c[0x0][0x228] ;  /* 0x00008a00001e7ab9 */ /* 0x000fe20000000a00 */
[----:B------:R-:W-:Y:S01]  /*3edd0*/  ULDC UR27, c[0x0][0x248] ;  /* 0x00009200001b7ab9 */ /* 0x000fe20000000800 */
[----:B------:R-:W-:Y:S01]  /*3ede0*/  ULDC.64 UR36, c[0x0][0x228] ;  /* 0x00008a0000247ab9 */ /* 0x000fe20000000a00 */
[----:B------:R4:W-:Y:S01]  /*3edf0*/  STL [R1+0x1d34], R85 ;  /* 0x001d345501007387 */ /* 0x0009e20000100800 */
[----:B------:R-:W-:Y:S01]  /*3ee00*/  ULDC UR28, c[0x0][0x248] ;  /* 0x00009200001c7ab9 */ /* 0x000fe20000000800 */
[----:B------:R-:W-:Y:S01]  /*3ee10*/  ULDC.64 UR34, c[0x0][0x228] ;  /* 0x00008a0000227ab9 */ /* 0x000fe20000000a00 */
[----:B------:R-:W-:Y:S01]  /*3ee20*/  ULDC.64 UR40, c[0x0][0x228] ;  /* 0x00008a0000287ab9 */ /* 0x000fe20000000a00 */
[----:B------:R4:W-:Y:S01]  /*3ee30*/  STL [R1+0x1d30], R84 ;  /* 0x001d305401007387 */ /* 0x0009e20000100800 */
[----:B------:R-:W-:Y:S01]  /*3ee40*/  ULDC.64 UR38, c[0x0][0x228] ;  /* 0x00008a0000267ab9 */ /* 0x000fe20000000a00 */
[----:B------:R-:W-:Y:S01]  /*3ee50*/  ULDC UR33, c[0x0][0x248] ;  /* 0x0000920000217ab9 */ /* 0x000fe20000000800 */
[----:B------:R-:W-:Y:S01]  /*3ee60*/  ULDC UR32, c[0x0][0x248] ;  /* 0x0000920000207ab9 */ /* 0x000fe20000000800 */
[----:B------:R4:W-:Y:S01]  /*3ee70*/  STL [R1+0x1d2c], R83 ;  /* 0x001d2c5301007387 */ /* 0x0009e20000100800 */
[----:B------:R-:W-:Y:S01]  /*3ee80*/  ULDC UR57, c[0x0][0x228] ;  /* 0x00008a0000397ab9 */ /* 0x000fe20000000800 */
        /* <DEDUP_REMOVED lines=15> */
[C---:B-1----:R-:W-:Y:S01]  /*3ef80*/  IMAD.SHL.U32 R5, R0.reuse, 0x40, RZ ;  /* 0x0000004000057824 */ /* 0x042fe200078e00ff */
[----:B------:R-:W-:Y:S01]  /*3ef90*/  ULDC UR48, c[0x0][0x228] ;  /* 0x00008a0000307ab9 */ /* 0x000fe20000000800 */
[C---:B------:R-:W-:Y:S01]  /*3efa0*/  IMAD.SHL.U32 R2, R0.reuse, 0x10, RZ ;  /* 0x0000001000027824 */ /* 0x040fe200078e00ff */
[----:B------:R1:W-:Y:S01]  /*3efb0*/  STL [R1+0x1d18], R78 ;  /* 0x001d184e01007387 */ /* 0x0003e20000100800 */
[----:B------:R-:W-:Y:S01]  /*3efc0*/  IMAD.SHL.U32 R0, R0, 0x8, RZ ;  /* 0x0000000800007824 */ /* 0x000fe200078e00ff */
[----:B------:R-:W-:Y:S01]  /*3efd0*/  LOP3.LUT R5, R5, 0x400, RZ, 0xc0, !PT ;  /* 0x0000040005057812 */ /* 0x000fe200078ec0ff */
[----:B------:R-:W-:Y:S01]  /*3efe0*/  ULDC UR50, c[0x0][0x228] ;  /* 0x00008a0000327ab9 */ /* 0x000fe20000000800 */
[----:B------:R1:W-:Y:S01]  /*3eff0*/  STL [R1+0x1d14], R77 ;  /* 0x001d144d01007387 */ /* 0x0003e20000100800 */
[----:B------:R-:W-:Y:S01]  /*3f000*/  LOP3.LUT R2, R2, 0xf0, RZ, 0xc0, !PT ;  /* 0x000000f002027812 */ /* 0x000fe200078ec0ff */
[----:B------:R-:W-:Y:S01]  /*3f010*/  ULDC UR52, c[0x0][0x228] ;  /* 0x00008a0000347ab9 */ /* 0x000fe20000000800 */
[----:B------:R-:W-:Y:S01]  /*3f020*/  LOP3.LUT R4, R0, 0x300, RZ, 0xc0, !PT ;  /* 0x0000030000047812 */ /* 0x000fe200078ec0ff */
[----:B------:R1:W-:Y:S01]  /*3f030*/  STL [R1+0x1d10], R76 ;  /* 0x001d104c01007387 */ /* 0x0003e20000100800 */
[----:B------:R-:W-:Y:S01]  /*3f040*/  IADD3 R0, R5, UR60, R2 ;  /* 0x0000003c05007c10 */ /* 0x000fe2000fffe002 */
[C---:B------:R-:W-:Y:S01]  /*3f050*/  VIADD R2, R7.reuse, 0x103 ;  /* 0x0000010307027836 */ /* 0x040fe20000000000 */
[----:B------:R-:W-:Y:S01]  /*3f060*/  ULDC UR54, c[0x0][0x228] ;  /* 0x00008a0000367ab9 */ /* 0x000fe20000000800 */
[----:B------:R1:W-:Y:S01]  /*3f070*/  STL [R1+0x1d0c], R75 ;  /* 0x001d0c4b01007387 */ /* 0x0003e20000100800 */
[----:B------:R-:W-:Y:S01]  /*3f080*/  ULDC UR22, c[0x0][0x228] ;  /* 0x00008a0000167ab9 */ /* 0x000fe20000000800 */
[----:B------:R-:W-:Y:S01]  /*3f090*/  IMAD.IADD R0, R0, 0x1, R4 ;  /* 0x0000000100007824 */ /* 0x000fe200078e0204 */
[----:B------:R-:W-:Y:S01]  /*3f0a0*/  ISETP.GE.AND P2, PT, R2, UR13, PT ;  /* 0x0000000d02007c0c */ /* 0x000fe2000bf46270 */
[----:B------:R1:W-:Y:S01]  /*3f0b0*/  STL [R1+0x1d08], R74 ;  /* 0x001d084a01007387 */ /* 0x0003e20000100800 */
[C---:B------:R-:W-:Y:S01]  /*3f0c0*/  VIADD R2, R7.reuse, 0x101 ;  /* 0x0000010107027836 */ /* 0x040fe20000000000 */
[----:B------:R-:W-:Y:S01]  /*3f0d0*/  ULDC UR42, c[0x0][0x228] ;  /* 0x00008a00002a7ab9 */ /* 0x000fe20000000800 */
[----:B------:R-:W-:Y:S01]  /*3f0e0*/  ULDC UR20, c[0x0][0x228] ;  /* 0x00008a0000147ab9 */ /* 0x000fe20000000800 */
[----:B------:R1:W-:Y:S01]  /*3f0f0*/  STL [R1+0x1d04], R73 ;  /* 0x001d044901007387 */ /* 0x0003e20000100800 */
[----:B------:R-:W-:Y:S01]  /*3f100*/  ULDC UR25, c[0x0][0x228] ;  /* 0x00008a0000197ab9 */ /* 0x000fe20000000800 */
[----:B------:R-:W-:Y:S01]  /*3f110*/  ISETP.GE.AND P0, PT, R2, UR9, PT ;  /* 0x0000000902007c0c */ /* 0x000fe2000bf06270 */
        /* <DEDUP_REMOVED lines=15> */
[----:B------:R-:W1:Y:S01]  /*3f210*/  S2R R5, SR_TID.X ;  /* 0x0000000000057919 */ /* 0x000e620000002100 */
[----:B------:R-:W-:Y:S01]  /*3f220*/  BAR.SYNC.DEFER_BLOCKING 0x0 ;  /* 0x0000000000007b1d */ /* 0x000fe20000010000 */
[----:B------:R-:W-:-:S05]  /*3f230*/  IMAD R2, R7, UR7, RZ ;  /* 0x0000000707027c24 */ /* 0x000fca000f8e02ff */
[----:B------:R-:W-:Y:S01]  /*3f240*/  ULDC UR7, c[0x0][0x248] ;  /* 0x0000920000077ab9 */ /* 0x000fe20000000800 */
[----:B------:R-:W-:Y:S01]  /*3f250*/  ULDC UR9, c[0x0][0x248] ;  /* 0x0000920000097ab9 */ /* 0x000fe20000000800 */
[----:B------:R1:W-:Y:S01]  /*3f260*/  STL [R1+0x1cf0], R68 ;  /* 0x001cf04401007387 */ /* 0x0003e20000100800 */
[----:B------:R-:W-:Y:S01]  /*3f270*/  ISETP.LT.AND P4, PT, R9, UR12, !P3 ;  /* 0x0000000c09007c0c */ /* 0x000fe2000df81270 */
[C---:B------:R-:W-:Y:S02]  /*3f280*/  VIADD R91, R7.reuse, 0x100 ;  /* 0x00000100075b7836 */ /* 0x040fe40000000000 */
[C---:B--2---:R-:W-:Y:S01]  /*3f290*/  VIADD R90, R7.reuse, 0xff ;  /* 0x000000ff075a7836 */ /* 0x044fe20000000000 */
[----:B------:R2:W-:Y:S01]  /*3f2a0*/  STL [R1+0x1cec], R67 ;  /* 0x001cec4301007387 */ /* 0x0005e20000100800 */
[C---:B---3--:R-:W-:Y:S02]  /*3f2b0*/  VIADD R89, R7.reuse, 0xfe ;  /* 0x000000fe07597836 */ /* 0x048fe40000000000 */
[C---:B----4-:R-:W-:Y:S01]  /*3f2c0*/  VIADD R88, R7.reuse, 0xfd ;  /* 0x000000fd07587836 */ /* 0x050fe20000000000 */
[----:B------:R3:W-:Y:S01]  /*3f2d0*/  STL [R1+0x1ce8], R66 ;  /* 0x001ce84201007387 */ /* 0x0007e20000100800 */
[----:B------:R-:W-:-:S02]  /*3f2e0*/  VIADD R87, R7, 0xfc ;  /* 0x000000fc07577836 */ /* 0x000fc40000000000 */
[C---:B------:R-:W-:Y:S01]  /*3f2f0*/  VIADD R86, R7.reuse, 0xfb ;  /* 0x000000fb07567836 */ /* 0x040fe20000000000 */
[----:B------:R4:W-:Y:S01]  /*3f300*/  STL [R1+0x1ce4], R65 ;  /* 0x001ce44101007387 */ /* 0x0009e20000100800 */
[----:B------:R-:W-:Y:S01]  /*3f310*/  VIADD R85, R7, 0xfa ;  /* 0x000000fa07557836 */ /* 0x000fe20000000000 */
[----:B------:R-:W-:Y:S01]  /*3f320*/  LOP3.LUT R19, R19, 0x7fffffff, RZ, 0xc0, !PT ;  /* 0x7fffffff13137812 */ /* 0x000fe200078ec0ff */
[C---:B------:R-:W-:Y:S01]  /*3f330*/  VIADD R84, R7.reuse, 0xf9 ;  /* 0x000000f907547836 */ /* 0x040fe20000000000 */
[----:B------:R4:W-:Y:S01]  /*3f340*/  STL [R1+0x1ce0], R64 ;  /* 0x001ce04001007387 */ /* 0x0009e20000100800 */
[C---:B------:R-:W-:Y:S02]  /*3f350*/  VIADD R83, R7.reuse, 0xf8 ;  /* 0x000000f807537836 */ /* 0x040fe40000000000 */
[----:B------:R-:W-:Y:S01]  /*3f360*/  VIADD R82, R7, 0xf7 ;  /* 0x000000f707527836 */ /* 0x000fe20000000000 */
[----:B------:R4:W-:Y:S01]  /*3f370*/  STL [R1+0x1cdc], R63 ;  /* 0x001cdc3f01007387 */ /* 0x0009e20000100800 */
[----:B-1----:R-:W-:-:S02]  /*3f380*/  LOP3.LUT R5, R5, 0x7f, RZ, 0xc0, !PT ;  /* 0x0000007f05057812 */ /* 0x002fc400078ec0ff */
[C---:B------:R-:W-:Y:S01]  /*3f390*/  IADD3 R81, R7.reuse, 0xf6, RZ ;  /* 0x000000f607517810 */ /* 0x040fe20007ffe0ff */
[----:B------:R1:W-:Y:S01]  /*3f3a0*/  STL [R1+0x1cd8], R62 ;  /* 0x001cd83e01007387 */ /* 0x0003e20000100800 */
[C---:B------:R-:W-:Y:S01]  /*3f3b0*/  VIADD R80, R7.reuse, 0xf5 ;  /* 0x000000f507507836 */ /* 0x040fe20000000000 */
[----:B------:R-:W-:Y:S01]  /*3f3c0*/  LOP3.LUT R18, R18, 0x7fffffff, RZ, 0xc0, !PT ;  /* 0x7fffffff12127812 */ /* 0x000fe200078ec0ff */
[C---:B------:R-:W-:Y:S01]  /*3f3d0*/  VIADD R79, R7.reuse, 0xf4 ;  /* 0x000000f4074f7836 */ /* 0x040fe20000000000 */
[----:B------:R1:W-:Y:S01]  /*3f3e0*/  STL [R1+0x1cd4], R61 ;  /* 0x001cd43d01007387 */ /* 0x0003e20000100800 */
[C---:B------:R-:W-:Y:S01]  /*3f3f0*/  VIADD R78, R7.reuse, 0xf3 ;  /* 0x000000f3074e7836 */ /* 0x040fe20000000000 */
[----:B------:R-:W-:Y:S01]  /*3f400*/  ULDC UR13, c[0x0][0x228] ;  /* 0x00008a00000d7ab9 */ /* 0x000fe20000000800 */
[C---:B------:R-:W-:Y:S01]  /*3f410*/  VIADD R77, R7.reuse, 0xf2 ;  /* 0x000000f2074d7836 */ /* 0x040fe20000000000 */
[----:B------:R1:W-:Y:S01]  /*3f420*/  STL [R1+0x1cd0], R60 ;  /* 0x001cd03c01007387 */ /* 0x0003e20000100800 */
[----:B------:R-:W-:-:S02]  /*3f430*/  VIADD R76, R7, 0xf1 ;  /* 0x000000f1074c7836 */ /* 0x000fc40000000000 */
[C---:B------:R-:W-:Y:S01]  /*3f440*/  VIADD R75, R7.reuse, 0xf0 ;  /* 0x000000f0074b7836 */ /* 0x040fe20000000000 */
[----:B------:R1:W-:Y:S01]  /*3f450*/  STL [R1+0x1ccc], R59 ;  /* 0x001ccc3b01007387 */ /* 0x0003e20000100800 */
[C---:B------:R-:W-:Y:S02]  /*3f460*/  VIADD R74, R7.reuse, 0xef ;  /* 0x000000ef074a7836 */ /* 0x040fe40000000000 */
[C---:B------:R-:W-:Y:S01]  /*3f470*/  VIADD R73, R7.reuse, 0xee ;  /* 0x000000ee07497836 */ /* 0x040fe20000000000 */
[----:B------:R1:W-:Y:S01]  /*3f480*/  STL [R1+0x1cc8], R58 ;  /* 0x001cc83a01007387 */ /* 0x0003e20000100800 */
[C---:B------:R-:W-:Y:S01]  /*3f490*/  IADD3 R72, R7.reuse, 0xed, RZ ;  /* 0x000000ed07487810 */ /* 0x040fe20007ffe0ff */
[----:B------:R-:W-:Y:S01]  /*3f4a0*/  VIADD R71, R7, 0xec ;  /* 0x000000ec07477836 */ /* 0x000fe20000000000 */
[----:B------:R-:W-:Y:S01]  /*3f4b0*/  ULDC UR12, c[0x0][0x228] ;  /* 0x00008a00000c7ab9 */ /* 0x000fe20000000800 */
[----:B------:R-:W-:Y:S04]  /*3f4c0*/  STL [R1+0x1cc4], R57 ;  /* 0x001cc43901007387 */ /* 0x000fe80000100800 */
        /* <DEDUP_REMOVED lines=33> */
[----:B------:R-:W4:Y:S04]  /*3f6e0*/  LDL.LU R152, [R1+0xc00] ;  /* 0x000c000001987983 */ /* 0x000f280000300800 */
[----:B------:R-:W4:Y:S04]  /*3f6f0*/  LDL.LU R153, [R1+0xc08] ;  /* 0x000c080001997983 */ /* 0x000f280000300800 */
[----:B------:R-:W4:Y:S04]  /*3f700*/  LDL.LU R154, [R1+0x800] ;  /* 0x00080000019a7983 */ /* 0x000f280000300800 */
[----:B------:R-:W4:Y:S01]  /*3f710*/  LDL.LU R155, [R1+0x808] ;  /* 0x00080800019b7983 */ /* 0x000f220000300800 */
[----:B------:R-:W-:-:S02]  /*3f720*/  LEA R21, R5, UR60, 0x4 ;  /* 0x0000003c05157c11 */ /* 0x000fc4000f8e20ff */
[----:B------:R-:W-:Y:S01]  /*3f730*/  @P4 LOP3.LUT R20, R20, 0x100000, RZ, 0xfc, !PT ;  /* 0x0010000014144812 */ /* 0x000fe200078efcff */
[----:B------:R-:W4:Y:S01]  /*3f740*/  LDL.LU R156, [R1+0x400] ;  /* 0x00040000019c7983 */ /* 0x000f220000300800 */
[----:B------:R-:W-:Y:S01]  /*3f750*/  ISETP.LT.AND P3, PT, R8, UR10, !P3 ;  /* 0x0000000a08007c0c */ /* 0x000fe2000df61270 */
[C---:B------:R-:W-:Y:S01]  /*3f760*/  VIADD R70, R7.reuse, 0xeb ;  /* 0x000000eb07467836 */ /* 0x040fe20000000000 */
[----:B------:R-:W1:Y:S01]  /*3f770*/  LDC R5, c[0x0][0x244] ;  /* 0x00009100ff057b82 */ /* 0x000e620000000800 */
[----:B------:R-:W4:Y:S01]  /*3f780*/  LDL.LU R157, [R1+0x408] ;  /* 0x00040800019d7983 */ /* 0x000f220000300800 */
[C---:B------:R-:W-:Y:S02]  /*3f790*/  VIADD R69, R7.reuse, 0xea ;  /* 0x000000ea07457836 */ /* 0x040fe40000000000 */
[C---:B------:R-:W-:Y:S01]  /*3f7a0*/  VIADD R68, R7.reuse, 0xe9 ;  /* 0x000000e907447836 */ /* 0x040fe20000000000 */
[----:B------:R-:W4:Y:S01]  /*3f7b0*/  LDL.LU R158, [R1] ;  /* 0x00000000019e7983 */ /* 0x000f220000300800 */
[----:B--2---:R-:W-:-:S02]  /*3f7c0*/  VIADD R67, R7, 0xe8 ;  /* 0x000000e807437836 */ /* 0x004fc40000000000 */
[C---:B---3--:R-:W-:Y:S01]  /*3f7d0*/  VIADD R66, R7.reuse, 0xe7 ;  /* 0x000000e707427836 */ /* 0x048fe20000000000 */
[----:B------:R-:W2:Y:S04]  /*3f7e0*/  LDL.LU R159, [R1+0x8] ;  /* 0x00000800019f7983 */ /* 0x000ea80000300800 */
[----:B----4-:R3:W-:Y:S01]  /*3f7f0*/  STSM.16.M88.4 [R0], R152 ;  /* 0x0000009800007844 */ /* 0x0107e20000000200 */
[C---:B------:R-:W-:Y:S02]  /*3f800*/  VIADD R65, R7.reuse, 0xe6 ;  /* 0x000000e607417836 */ /* 0x040fe40000000000 */
[C---:B------:R-:W-:Y:S01]  /*3f810*/  VIADD R64, R7.reuse, 0xe5 ;  /* 0x000000e507407836 */ /* 0x040fe20000000000 */
[----:B------:R-:W-:Y:S01]  /*3f820*/  BAR.SYNC.DEFER_BLOCKING 0x0 ;  /* 0x0000000000007b1d */ /* 0x000fe20000010000 */
[----:B------:R-:W-:-:S02]  /*3f830*/  VIADD R63, R7, 0xe4 ;  /* 0x000000e4073f7836 */ /* 0x000fc40000000000 */
[C---:B-1----:R-:W-:Y:S02]  /*3f840*/  VIADD R62, R7.reuse, 0xe3 ;  /* 0x000000e3073e7836 */ /* 0x042fe40000000000 */
[C---:B------:R-:W-:Y:S02]  /*3f850*/  VIADD R61, R7.reuse, 0xe2 ;  /* 0x000000e2073d7836 */ /* 0x040fe40000000000 */
[C---:B------:R-:W-:Y:S02]  /*3f860*/  VIADD R60, R7.reuse, 0xe1 ;  /* 0x000000e1073c7836 */ /* 0x040fe40000000000 */
[C---:B------:R-:W-:Y:S02]  /*3f870*/  VIADD R59, R7.reuse, 0xe0 ;  /* 0x000000e0073b7836 */ /* 0x040fe40000000000 */
[C---:B------:R-:W-:Y:S01]  /*3f880*/  VIADD R58, R7.reuse, 0xdf ;  /* 0x000000df073a7836 */ /* 0x040fe20000000000 */
[----:B---3--:R-:W3:Y:S01]  /*3f890*/  LDL.LU R152, [R1+0xc04] ;  /* 0x000c040001987983 */ /* 0x008ee20000300800 */
[----:B------:R-:W-:-:S02]  /*3f8a0*/  VIADD R57, R7, 0xde ;  /* 0x000000de07397836 */ /* 0x000fc40000000000 */
[C---:B------:R-:W-:Y:S01]  /*3f8b0*/  VIADD R56, R7.reuse, 0xdd ;  /* 0x000000dd07387836 */ /* 0x040fe20000000000 */
[----:B------:R-:W3:Y:S01]  /*3f8c0*/  LDL.LU R153, [R1+0xc0c] ;  /* 0x000c0c0001997983 */ /* 0x000ee20000300800 */
[C---:B------:R-:W-:Y:S02]  /*3f8d0*/  VIADD R55, R7.reuse, 0xdc ;  /* 0x000000dc07377836 */ /* 0x040fe40000000000 */
[C---:B------:R-:W-:Y:S01]  /*3f8e0*/  VIADD R54, R7.reuse, 0xdb ;  /* 0x000000db07367836 */ /* 0x040fe20000000000 */
[----:B------:R-:W3:Y:S01]  /*3f8f0*/  LDL.LU R154, [R1+0x804] ;  /* 0x00080400019a7983 */ /* 0x000ee20000300800 */
[C---:B------:R-:W-:Y:S01]  /*3f900*/  IADD3 R53, R7.reuse, 0xda, RZ ;  /* 0x000000da07357810 */ /* 0x040fe20007ffe0ff */
[----:B------:R-:W-:Y:S01]  /*3f910*/  VIADD R52, R7, 0xd9 ;  /* 0x000000d907347836 */ /* 0x000fe20000000000 */
[----:B------:R-:W-:Y:S01]  /*3f920*/  LOP3.LUT R17, R17, 0x7fffffff, RZ, 0xc0, !PT ;  /* 0x7fffffff11117812 */ /* 0x000fe200078ec0ff */
[----:B------:R-:W1:Y:S01]  /*3f930*/  LDS.128 R24, [R21] ;  /* 0x0000000015187984 */ /* 0x000e620000000c00 */
[----:B------:R-:W-:Y:S01]  /*3f940*/  ULDC UR60, c[0x0][0x228] ;  /* 0x00008a00003c7ab9 */ /* 0x000fe20000000800 */
[----:B------:R-:W-:Y:S06]  /*3f950*/  BAR.SYNC.DEFER_BLOCKING 0x0 ;  /* 0x0000000000007b1d */ /* 0x000fec0000010000 */
[----:B------:R-:W3:Y:S04]  /*3f960*/  LDL.LU R155, [R1+0x80c] ;  /* 0x00080c00019b7983 */ /* 0x000ee80000300800 */
[----:B--2---:R-:W-:Y:S04]  /*3f970*/  STSM.16.M88.4 [R0], R156 ;  /* 0x0000009c00007844 */ /* 0x004fe80000000200 */
[----:B-1----:R-:W-:Y:S04]  /*3f980*/  STL.64 [R1+0xc00], R24 ;  /* 0x000c001801007387 */ /* 0x002fe80000100a00 */
[----:B------:R-:W-:Y:S01]  /*3f990*/  STL.64 [R1+0xc08], R26 ;  /* 0x000c081a01007387 */ /* 0x000fe20000100a00 */
[----:B------:R-:W-:Y:S06]  /*3f9a0*/  BAR.SYNC.DEFER_BLOCKING 0x0 ;  /* 0x0000000000007b1d */ /* 0x000fec0000010000 */
[----:B------:R-:W1:Y:S02]  /*3f9b0*/  LDS.128 R24, [R21] ;  /* 0x0000000015187984 */ /* 0x000e640000000c00 */
[----:B------:R-:W-:Y:S06]  /*3f9c0*/  BAR.SYNC.DEFER_BLOCKING 0x0 ;  /* 0x0000000000007b1d */ /* 0x000fec0000010000 */
[----:B-1----:R-:W-:Y:S04]  /*3f9d0*/  STL.64 [R1+0x800], R24 ;  /* 0x0008001801007387 */ /* 0x002fe80000100a00 */
[----:B------:R-:W-:Y:S04]  /*3f9e0*/  STL.64 [R1+0x808], R26 ;  /* 0x0008081a01007387 */ /* 0x000fe80000100a00 */
[----:B------:R-:W2:Y:S04]  /*3f9f0*/  LDL.LU R156, [R1+0x404] ;  /* 0x00040400019c7983 */ /* 0x000ea80000300800 */
[----:B------:R-:W2:Y:S04]  /*3fa00*/  LDL.LU R157, [R1+0x40c] ;  /* 0x00040c00019d7983 */ /* 0x000ea80000300800 */
[----:B------:R-:W2:Y:S04]  /*3fa10*/  LDL.LU R158, [R1+0x4] ;  /* 0x00000400019e7983 */ /* 0x000ea80000300800 */
[----:B------:R-:W2:Y:S04]  /*3fa20*/  LDL.LU R159, [R1+0xc] ;  /* 0x00000c00019f7983 */ /* 0x000ea80000300800 */
[----:B---3--:R1:W-:Y:S01]  /*3fa30*/  STSM.16.M88.4 [R0], R152 ;  /* 0x0000009800007844 */ /* 0x0083e20000000200 */
[----:B------:R-:W-:Y:S06]  /*3fa40*/  BAR.SYNC.DEFER_BLOCKING 0x0 ;  /* 0x0000000000007b1d */ /* 0x000fec0000010000 */
[----:B-1----:R-:W3:Y:S04]  /*3fa50*/  LDL.LU R152, [R1+0xc10] ;  /* 0x000c100001987983 */ /* 0x002ee80000300800 */
[----:B------:R-:W3:Y:S04]  /*3fa60*/  LDL.LU R153, [R1+0xc18] ;  /* 0x000c180001997983 */ /* 0x000ee80000300800 */
[----:B------:R-:W3:Y:S04]  /*3fa70*/  LDL.LU R154, [R1+0x810] ;  /* 0x00081000019a7983 */ /* 0x000ee80000300800 */
[----:B------:R-:W1:Y:S01]  /*3fa80*/  LDS.128 R24, [R21] ;  /* 0x0000000015187984 */ /* 0x000e620000000c00 */
[----:B------:R-:W-:Y:S06]  /*3fa90*/  BAR.SYNC.DEFER_BLOCKING 0x0 ;  /* 0x0000000000007b1d */ /* 0x000fec0000010000 */
[----:B------:R-:W3:Y:S04]  /*3faa0*/  LDL.LU R155, [R1+0x818] ;  /* 0x00081800019b7983 */ /* 0x000ee80000300800 */
[----:B-1----:R-:W-:Y:S04]  /*3fab0*/  STL.64 [R1+0x400], R24 ;  /* 0x0004001801007387 */ /* 0x002fe80000100a00 */
[----:B------:R-:W-:Y:S04]  /*3fac0*/  STL.64 [R1+0x408], R26 ;  /* 0x0004081a01007387 */ /* 0x000fe80000100a00 */
[----:B--2---:R-:W-:Y:S01]  /*3fad0*/  STSM.16.M88.4 [R0], R156 ;  /* 0x0000009c00007844 */ /* 0x004fe20000000200 */
[----:B------:R-:W-:Y:S06]  /*3fae0*/  BAR.SYNC.DEFER_BLOCKING 0x0 ;  /* 0x0000000000007b1d */ /* 0x000fec0000010000 */
[----:B------:R-:W1:Y:S02]  /*3faf0*/  LDS.128 R24, [R21] ;  /* 0x0000000015187984 */ /* 0x000e640000000c00 */
[----:B------:R-:W-:Y:S06]  /*3fb00*/  BAR.SYNC.DEFER_BLOCKING 0x0 ;  /* 0x0000000000007b1d */ /* 0x000fec0000010000 */
[----:B-1----:R-:W-:Y:S04]  /*3fb10*/  STL.64 [R1], R24 ;  /* 0x0000001801007387 */ /* 0x002fe80000100a00 */
        /* <DEDUP_REMOVED lines=50> */
[----:B------:R-:W3:Y:S04]  /*3fe40*/  LDL.LU R155, [R1+0x82c] ;  /* 0x00082c00019b7983 */ /* 0x000ee80000300800 */
[----:B------:R-:W1:Y:S01]  /*3fe50*/  LDS.128 R24, [R21] ;  /* 0x0000000015187984 */ /* 0x000e620000000c00 */
[----:B------:R-:W-:Y:S06]  /*3fe60*/  BAR.SYNC.DEFER_BLOCKING 0x0 ;  /* 0x0000000000007b1d */ /* 0x000fec0000010000 */
        /* <DEDUP_REMOVED lines=66> */
[----:B---3--:R2:W-:Y:S04]  /*40290*/  STSM.16.M88.4 [R0], R152 ;  /* 0x0000009800007844 */ /* 0x0085e80000000200 */
[----:B-1----:R-:W-:Y:S04]  /*402a0*/  STL.64 [R1+0x30], R24 ;  /* 0x0000301801007387 */ /* 0x002fe80000100a00 */
[----:B------:R-:W-:Y:S04]  /*402b0*/  STL.64 [R1+0x38], R26 ;  /* 0x0000381a01007387 */ /* 0x000fe80000100a00 */
[----:B--2---:R-:W2:Y:S04]  /*402c0*/  LDL.LU R152, [R1+0x440] ;  /* 0x0004400001987983 */ /* 0x004ea80000300800 */
[----:B------:R-:W2:Y:S04]  /*402d0*/  LDL.LU R153, [R1+0x448] ;  /* 0x0004480001997983 */ /* 0x000ea80000300800 */
[----:B------:R-:W2:Y:S04]  /*402e0*/  LDL.LU R154, [R1+0x40] ;  /* 0x00004000019a7983 */ /* 0x000ea80000300800 */
[----:B------:R-:W2:Y:S01]  /*402f0*/  LDL.LU R155, [R1+0x48] ;  /* 0x00004800019b7983 */ /* 0x000ea20000300800 */
[----:B------:R-:W-:Y:S06]  /*40300*/  BAR.SYNC.DEFER_BLOCKING 0x0 ;  /* 0x0000000000007b1d */ /* 0x000fec0000010000 */
[----:B------:R-:W1:Y:S02]  /*40310*/  LDS.128 R24, [R21] ;  /* 0x0000000015187984 */ /* 0x000e640000000c00 */
[----:B------:R-:W-:Y:S06]  /*40320*/  BAR.SYNC.DEFER_BLOCKING 0x0 ;  /* 0x0000000000007b1d */ /* 0x000fec0000010000 */
[----:B------:R3:W-:Y:S02]  /*40330*/  STL [R1+0x173c], R2 ;  /* 0x00173c0201007387 */ /* 0x0007e40000100800 */
[----:B---3--:R-:W-:Y:S01]  /*40340*/  VIADD R2, R2, UR7 ;  /* 0x0000000702027c36 */ /* 0x008fe20008000000 */
[----:B------:R-:W-:Y:S01]  /*40350*/  ULDC UR7, c[0x0][0x248] ;  /* 0x0000920000077ab9 */ /* 0x000fe20000000800 */
[----:B-1----:R-:W-:Y:S04]  /*40360*/  STL.64 [R1+0xe10], R24 ;  /* 0x000e101801007387 */ /* 0x002fe80000100a00 */
[----:B------:R-:W-:Y:S04]  /*40370*/  STL.64 [R1+0xe18], R26 ;  /* 0x000e181a01007387 */ /* 0x000fe80000100a00 */
[----:B--2---:R1:W-:Y:S01]  /*40380*/  STSM.16.M88.4 [R0], R152 ;  /* 0x0000009800007844 */ /* 0x0043e20000000200 */
[----:B------:R-:W-:Y:S06]  /*40390*/  BAR.SYNC.DEFER_BLOCKING 0x0 ;  /* 0x0000000000007b1d */ /* 0x000fec0000010000 */
[----:B-1----:R-:W2:Y:S04]  /*403a0*/  LDL.LU R152, [R1+0xc44] ;  /* 0x000c440001987983 */ /* 0x002ea80000300800 */
[----:B------:R1:W-:Y:S04]  /*403b0*/  STL [R1+0x1438], R2 ;  /* 0x0014380201007387 */ /* 0x0003e80000100800 */
[----:B------:R-:W2:Y:S04]  /*403c0*/  LDL.LU R153, [R1+0xc4c] ;  /* 0x000c4c0001997983 */ /* 0x000ea80000300800 */
[----:B------:R-:W2:Y:S04]  /*403d0*/  LDL.LU R154, [R1+0x844] ;  /* 0x00084400019a7983 */ /* 0x000ea80000300800 */
[----:B------:R-:W2:Y:S04]  /*403e0*/  LDL.LU R155, [R1+0x84c] ;  /* 0x00084c00019b7983 */ /* 0x000ea80000300800 */
[----:B------:R-:W3:Y:S01]  /*403f0*/  LDS.128 R24, [R21] ;  /* 0x0000000015187984 */ /* 0x000ee20000000c00 */
[----:B------:R-:W-:Y:S01]  /*40400*/  BAR.SYNC.DEFER_BLOCKING 0x0 ;  /* 0x0000000000007b1d */ /* 0x000fe20000010000 */
[----:B-1----:R-:W-:-:S05]  /*40410*/  VIADD R2, R2, UR9 ;  /* 0x0000000902027c36 */ /* 0x002fca0008000000 */
[----:B------:R-:W-:Y:S01]  /*40420*/  ULDC UR9, c[0x0][0x248] ;  /* 0x0000920000097ab9 */ /* 0x000fe20000000800 */
[----:B------:R1:W-:Y:S02]  /*40430*/  STL [R1+0x128c], R2 ;  /* 0x00128c0201007387 */ /* 0x0003e40000100800 */
[----:B-1----:R-:W-:Y:S01]  /*40440*/  VIADD R2, R2, UR7 ;  /* 0x0000000702027c36 */ /* 0x002fe20008000000 */
[----:B------:R-:W-:-:S04]  /*40450*/  ULDC UR7, c[0x0][0x248] ;  /* 0x0000920000077ab9 */ /* 0x000fc80000000800 */
[----:B------:R1:W-:Y:S02]  /*40460*/  STL [R1+0xf50], R2 ;  /* 0x000f500201007387 */ /* 0x0003e40000100800 */
[----:B-1----:R-:W-:Y:S01]  /*40470*/  VIADD R2, R2, UR11 ;  /* 0x0000000b02027c36 */ /* 0x002fe20008000000 */
[----:B------:R-:W-:Y:S01]  /*40480*/  ULDC UR11, c[0x0][0x248] ;  /* 0x00009200000b7ab9 */ /* 0x000fe20000000800 */
[----:B---3--:R-:W-:Y:S04]  /*40490*/  STL.64 [R1+0x840], R24 ;  /* 0x0008401801007387 */ /* 0x008fe80000100a00 */
        /* <DEDUP_REMOVED lines=54> */
[----:B-1----:R-:W-:Y:S01]  /*40800*/  IADD3 R2, R2, UR7, RZ ;  /* 0x0000000702027c10 */ /* 0x002fe2000fffe0ff */
        /* <DEDUP_REMOVED lines=91> */
[----:B-1----:R-:W-:Y:S01]  /*40dc0*/  IADD3 R2, R2, UR7, RZ ;  /* 0x0000000702027c10 */ /* 0x002fe2000fffe0ff */
        /* <DEDUP_REMOVED lines=91> */
[----:B-1----:R-:W-:-:S05]  /*41380*/  IADD3 R2, R2, UR7, RZ ;  /* 0x0000000702027c10 */ /* 0x002fca000fffe0ff */
        /* <DEDUP_REMOVED lines=973> */
[----:B------:R1:W-:Y:S04]  /*45060*/  STL [R1+0x1254], R2 ;  /* 0x0012540201007387 */ /* 0x0003e80000100800 */
[----:B---3--:R-:W-:Y:S04]  /*45070*/  STL.64 [R1+0x940], R24 ;  /* 0x0009401801007387 */ /* 0x008fe80000100a00 */
[----:B------:R-:W-:Y:S01]  /*45080*/  STL.64 [R1+0x948], R26 ;  /* 0x0009481a01007387 */ /* 0x000fe20000100a00 */
[----:B-1----:R-:W-:Y:S01]  /*45090*/  VIADD R2, R2, UR11 ;  /* 0x0000000b02027c36 */ /* 0x002fe20008000000 */
[----:B------:R-:W-:-:S04]  /*450a0*/  ULDC UR11, c[0x0][0x248] ;  /* 0x00009200000b7ab9 */ /* 0x000fc80000000800 */
[----:B------:R1:W-:Y:S02]  /*450b0*/  STL [R1+0x1250], R2 ;  /* 0x0012500201007387 */ /* 0x0003e40000100800 */
[----:B-1----:R-:W-:Y:S01]  /*450c0*/  VIADD R2, R2, UR7 ;  /* 0x0000000702027c36 */ /* 0x002fe20008000000 */
[----:B------:R-:W-:Y:S01]  /*450d0*/  ULDC UR7, c[0x0][0x248] ;  /* 0x0000920000077ab9 */ /* 0x000fe20000000800 */
[----:B--2---:R1:W-:Y:S01]  /*450e0*/  STSM.16.M88.4 [R0], R152 ;  /* 0x0000009800007844 */ /* 0x0043e20000000200 */
[----:B------:R-:W-:Y:S06]  /*450f0*/  BAR.SYNC.DEFER_BLOCKING 0x0 ;  /* 0x0000000000007b1d */ /* 0x000fec0000010000 */
[----:B-1----:R-:W2:Y:S04]  /*45100*/  LDL.LU R152, [R1+0x544] ;  /* 0x0005440001987983 */ /* 0x002ea80000300800 */
[----:B------:R-:W1:Y:S04]  /*45110*/  LDS.128 R24, [R21] ;  /* 0x0000000015187984 */ /* 0x000e680000000c00 */
[----:B------:R3:W-:Y:S04]  /*45120*/  STL [R1+0x1258], R2 ;  /* 0x0012580201007387 */ /* 0x0007e80000100800 */
[----:B------:R-:W2:Y:S04]  /*45130*/  LDL.LU R153, [R1+0x54c] ;  /* 0x00054c0001997983 */ /* 0x000ea80000300800 */
[----:B------:R-:W2:Y:S01]  /*45140*/  LDL.LU R154, [R1+0x144] ;  /* 0x00014400019a7983 */ /* 0x000ea20000300800 */
[----:B---3--:R-:W-:Y:S01]  /*45150*/  VIADD R2, R2, UR9 ;  /* 0x0000000902027c36 */ /* 0x008fe20008000000 */
[----:B------:R-:W-:-:S02]  /*45160*/  ULDC UR9, c[0x0][0x248] ;  /* 0x0000920000097ab9 */ /* 0x000fc40000000800 */
[----:B------:R-:W2:Y:S04]  /*45170*/  LDL.LU R155, [R1+0x14c] ;  /* 0x00014c00019b7983 */ /* 0x000ea80000300800 */
[----:B------:R3:W-:Y:S01]  /*45180*/  STL [R1+0x125c], R2 ;  /* 0x00125c0201007387 */ /* 0x0007e20000100800 */
[----:B------:R-:W-:Y:S01]  /*45190*/  ISETP.LT.AND P4, PT, R9, UR8, !P2 ;  /* 0x0000000809007c0c */ /* 0x000fe2000d781270 */
[----:B------:R-:W-:Y:S01]  /*451a0*/  ULDC UR8, c[0x0][0x248] ;  /* 0x0000920000087ab9 */ /* 0x000fe20000000800 */
[----:B------:R-:W-:Y:S01]  /*451b0*/  LOP3.LUT R20, R20, 0xfff7ffff, RZ, 0xc0, !PT ;  /* 0xfff7ffff14147812 */ /* 0x000fe200078ec0ff */
[C---:B------:R-:W-:Y:S02]  /*451c0*/  VIADD R51, R7.reuse, 0xd8 ;  /* 0x000000d807337836 */ /* 0x040fe40000000000 */
[----:B------:R-:W-:-:S02]  /*451d0*/  VIADD R50, R7, 0xd7 ;  /* 0x000000d707327836 */ /* 0x000fc40000000000 */
[C---:B------:R-:W-:Y:S02]  /*451e0*/  VIADD R49, R7.reuse, 0xd6 ;  /* 0x000000d607317836 */ /* 0x040fe40000000000 */
[C---:B------:R-:W-:Y:S02]  /*451f0*/  VIADD R48, R7.reuse, 0xd5 ;  /* 0x000000d507307836 */ /* 0x040fe40000000000 */
[C---:B------:R-:W-:Y:S02]  /*45200*/  VIADD R47, R7.reuse, 0xd4 ;  /* 0x000000d4072f7836 */ /* 0x040fe40000000000 */
[C---:B------:R-:W-:Y:S02]  /*45210*/  VIADD R46, R7.reuse, 0xd3 ;  /* 0x000000d3072e7836 */ /* 0x040fe40000000000 */
[C---:B------:R-:W-:Y:S01]  /*45220*/  VIADD R45, R7.reuse, 0xd2 ;  /* 0x000000d2072d7836 */ /* 0x040fe20000000000 */
[C---:B------:R-:W-:Y:S01]  /*45230*/  IADD3 R44, R7.reuse, 0xd1, RZ ;  /* 0x000000d1072c7810 */ /* 0x040fe20007ffe0ff */
[----:B---3--:R-:W-:Y:S01]  /*45240*/  VIADD R2, R2, UR7 ;  /* 0x0000000702027c36 */ /* 0x008fe20008000000 */
[----:B------:R-:W-:Y:S01]  /*45250*/  ULDC UR7, c[0x0][0x244] ;  /* 0x0000910000077ab9 */ /* 0x000fe20000000800 */
[C---:B------:R-:W-:Y:S01]  /*45260*/  VIADD R43, R7.reuse, 0xd0 ;  /* 0x000000d0072b7836 */ /* 0x040fe20000000000 */
[----:B------:R-:W-:Y:S01]  /*45270*/  LOP3.LUT R16, R16, 0x7fffffff, RZ, 0xc0, !PT ;  /* 0x7fffffff10107812 */ /* 0x000fe200078ec0ff */
[C---:B------:R-:W-:Y:S01]  /*45280*/  VIADD R42, R7.reuse, 0xcf ;  /* 0x000000cf072a7836 */ /* 0x040fe20000000000 */
[----:B------:R3:W-:Y:S04]  /*45290*/  STL [R1+0x1264], R2 ;  /* 0x0012640201007387 */ /* 0x0007e80000100800 */
[----:B-1----:R-:W-:Y:S01]  /*452a0*/  STL.64 [R1+0x540], R24 ;  /* 0x0005401801007387 */ /* 0x002fe20000100a00 */
[----:B------:R-:W-:-:S02]  /*452b0*/  VIADD R41, R7, 0xce ;  /* 0x000000ce07297836 */ /* 0x000fc40000000000 */
[C---:B------:R-:W-:Y:S02]  /*452c0*/  VIADD R40, R7.reuse, 0xcd ;  /* 0x000000cd07287836 */ /* 0x040fe40000000000 */
[C---:B------:R-:W-:Y:S02]  /*452d0*/  VIADD R252, R7.reuse, 0xbd ;  /* 0x000000bd07fc7836 */ /* 0x040fe40000000000 */
[C---:B------:R-:W-:Y:S02]  /*452e0*/  VIADD R251, R7.reuse, 0xbc ;  /* 0x000000bc07fb7836 */ /* 0x040fe40000000000 */
[C---:B------:R-:W-:Y:S02]  /*452f0*/  VIADD R250, R7.reuse, 0xbb ;  /* 0x000000bb07fa7836 */ /* 0x040fe40000000000 */
[----:B------:R-:W-:Y:S01]  /*45300*/  VIADD R249, R7, 0xba ;  /* 0x000000ba07f97836 */ /* 0x000fe20000000000 */
[----:B------:R-:W-:Y:S01]  /*45310*/  LOP3.LUT R15, R15, 0x7fffffff, RZ, 0xc0, !PT ;  /* 0x7fffffff0f0f7812 */ /* 0x000fe200078ec0ff */
[----:B---3--:R-:W-:Y:S01]  /*45320*/  VIADD R2, R2, UR11 ;  /* 0x0000000b02027c36 */ /* 0x008fe20008000000 */
[----:B------:R-:W-:Y:S01]  /*45330*/  STL.64 [R1+0x548], R26 ;  /* 0x0005481a01007387 */ /* 0x000fe20000100a00 */
[----:B------:R-:W-:Y:S01]  /*45340*/  IMAD R3, R8, UR7, RZ ;  /* 0x0000000708037c24 */ /* 0x000fe2000f8e02ff */
[----:B------:R-:W-:Y:S01]  /*45350*/  ULDC UR7, c[0x0][0x248] ;  /* 0x0000920000077ab9 */ /* 0x000fe20000000800 */
[----:B------:R-:W-:Y:S01]  /*45360*/  @P3 LOP3.LUT R20, R20, 0x80000, RZ, 0xfc, !PT ;  /* 0x0008000014143812 */ /* 0x000fe200078efcff */
[----:B------:R1:W-:Y:S01]  /*45370*/  STL [R1+0x1260], R2 ;  /* 0x0012600201007387 */ /* 0x0003e20000100800 */
[----:B------:R-:W-:Y:S01]  /*45380*/  ISETP.LT.AND P2, PT, R8, UR30, !P2 ;  /* 0x0000001e08007c0c */ /* 0x000fe2000d741270 */
[----:B------:R-:W-:Y:S01]  /*45390*/  ULDC.64 UR10, c[0x0][0x220] ;  /* 0x00008800000a7ab9 */ /* 0x000fe20000000a00 */
[----:B------:R-:W-:-:S02]  /*453a0*/  VIADD R39, R7, 0xcc ;  /* 0x000000cc07277836 */ /* 0x000fc40000000000 */
[C---:B------:R-:W-:Y:S02]  /*453b0*/  VIADD R248, R7.reuse, 0xb9 ;  /* 0x000000b907f87836 */ /* 0x040fe40000000000 */
[C---:B------:R-:W-:Y:S02]  /*453c0*/  VIADD R247, R7.reuse, 0xb8 ;  /* 0x000000b807f77836 */ /* 0x040fe40000000000 */
[C---:B------:R-:W-:Y:S02]  /*453d0*/  VIADD R246, R7.reuse, 0xb7 ;  /* 0x000000b707f67836 */ /* 0x040fe40000000000 */
[C---:B------:R-:W-:Y:S01]  /*453e0*/  VIADD R245, R7.reuse, 0xb6 ;  /* 0x000000b607f57836 */ /* 0x040fe20000000000 */
[C---:B------:R-:W-:Y:S01]  /*453f0*/  IADD3 R244, R7.reuse, 0xb5, RZ ;  /* 0x000000b507f47810 */ /* 0x040fe20007ffe0ff */
[----:B-1----:R-:W-:Y:S01]  /*45400*/  VIADD R2, R2, UR9 ;  /* 0x0000000902027c36 */ /* 0x002fe20008000000 */
[----:B------:R-:W-:Y:S01]  /*45410*/  ULDC UR9, c[0x0][0x248] ;  /* 0x0000920000097ab9 */ /* 0x000fe20000000800 */
[----:B------:R-:W-:-:S02]  /*45420*/  VIADD R38, R7, 0xcb ;  /* 0x000000cb07267836 */ /* 0x000fc40000000000 */
[C---:B------:R-:W-:Y:S02]  /*45430*/  VIADD R243, R7.reuse, 0xb4 ;  /* 0x000000b407f37836 */ /* 0x040fe40000000000 */
[C---:B------:R-:W-:Y:S02]  /*45440*/  VIADD R242, R7.reuse, 0xb3 ;  /* 0x000000b307f27836 */ /* 0x040fe40000000000 */
[C---:B------:R-:W-:Y:S02]  /*45450*/  VIADD R241, R7.reuse, 0xb2 ;  /* 0x000000b207f17836 */ /* 0x040fe40000000000 */
[C---:B------:R-:W-:Y:S02]  /*45460*/  VIADD R240, R7.reuse, 0xb1 ;  /* 0x000000b107f07836 */ /* 0x040fe40000000000 */
[C---:B------:R-:W-:Y:S02]  /*45470*/  VIADD R239, R7.reuse, 0xb0 ;  /* 0x000000b007ef7836 */ /* 0x040fe40000000000 */
[----:B------:R-:W-:-:S02]  /*45480*/  VIADD R238, R7, 0xaf ;  /* 0x000000af07ee7836 */ /* 0x000fc40000000000 */
[C---:B------:R-:W-:Y:S02]  /*45490*/  VIADD R237, R7.reuse, 0xae ;  /* 0x000000ae07ed7836 */ /* 0x040fe40000000000 */
[C---:B------:R-:W-:Y:S02]  /*454a0*/  VIADD R236, R7.reuse, 0xad ;  /* 0x000000ad07ec7836 */ /* 0x040fe40000000000 */
[C---:B------:R-:W-:Y:S02]  /*454b0*/  VIADD R235, R7.reuse, 0xac ;  /* 0x000000ac07eb7836 */ /* 0x040fe40000000000 */
[C---:B------:R-:W-:Y:S02]  /*454c0*/  VIADD R234, R7.reuse, 0xab ;  /* 0x000000ab07ea7836 */ /* 0x040fe40000000000 */
[----:B------:R-:W-:Y:S01]  /*454d0*/  VIADD R233, R7, 0xaa ;  /* 0x000000aa07e97836 */ /* 0x000fe20000000000 */
[----:B------:R-:W-:Y:S01]  /*454e0*/  LOP3.LUT R14, R14, 0x7fffffff, RZ, 0xc0, !PT ;  /* 0x7fffffff0e0e7812 */ /* 0x000fe200078ec0ff */
[----:B------:R-:W-:Y:S01]  /*454f0*/  VIADD R4, R2, UR9 ;  /* 0x0000000902047c36 */ /* 0x000fe20008000000 */
[----:B------:R-:W-:Y:S01]  /*45500*/  STL [R1+0x1268], R2 ;  /* 0x0012680201007387 */ /* 0x000fe20000100800 */
[----:B------:R-:W-:Y:S01]  /*45510*/  LOP3.LUT R20, R20, 0xfffbffff, RZ, 0xc0, !PT ;  /* 0xfffbffff14147812 */ /* 0x000fe200078ec0ff */
[----:B------:R-:W-:Y:S01]  /*45520*/  IMAD R5, R5, 0x80, R3 ;  /* 0x0000008005057824 */ /* 0x000fe200078e0203 */
[----:B------:R-:W-:Y:S01]  /*45530*/  ULDC UR9, c[0x0][0x228] ;  /* 0x00008a0000097ab9 */ /* 0x000fe20000000800 */
[----:B------:R1:W-:Y:S01]  /*45540*/  STL [R1+0x126c], R4 ;  /* 0x00126c0401007387 */ /* 0x0003e20000100800 */
        /* <DEDUP_REMOVED lines=8> */
[C---:B------:R-:W-:Y:S01]  /*455d0*/  VIADD R226, R7.reuse, 0xa3 ;  /* 0x000000a307e27836 */ /* 0x040fe20000000000 */
[C---:B------:R-:W-:Y:S01]  /*455e0*/  IADD3 R225, R7.reuse, 0xa2, RZ ;  /* 0x000000a207e17810 */ /* 0x040fe20007ffe0ff */
[----:B-1----:R-:W-:Y:S01]  /*455f0*/  VIADD R4, R4, UR7 ;  /* 0x0000000704047c36 */ /* 0x002fe20008000000 */
[----:B------:R-:W-:Y:S01]  /*45600*/  ULDC UR7, c[0x0][0x248] ;  /* 0x0000920000077ab9 */ /* 0x000fe20000000800 */
[C---:B------:R-:W-:Y:S02]  /*45610*/  VIADD R35, R7.reuse, 0xc8 ;  /* 0x000000c807237836 */ /* 0x040fe40000000000 */
[C---:B------:R-:W-:Y:S02]  /*45620*/  VIADD R224, R7.reuse, 0xa1 ;  /* 0x000000a107e07836 */ /* 0x040fe40000000000 */
[----:B------:R-:W-:-:S02]  /*45630*/  VIADD R223, R7, 0xa0 ;  /* 0x000000a007df7836 */ /* 0x000fc40000000000 */
[C---:B------:R-:W-:Y:S02]  /*45640*/  VIADD R222, R7.reuse, 0x9f ;  /* 0x0000009f07de7836 */ /* 0x040fe40000000000 */
        /* <DEDUP_REMOVED lines=8> */
[----:B------:R-:W-:-:S03]  /*456d0*/  ULDC UR7, c[0x0][0x248] ;  /* 0x0000920000077ab9 */ /* 0x000fc60000000800 */
[----:B------:R1:W-:Y:S01]  /*456e0*/  STL [R1+0x1274], R22 ;  /* 0x0012741601007387 */ /* 0x0003e20000100800 */
[C---:B------:R-:W-:Y:S02]  /*456f0*/  VIADD R34, R7.reuse, 0xc7 ;  /* 0x000000c707227836 */ /* 0x040fe40000000000 */
[C---:B------:R-:W-:Y:S01]  /*45700*/  VIADD R33, R7.reuse, 0xc6 ;  /* 0x000000c607217836 */ /* 0x040fe20000000000 */
[C---:B------:R-:W-:Y:S01]  /*45710*/  IADD3 R216, R7.reuse, 0x99, RZ ;  /* 0x0000009907d87810 */ /* 0x040fe20007ffe0ff */
        /* <DEDUP_REMOVED lines=15> */
[C---:B------:R-:W-:Y:S01]  /*45810*/  VIADD R201, R7.reuse, 0x8a ;  /* 0x0000008a07c97836 */ /* 0x040fe20000000000 */
[----:B------:R-:W-:Y:S01]  /*45820*/  LOP3.LUT R12, R12, 0x7fffffff, RZ, 0xc0, !PT ;  /* 0x7fffffff0c0c7812 */ /* 0x000fe200078ec0ff */
[----:B-1----:R-:W-:Y:S01]  /*45830*/  VIADD R22, R22, UR7 ;  /* 0x0000000716167c36 */ /* 0x002fe20008000000 */
[----:B------:R-:W-:Y:S01]  /*45840*/  ULDC UR7, c[0x0][0x248] ;  /* 0x0000920000077ab9 */ /* 0x000fe20000000800 */
[----:B------:R-:W-:-:S02]  /*45850*/  VIADD R31, R7, 0xc4 ;  /* 0x000000c4071f7836 */ /* 0x000fc40000000000 */
[C---:B------:R-:W-:Y:S01]  /*45860*/  VIADD R200, R7.reuse, 0x89 ;  /* 0x0000008907c87836 */ /* 0x040fe20000000000 */
[----:B------:R1:W-:Y:S01]  /*45870*/  STL [R1+0x1278], R22 ;  /* 0x0012781601007387 */ /* 0x0003e20000100800 */
[C---:B------:R-:W-:Y:S02]  /*45880*/  VIADD R30, R7.reuse, 0xc3 ;  /* 0x000000c3071e7836 */ /* 0x040fe40000000000 */
[C---:B------:R-:W-:Y:S02]  /*45890*/  VIADD R29, R7.reuse, 0xc2 ;  /* 0x000000c2071d7836 */ /* 0x040fe40000000000 */
[C---:B------:R-:W-:Y:S02]  /*458a0*/  VIADD R199, R7.reuse, 0x88 ;  /* 0x0000008807c77836 */ /* 0x040fe40000000000 */
[C---:B------:R-:W-:Y:S01]  /*458b0*/  VIADD R198, R7.reuse, 0x87 ;  /* 0x0000008707c67836 */ /* 0x040fe20000000000 */
[C---:B------:R-:W-:Y:S01]  /*458c0*/  IADD3 R197, R7.reuse, 0x86, RZ ;  /* 0x0000008607c57810 */ /* 0x040fe20007ffe0ff */
        /* <DEDUP_REMOVED lines=13> */
[C---:B------:R-:W-:Y:S01]  /*459a0*/  VIADD R186, R7.reuse, 0x7b ;  /* 0x0000007b07ba7836 */ /* 0x040fe20000000000 */
[----:B------:R1:W-:Y:S01]  /*459b0*/  STL [R1+0x127c], R22 ;  /* 0x00127c1601007387 */ /* 0x0003e20000100800 */
[----:B------:R-:W-:Y:S01]  /*459c0*/  VIADD R185, R7, 0x7a ;  /* 0x0000007a07b97836 */ /* 0x000fe20000000000 */
[----:B------:R-:W-:Y:S01]  /*459d0*/  LOP3.LUT R11, R11, 0x7fffffff, RZ, 0xc0, !PT ;  /* 0x7fffffff0b0b7812 */ /* 0x000fe200078ec0ff */
[----:B------:R-:W-:-:S02]  /*459e0*/  VIADD R184, R7, 0x79 ;  /* 0x0000007907b87836 */ /* 0x000fc40000000000 */
[C---:B------:R-:W-:Y:S02]  /*459f0*/  VIADD R183, R7.reuse, 0x78 ;  /* 0x0000007807b77836 */ /* 0x040fe40000000000 */
[C---:B------:R-:W-:Y:S02]  /*45a00*/  VIADD R182, R7.reuse, 0x77 ;  /* 0x0000007707b67836 */ /* 0x040fe40000000000 */
[C---:B------:R-:W-:Y:S01]  /*45a10*/  VIADD R181, R7.reuse, 0x76 ;  /* 0x0000007607b57836 */ /* 0x040fe20000000000 */
[----:B-1----:R-:W-:Y:S01]  /*45a20*/  IADD3 R22, R22, UR7, RZ ;  /* 0x0000000716167c10 */ /* 0x002fe2000fffe0ff */
[----:B------:R-:W-:Y:S01]  /*45a30*/  ULDC UR7, c[0x0][0x248] ;  /* 0x0000920000077ab9 */ /* 0x000fe20000000800 */
[C---:B------:R-:W-:Y:S02]  /*45a40*/  VIADD R180, R7.reuse, 0x75 ;  /* 0x0000007507b47836 */ /* 0x040fe40000000000 */
[C---:B------:R-:W-:Y:S01]  /*45a50*/  VIADD R179, R7.reuse, 0x74 ;  /* 0x0000007407b37836 */ /* 0x040fe20000000000 */
        /* <DEDUP_REMOVED lines=13> */
[C---:B------:R-:W-:Y:S01]  /*45b30*/  VIADD R168, R7.reuse, 0x69 ;  /* 0x0000006907a87836 */ /* 0x040fe20000000000 */
[----:B------:R-:W-:Y:S01]  /*45b40*/  LOP3.LUT R10, R10, 0x7fffffff, RZ, 0xc0, !PT ;  /* 0x7fffffff0a0a7812 */ /* 0x000fe200078ec0ff */
[C---:B------:R-:W-:Y:S01]  /*45b50*/  VIADD R167, R7.reuse, 0x68 ;  /* 0x0000006807a77836 */ /* 0x040fe20000000000 */
[----:B------:R1:W-:Y:S01]  /*45b60*/  STL [R1+0x1284], R22 ;  /* 0x0012841601007387 */ /* 0x0003e20000100800 */
[----:B------:R-:W-:-:S02]  /*45b70*/  VIADD R166, R7, 0x67 ;  /* 0x0000006707a67836 */ /* 0x000fc40000000000 */
[C---:B------:R-:W-:Y:S02]  /*45b80*/  VIADD R165, R7.reuse, 0x66 ;  /* 0x0000006607a57836 */ /* 0x040fe40000000000 */
[C---:B------:R-:W-:Y:S02]  /*45b90*/  VIADD R164, R7.reuse, 0x65 ;  /* 0x0000006507a47836 */ /* 0x040fe40000000000 */
[C---:B------:R-:W-:Y:S02]  /*45ba0*/  VIADD R163, R7.reuse, 0x64 ;  /* 0x0000006407a37836 */ /* 0x040fe40000000000 */
[C---:B------:R-:W-:Y:S02]  /*45bb0*/  VIADD R162, R7.reuse, 0x63 ;  /* 0x0000006307a27836 */ /* 0x040fe40000000000 */
[C---:B------:R-:W-:Y:S01]  /*45bc0*/  VIADD R161, R7.reuse, 0x62 ;  /* 0x0000006207a17836 */ /* 0x040fe20000000000 */
[C---:B------:R-:W-:Y:S01]  /*45bd0*/  IADD3 R160, R7.reuse, 0x61, RZ ;  /* 0x0000006107a07810 */ /* 0x040fe20007ffe0ff */
[----:B-1----:R-:W-:Y:S01]  /*45be0*/  VIADD R22, R22, UR7 ;  /* 0x0000000716167c36 */ /* 0x002fe20008000000 */
[----:B------:R-:W-:Y:S01]  /*45bf0*/  ULDC UR7, c[0x0][0x248] ;  /* 0x0000920000077ab9 */ /* 0x000fe20000000800 */
[----:B------:R-:W-:Y:S01]  /*45c00*/  VIADD R159, R7, 0x60 ;  /* 0x00000060079f7836 */ /* 0x000fe20000000000 */
[----:B------:R-:W-:Y:S06]  /*45c10*/  BAR.SYNC.DEFER_BLOCKING 0x0 ;  /* 0x0000000000007b1d */ /* 0x000fec0000010000 */
[----:B------:R1:W-:Y:S02]  /*45c20*/  STL [R1+0x1288], R22 ;  /* 0x0012881601007387 */ /* 0x0003e40000100800 */
[----:B-1----:R-:W-:Y:S01]  /*45c30*/  VIADD R22, R22, UR7 ;  /* 0x0000000716167c36 */ /* 0x002fe20008000000 */
[----:B------:R-:W-:-:S04]  /*45c40*/  ULDC UR7, c[0x0][0x248] ;  /* 0x0000920000077ab9 */ /* 0x000fc80000000800 */
        /* <DEDUP_REMOVED lines=31> */
[----:B-1----:R-:W-:Y:S01]  /*45e40*/  IADD3 R22, R22, UR7, RZ ;  /* 0x0000000716167c10 */ /* 0x002fe2000fffe0ff */
        /* <DEDUP_REMOVED lines=208> */
[----:B------:R-:W-:Y:S01]  /*46b50*/  IADD3 R24, R22, UR7, RZ ;  /* 0x0000000716187c10 */ /* 0x000fe2000fffe0ff */
[----:B------:R-:W-:Y:S01]  /*46b60*/  STL [R1+0x13d0], R22 ;  /* 0x0013d01601007387 */ /* 0x000fe20000100800 */
[----:B------:R-:W-:-:S03]  /*46b70*/  ULDC UR7, c[0x0][0x248] ;  /* 0x0000920000077ab9 */ /* 0x000fc60000000800 */
        /* <DEDUP_REMOVED lines=68> */
[----:B------:R-:W-:Y:S01]  /*46fc0*/  @P4 LOP3.LUT R20, R20, 0x40000, RZ, 0xfc, !PT ;  /* 0x0004000014144812 */ /* 0x000fe200078efcff */
[----:B------:R-:W-:-:S03]  /*46fd0*/  ULDC UR7, c[0x0][0x228] ;  /* 0x00008a0000077ab9 */ /* 0x000fc60000000800 */
[----:B------:R1:W-:Y:S02]  /*46fe0*/  STL [R1+0x1430], R24 ;  /* 0x0014301801007387 */ /* 0x0003e40000100800 */
[----:B-1----:R-:W-:Y:S01]  /*46ff0*/  VIADD R24, R24, UR8 ;  /* 0x0000000818187c36 */ /* 0x002fe20008000000 */
[----:B------:R-:W-:Y:S01]  /*47000*/  LOP3.LUT R20, R20, 0xfffdffff, RZ, 0xc0, !PT ;  /* 0xfffdffff14147812 */ /* 0x000fe200078ec0ff */
        /* <DEDUP_REMOVED lines=19> */
[----:B------:R1:W-:Y:S01]  /*47140*/  STL [R1+0x1450], R24 ;  /* 0x0014501801007387 */ /* 0x0003e20000100800 */
[----:B------:R-:W-:Y:S02]  /*47150*/  @P2 LOP3.LUT R20, R20, 0x20000, RZ, 0xfc, !PT ;  /* 0x0002000014142812 */ /* 0x000fe400078efcff */
[----:B------:R-:W-:Y:S01]  /*47160*/  ISETP.LT.AND P2, PT, R9, UR36, !P1 ;  /* 0x0000002409007c0c */ /* 0x000fe2000cf41270 */
[----:B-1----:R-:W-:Y:S01]  /*47170*/  VIADD R24, R24, UR26 ;  /* 0x0000001a18187c36 */ /* 0x002fe20008000000 */
[----:B------:R-:W-:Y:S01]  /*47180*/  LOP3.LUT R20, R20, 0xfffeffff, RZ, 0xc0, !PT ;  /* 0xfffeffff14147812 */ /* 0x000fe200078ec0ff */
[----:B------:R-:W-:-:S03]  /*47190*/  ULDC UR26, c[0x0][0x248] ;  /* 0x00009200001a7ab9 */ /* 0x000fc60000000800 */
[----:B------:R1:W-:Y:S02]  /*471a0*/  STL [R1+0x1454], R24 ;  /* 0x0014541801007387 */ /* 0x0003e40000100800 */
[----:B-1----:R-:W-:-:S05]  /*471b0*/  VIADD R24, R24, UR27 ;  /* 0x0000001b18187c36 */ /* 0x002fca0008000000 */
[----:B------:R1:W-:Y:S01]  /*471c0*/  STL [R1+0x1458], R24 ;  /* 0x0014581801007387 */ /* 0x0003e20000100800 */
[----:B------:R-:W-:Y:S01]  /*471d0*/  @P2 LOP3.LUT R20, R20, 0x10000, RZ, 0xfc, !PT ;  /* 0x0001000014142812 */ /* 0x000fe200078efcff */
[----:B-1----:R-:W-:Y:S01]  /*471e0*/  VIADD R24, R24, UR28 ;  /* 0x0000001c18187c36 */ /* 0x002fe20008000000 */
[----:B------:R-:W-:Y:S02]  /*471f0*/  ULDC.64 UR28, c[0x0][0x228] ;  /* 0x00008a00001c7ab9 */ /* 0x000fe40000000a00 */
[----:B------:R-:W-:Y:S02]  /*47200*/  ISETP.LT.AND P1, PT, R8, UR28, !P1 ;  /* 0x0000001c08007c0c */ /* 0x000fe4000cf21270 */
[----:B------:R-:W-:Y:S01]  /*47210*/  LOP3.LUT R20, R20, 0xffff7fff, RZ, 0xc0, !PT ;  /* 0xffff7fff14147812 */ /* 0x000fe200078ec0ff */
[----:B------:R1:W-:Y:S02]  /*47220*/  STL [R1+0x145c], R24 ;  /* 0x00145c1801007387 */ /* 0x0003e40000100800 */
[----:B-1----:R-:W-:Y:S01]  /*47230*/  VIADD R24, R24, UR26 ;  /* 0x0000001a18187c36 */ /* 0x002fe20008000000 */
[----:B------:R-:W-:-:S07]  /*47240*/  ULDC.64 UR26, c[0x0][0x228] ;  /* 0x00008a00001a7ab9 */ /* 0x000fce0000000a00 */
[----:B------:R-:W-:Y:S02]  /*47250*/  @P1 LOP3.LUT R20, R20, 0x8000, RZ, 0xfc, !PT ;  /* 0x0000800014141812 */ /* 0x000fe400078efcff */
[----:B------:R-:W-:Y:S01]  /*47260*/  ISETP.LT.AND P1, PT, R9, UR26, !P0 ;  /* 0x0000001a09007c0c */ /* 0x000fe2000c721270 */
[----:B------:R1:W-:Y:S01]  /*47270*/  STL [R1+0x1460], R24 ;  /* 0x0014601801007387 */ /* 0x0003e20000100800 */
[----:B------:R-:W-:Y:S01]  /*47280*/  ISETP.LT.AND P0, PT, R8, UR34, !P0 ;  /* 0x0000002208007c0c */ /* 0x000fe2000c701270 */
[----:B------:R-:W-:Y:S01]  /*47290*/  ULDC UR26, c[0x0][0x248] ;  /* 0x00009200001a7ab9 */ /* 0x000fe20000000800 */
[----:B------:R-:W-:-:S09]  /*472a0*/  LOP3.LUT R20, R20, 0xffffbfff, RZ, 0xc0, !PT ;  /* 0xffffbfff14147812 */ /* 0x000fd200078ec0ff */
[----:B------:R-:W-:-:S04]  /*472b0*/  @P1 LOP3.LUT R20, R20, 0x4000, RZ, 0xfc, !PT ;  /* 0x0000400014141812 */ /* 0x000fc800078efcff */
[----:B------:R-:W-:-:S04]  /*472c0*/  LOP3.LUT R20, R20, 0xffffdfff, RZ, 0xc0, !PT ;  /* 0xffffdfff14147812 */ /* 0x000fc800078ec0ff */
[----:B------:R-:W-:Y:S02]  /*472d0*/  @P0 LOP3.LUT R20, R20, 0x2000, RZ, 0xfc, !PT ;  /* 0x0000200014140812 */ /* 0x000fe400078efcff */
[----:B------:R-:W-:Y:S01]  /*472e0*/  ISETP.GE.AND P0, PT, R91, UR31, PT ;  /* 0x0000001f5b007c0c */ /* 0x000fe2000bf06270 */
[----:B-1----:R-:W-:Y:S01]  /*472f0*/  VIADD R24, R24, UR33 ;  /* 0x0000002118187c36 */ /* 0x002fe20008000000 */
[----:B------:R-:W-:Y:S01]  /*47300*/  LOP3.LUT R20, R20, 0xffffefff, RZ, 0xc0, !PT ;  /* 0xffffefff14147812 */ /* 0x000fe200078ec0ff */
[----:B------:R-:W-:Y:S01]  /*47310*/  ULDC.64 UR30, c[0x0][0x228] ;  /* 0x00008a00001e7ab9 */ /* 0x000fe20000000a00 */
[----:B------:R-:W-:Y:S02]  /*47320*/  ISETP.LT.AND P1, PT, R9, UR40, !P0 ;  /* 0x0000002809007c0c */ /* 0x000fe4000c721270 */
[----:B------:R-:W-:Y:S01]  /*47330*/  ISETP.LT.AND P0, PT, R8, UR38, !P0 ;  /* 0x0000002608007c0c */ /* 0x000fe2000c701270 */
[----:B------:R1:W-:Y:S10]  /*47340*/  STL [R1+0x1464], R24 ;  /* 0x0014641801007387 */ /* 0x0003f40000100800 */
[----:B------:R-:W-:-:S04]  /*47350*/  @P1 LOP3.LUT R20, R20, 0x1000, RZ, 0xfc, !PT ;  /* 0x0000100014141812 */ /* 0x000fc800078efcff */
[----:B------:R-:W-:Y:S01]  /*47360*/  LOP3.LUT R20, R20, 0xfffff7ff, RZ, 0xc0, !PT ;  /* 0xfffff7ff14147812 */ /* 0x000fe200078ec0ff */
[----:B-1----:R-:W-:Y:S01]  /*47370*/  VIADD R24, R24, UR32 ;  /* 0x0000002018187c36 */ /* 0x002fe20008000000 */
[----:B------:R-:W-:Y:S02]  /*47380*/  ULDC.64 UR32, c[0x0][0x228] ;  /* 0x00008a0000207ab9 */ /* 0x000fe40000000a00 */
[----:B------:R-:W-:Y:S02]  /*47390*/  @P0 LOP3.LUT R20, R20, 0x800, RZ, 0xfc, !PT ;  /* 0x0000080014140812 */ /* 0x000fe400078efcff */
[----:B------:R-:W-:Y:S01]  /*473a0*/  ISETP.GE.AND P0, PT, R90, UR37, PT ;  /* 0x000000255a007c0c */ /* 0x000fe2000bf06270 */
[----:B------:R-:W-:-:S03]  /*473b0*/  ULDC.64 UR36, c[0x0][0x228] ;  /* 0x00008a0000247ab9 */ /* 0x000fc60000000a00 */
[----:B------:R-:W-:Y:S02]  /*473c0*/  ISETP.LT.AND P1, PT, R9, UR32, !P0 ;  /* 0x0000002009007c0c */ /* 0x000fe4000c721270 */
[----:B------:R-:W-:Y:S02]  /*473d0*/  ISETP.LT.AND P0, PT, R8, UR30, !P0 ;  /* 0x0000001e08007c0c */ /* 0x000fe4000c701270 */
[----:B------:R-:W-:-:S09]  /*473e0*/  LOP3.LUT R20, R20, 0xfffffbff, RZ, 0xc0, !PT ;  /* 0xfffffbff14147812 */ /* 0x000fd200078ec0ff */
[----:B------:R-:W-:-:S04]  /*473f0*/  @P1 LOP3.LUT R20, R20, 0x400, RZ, 0xfc, !PT ;  /* 0x0000040014141812 */ /* 0x000fc800078efcff */
[----:B------:R-:W-:-:S04]  /*47400*/  LOP3.LUT R20, R20, 0xfffffdff, RZ, 0xc0, !PT ;  /* 0xfffffdff14147812 */ /* 0x000fc800078ec0ff */
[----:B------:R-:W-:Y:S02]  /*47410*/  @P0 LOP3.LUT R20, R20, 0x200, RZ, 0xfc, !PT ;  /* 0x0000020014140812 */ /* 0x000fe400078efcff */
[----:B------:R-:W-:Y:S01]  /*47420*/  ISETP.GE.AND P0, PT, R89, UR29, PT ;  /* 0x0000001d59007c0c */ /* 0x000fe2000bf06270 */
[----:B------:R-:W-:-:S03]  /*47430*/  ULDC.64 UR28, c[0x0][0x228] ;  /* 0x00008a00001c7ab9 */ /* 0x000fc60000000a00 */
[----:B------:R-:W-:Y:S01]  /*47440*/  ISETP.LT.AND P1, PT, R9, UR57, !P0 ;  /* 0x0000003909007c0c */ /* 0x000fe2000c721270 */
[----:B------:R1:W-:Y:S01]  /*47450*/  STL [R1+0x1468], R24 ;  /* 0x0014681801007387 */ /* 0x0003e20000100800 */
[----:B------:R-:W-:Y:S01]  /*47460*/  ISETP.LT.AND P0, PT, R8, UR36, !P0 ;  /* 0x0000002408007c0c */ /* 0x000fe2000c701270 */
[----:B------:R-:W-:Y:S01]  /*47470*/  ULDC UR57, c[0x0][0x228] ;  /* 0x00008a0000397ab9 */ /* 0x000fe20000000800 */
[----:B------:R-:W-:Y:S01]  /*47480*/  LOP3.LUT R20, R20, 0xfffffeff, RZ, 0xc0, !PT ;  /* 0xfffffeff14147812 */ /* 0x000fe200078ec0ff */
[----:B------:R-:W3:Y:S08]  /*47490*/  LDL.LU R91, [R1+0x1d4c] ;  /* 0x001d4c00015b7983 */ /* 0x000ef00000300800 */
[----:B------:R-:W-:-:S04]  /*474a0*/  @P1 LOP3.LUT R20, R20, 0x100, RZ, 0xfc, !PT ;  /* 0x0000010014141812 */ /* 0x000fc800078efcff */
[----:B------:R-:W-:-:S04]  /*474b0*/  LOP3.LUT R20, R20, 0xffffff7f, RZ, 0xc0, !PT ;  /* 0xffffff7f14147812 */ /* 0x000fc800078ec0ff */
[----:B------:R-:W-:Y:S02]  /*474c0*/  @P0 LOP3.LUT R20, R20, 0x80, RZ, 0xfc, !PT ;  /* 0x0000008014140812 */ /* 0x000fe400078efcff */
[----:B------:R-:W-:-:S04]  /*474d0*/  ISETP.GE.AND P0, PT, R88, UR27, PT ;  /* 0x0000001b58007c0c */ /* 0x000fc8000bf06270 */
[----:B------:R-:W-:Y:S01]  /*474e0*/  ISETP.LT.AND P1, PT, R9, UR55, !P0 ;  /* 0x0000003709007c0c */ /* 0x000fe2000c721270 */
[----:B-1----:R-:W-:Y:S01]  /*474f0*/  VIADD R24, R24, UR61 ;  /* 0x0000003d18187c36 */ /* 0x002fe20008000000 */
[----:B------:R-:W-:Y:S01]  /*47500*/  ISETP.LT.AND P0, PT, R8, UR28, !P0 ;  /* 0x0000001c08007c0c */ /* 0x000fe2000c701270 */
[----:B------:R-:W-:Y:S01]  /*47510*/  ULDC UR61, c[0x0][0x228] ;  /* 0x00008a00003d7ab9 */ /* 0x000fe20000000800 */
[----:B------:R-:W-:Y:S01]  /*47520*/  LOP3.LUT R20, R20, 0xffffffbf, RZ, 0xc0, !PT ;  /* 0xffffffbf14147812 */ /* 0x000fe200078ec0ff */
[----:B------:R-:W-:Y:S01]  /*47530*/  ULDC UR55, c[0x0][0x228] ;  /* 0x00008a0000377ab9 */ /* 0x000fe20000000800 */
[----:B------:R1:W-:Y:S04]  /*47540*/  STL [R1+0x146c], R24 ;  /* 0x00146c1801007387 */ /* 0x0003e80000100800 */
[----:B------:R-:W4:Y:S03]  /*47550*/  LDL.LU R90, [R1+0x1d48] ;  /* 0x001d4800015a7983 */ /* 0x000f260000300800 */
[----:B------:R-:W-:-:S04]  /*47560*/  @P1 LOP3.LUT R20, R20, 0x40, RZ, 0xfc, !PT ;  /* 0x0000004014141812 */ /* 0x000fc800078efcff */
[----:B------:R-:W-:Y:S01]  /*47570*/  LOP3.LUT R20, R20, 0xffffffdf, RZ, 0xc0, !PT ;  /* 0xffffffdf14147812 */ /* 0x000fe200078ec0ff */
[----:B-1----:R-:W-:Y:S01]  /*47580*/  VIADD R24, R24, UR26 ;  /* 0x0000001a18187c36 */ /* 0x002fe20008000000 */
[----:B------:R-:W-:Y:S02]  /*47590*/  ULDC UR26, c[0x0][0x248] ;  /* 0x00009200001a7ab9 */ /* 0x000fe40000000800 */
[----:B------:R-:W-:Y:S02]  /*475a0*/  @P0 LOP3.LUT R20, R20, 0x20, RZ, 0xfc, !PT ;  /* 0x0000002014140812 */ /* 0x000fe400078efcff */
[----:B------:R-:W-:Y:S01]  /*475b0*/  ISETP.GE.AND P0, PT, R87, UR35, PT ;  /* 0x0000002357007c0c */ /* 0x000fe2000bf06270 */
[----:B------:R1:W-:Y:S01]  /*475c0*/  STL [R1+0x1470], R24 ;  /* 0x0014701801007387 */ /* 0x0003e20000100800 */
[----:B------:R-:W-:Y:S01]  /*475d0*/  LOP3.LUT R20, R20, 0xffffffef, RZ, 0xc0, !PT ;  /* 0xffffffef14147812 */ /* 0x000fe200078ec0ff */
[----:B------:R-:W-:Y:S01]  /*475e0*/  ULDC.64 UR34, c[0x0][0x228] ;  /* 0x00008a0000227ab9 */ /* 0x000fe20000000a00 */
[----:B------:R-:W-:Y:S01]  /*475f0*/  ISETP.LT.AND P1, PT, R9, UR53, !P0 ;  /* 0x0000003509007c0c */ /* 0x000fe2000c721270 */
[----:B------:R-:W3:Y:S01]  /*47600*/  LDL.LU R89, [R1+0x1d44] ;  /* 0x001d440001597983 */ /* 0x000ee20000300800 */
[----:B------:R-:W-:Y:S01]  /*47610*/  LEA R2, P3, R3, UR10, 0x2 ;  /* 0x0000000a03027c11 */ /* 0x000fe2000f8610ff */
[----:B------:R-:W-:Y:S01]  /*47620*/  VIADD R27, R7, 0xc0 ;  /* 0x000000c0071b7836 */ /* 0x000fe20000000000 */
[----:B------:R-:W-:Y:S01]  /*47630*/  ULDC UR53, c[0x0][0x228] ;  /* 0x00008a0000357ab9 */ /* 0x000fe20000000800 */
[----:B-1----:R-:W-:Y:S01]  /*47640*/  VIADD R24, R24, UR26 ;  /* 0x0000001a18187c36 */ /* 0x002fe20008000000 */
[----:B------:R-:W-:-:S04]  /*47650*/  ULDC UR26, c[0x0][0x248] ;  /* 0x00009200001a7ab9 */ /* 0x000fc80000000800 */
[----:B------:R1:W-:Y:S03]  /*47660*/  STL [R1+0x1474], R24 ;  /* 0x0014741801007387 */ /* 0x0003e60000100800 */
[----:B------:R-:W-:Y:S01]  /*47670*/  @P1 LOP3.LUT R20, R20, 0x10, RZ, 0xfc, !PT ;  /* 0x0000001014141812 */ /* 0x000fe200078efcff */
[----:B------:R-:W4:Y:S01]  /*47680*/  LDL.LU R88, [R1+0x1d40] ;  /* 0x001d400001587983 */ /* 0x000f220000300800 */
[----:B-1----:R-:W-:Y:S01]  /*47690*/  VIADD R24, R24, UR26 ;  /* 0x0000001a18187c36 */ /* 0x002fe20008000000 */
[----:B------:R-:W-:Y:S02]  /*476a0*/  ULDC.64 UR26, c[0x0][0x228] ;  /* 0x00008a00001a7ab9 */ /* 0x000fe40000000a00 */
[----:B------:R-:W-:Y:S01]  /*476b0*/  ISETP.LT.AND P0, PT, R8, UR26, !P0 ;  /* 0x0000001a08007c0c */ /* 0x000fe2000c701270 */
[----:B------:R-:W-:Y:S01]  /*476c0*/  ULDC UR26, c[0x0][0x248] ;  /* 0x00009200001a7ab9 */ /* 0x000fe20000000800 */
[----:B------:R-:W-:-:S11]  /*476d0*/  LOP3.LUT R20, R20, 0xfffffff7, RZ, 0xc0, !PT ;  /* 0xfffffff714147812 */ /* 0x000fd600078ec0ff */
[----:B------:R-:W-:Y:S02]  /*476e0*/  @P0 LOP3.LUT R20, R20, 0x8, RZ, 0xfc, !PT ;  /* 0x0000000814140812 */ /* 0x000fe400078efcff */
[----:B------:R-:W-:Y:S01]  /*476f0*/  ISETP.GE.AND P0, PT, R86, UR41, PT ;  /* 0x0000002956007c0c */ /* 0x000fe2000bf06270 */
[----:B------:R-:W-:-:S03]  /*47700*/  ULDC.64 UR40, c[0x0][0x228] ;  /* 0x00008a0000287ab9 */ /* 0x000fc60000000a00 */
[----:B------:R-:W-:Y:S01]  /*47710*/  ISETP.LT.AND P1, PT, R9, UR51, !P0 ;  /* 0x0000003309007c0c */ /* 0x000fe2000c721270 */
[----:B------:R1:W-:Y:S01]  /*47720*/  STL [R1+0x1478], R24 ;  /* 0x0014781801007387 */ /* 0x0003e20000100800 */
[----:B------:R-:W-:Y:S01]  /*47730*/  ISETP.LT.AND P0, PT, R8, UR34, !P0 ;  /* 0x0000002208007c0c */ /* 0x000fe2000c701270 */
[----:B------:R-:W-:Y:S01]  /*47740*/  VIADD R26, R7, 0xbf ;  /* 0x000000bf071a7836 */ /* 0x000fe20000000000 */
[----:B------:R-:W-:Y:S01]  /*47750*/  LOP3.LUT R20, R20, 0xfffffffb, RZ, 0xc0, !PT ;  /* 0xfffffffb14147812 */ /* 0x000fe200078ec0ff */
[----:B------:R-:W3:Y:S01]  /*47760*/  LDL.LU R87, [R1+0x1d3c] ;  /* 0x001d3c0001577983 */ /* 0x000ee20000300800 */
[----:B------:R-:W-:Y:S01]  /*47770*/  LEA.HI.X.SX32 R3, R3, UR11, 0x2, P3 ;  /* 0x0000000b03037c11 */ /* 0x000fe200098f16ff */
[----:B------:R-:W-:Y:S01]  /*47780*/  ULDC.64 UR10, c[0x0][0x220] ;  /* 0x00008800000a7ab9 */ /* 0x000fe20000000a00 */
[----:B------:R-:W-:Y:S01]  /*47790*/  IADD3 R25, R7, 0xbe, RZ ;  /* 0x000000be07197810 */ /* 0x000fe20007ffe0ff */
[----:B------:R-:W-:-:S04]  /*477a0*/  ULDC UR51, c[0x0][0x228] ;  /* 0x00008a0000337ab9 */ /* 0x000fc80000000800 */
[----:B------:R-:W-:-:S04]  /*477b0*/  @P1 LOP3.LUT R20, R20, 0x4, RZ, 0xfc, !PT ;  /* 0x0000000414141812 */ /* 0x000fc800078efcff */
[----:B------:R-:W-:-:S04]  /*477c0*/  LOP3.LUT R20, R20, 0xfffffffd, RZ, 0xc0, !PT ;  /* 0xfffffffd14147812 */ /* 0x000fc800078ec0ff */
[----:B------:R-:W-:Y:S02]  /*477d0*/  @P0 LOP3.LUT R20, R20, 0x2, RZ, 0xfc, !PT ;  /* 0x0000000214140812 */ /* 0x000fe400078efcff */
[----:B------:R-:W-:Y:S01]  /*477e0*/  ISETP.GE.AND P0, PT, R85, UR39, PT ;  /* 0x0000002755007c0c */ /* 0x000fe2000bf06270 */
[----:B------:R-:W-:-:S03]  /*477f0*/  ULDC.64 UR38, c[0x0][0x228] ;  /* 0x00008a0000267ab9 */ /* 0x000fc60000000a00 */
[----:B------:R-:W-:Y:S01]  /*47800*/  ISETP.LT.AND P1, PT, R9, UR49, !P0 ;  /* 0x0000003109007c0c */ /* 0x000fe2000c721270 */
[----:B------:R-:W-:Y:S01]  /*47810*/  ULDC UR49, c[0x0][0x228] ;  /* 0x00008a0000317ab9 */ /* 0x000fe20000000800 */
[----:B------:R-:W-:Y:S02]  /*47820*/  ISETP.LT.AND P0, PT, R8, UR40, !P0 ;  /* 0x0000002808007c0c */ /* 0x000fe4000c701270 */
[----:B------:R-:W-:-:S11]  /*47830*/  LOP3.LUT R20, R20, 0xfffffffe, RZ, 0xc0, !PT ;  /* 0xfffffffe14147812 */ /* 0x000fd600078ec0ff */
[----:B------:R-:W-:Y:S02]  /*47840*/  @P0 LOP3.LUT R19, R19, 0x80000000, RZ, 0xfc, !PT ;  /* 0x8000000013130812 */ /* 0x000fe400078efcff */
[----:B------:R-:W-:Y:S01]  /*47850*/  ISETP.GE.AND P0, PT, R84, UR33, PT ;  /* 0x0000002154007c0c */ /* 0x000fe2000bf06270 */
[----:B------:R-:W-:Y:S01]  /*47860*/  ULDC.64 UR32, c[0x0][0x228] ;  /* 0x00008a0000207ab9 */ /* 0x000fe20000000a00 */
[----:B------:R-:W-:Y:S02]  /*47870*/  @P1 LOP3.LUT R20, R20, 0x1, RZ, 0xfc, !PT ;  /* 0x0000000114141812 */ /* 0x000fe400078efcff */
[----:B------:R-:W-:Y:S01]  /*47880*/  ISETP.LT.AND P1, PT, R9, UR47, !P0 ;  /* 0x0000002f09007c0c */ /* 0x000fe2000c721270 */
[----:B------:R-:W-:Y:S01]  /*47890*/  ULDC UR47, c[0x0][0x228] ;  /* 0x00008a00002f7ab9 */ /* 0x000fe20000000800 */
        /* <DEDUP_REMOVED lines=32> */
[----:B------:R-:W-:Y:S02]  /*47aa0*/  ISETP.GE.AND P0, PT, R80, UR27, PT ;  /* 0x0000001b50007c0c */ /* 0x000fe4000bf06270 */
[----:B-1----:R-:W-:Y:S01]  /*47ab0*/  IADD3 R24, R24, UR26, RZ ;  /* 0x0000001a18187c10 */ /* 0x002fe2000fffe0ff */
[----:B------:R-:W-:Y:S01]  /*47ac0*/  ULDC UR26, c[0x0][0x248] ;  /* 0x00009200001a7ab9 */ /* 0x000fe20000000800 */
[----:B------:R-:W-:Y:S01]  /*47ad0*/  ISETP.LT.AND P1, PT, R9, UR44, !P0 ;  /* 0x0000002c09007c0c */ /* 0x000fe2000c721270 */
[----:B------:R-:W-:Y:S02]  /*47ae0*/  ULDC UR44, c[0x0][0x228] ;  /* 0x00008a00002c7ab9 */ /* 0x000fe40000000800 */
[----:B------:R1:W-:Y:S01]  /*47af0*/  STL [R1+0x147c], R24 ;  /* 0x00147c1801007387 */ /* 0x0003e20000100800 */
[----:B------:R-:W-:-:S02]  /*47b00*/  ISETP.LT.AND P0, PT, R8, UR28, !P0 ;  /* 0x0000001c08007c0c */ /* 0x000fc4000c701270 */
[----:B------:R-:W-:Y:S01]  /*47b10*/  LOP3.LUT R19, R19, 0xffbfffff, RZ, 0xc0, !PT ;  /* 0xffbfffff13137812 */ /* 0x000fe200078ec0ff */
[----:B------:R-:W4:Y:S01]  /*47b20*/  LDL.LU R86, [R1+0x1d38] ;  /* 0x001d380001567983 */ /* 0x000f220000300800 */
[----:B-1----:R-:W-:Y:S01]  /*47b30*/  VIADD R24, R24, UR26 ;  /* 0x0000001a18187c36 */ /* 0x002fe20008000000 */
[----:B------:R-:W-:-:S04]  /*47b40*/  ULDC UR26, c[0x0][0x248] ;  /* 0x00009200001a7ab9 */ /* 0x000fc80000000800 */
[----:B------:R-:W-:Y:S01]  /*47b50*/  @P1 LOP3.LUT R19, R19, 0x400000, RZ, 0xfc, !PT ;  /* 0x0040000013131812 */ /* 0x000fe200078efcff */
[----:B------:R1:W-:Y:S03]  /*47b60*/  STL [R1+0x1480], R24 ;  /* 0x0014801801007387 */ /* 0x0003e60000100800 */
[----:B------:R-:W-:Y:S01]  /*47b70*/  LOP3.LUT R19, R19, 0xffdfffff, RZ, 0xc0, !PT ;  /* 0xffdfffff13137812 */ /* 0x000fe200078ec0ff */
[----:B------:R-:W3:Y:S01]  /*47b80*/  LDL.LU R85, [R1+0x1d34] ;  /* 0x001d340001557983 */ /* 0x000ee20000300800 */
[----:B-1----:R-:W-:Y:S01]  /*47b90*/  VIADD R24, R24, UR26 ;  /* 0x0000001a18187c36 */ /* 0x002fe20008000000 */
[----:B------:R-:W-:Y:S01]  /*47ba0*/  ULDC UR26, c[0x0][0x248] ;  /* 0x00009200001a7ab9 */ /* 0x000fe20000000800 */
[----:B------:R-:W-:-:S03]  /*47bb0*/  @P0 LOP3.LUT R19, R19, 0x200000, RZ, 0xfc, !PT ;  /* 0x0020000013130812 */ /* 0x000fc600078efcff */
[----:B------:R1:W-:Y:S01]  /*47bc0*/  STL [R1+0x1484], R24 ;  /* 0x0014841801007387 */ /* 0x0003e20000100800 */
[----:B------:R-:W-:Y:S01]  /*47bd0*/  ISETP.GE.AND P0, PT, R79, UR35, PT ;  /* 0x000000234f007c0c */ /* 0x000fe2000bf06270 */
[----:B------:R-:W-:Y:S02]  /*47be0*/  ULDC.64 UR34, c[0x0][0x228] ;  /* 0x00008a0000227ab9 */ /* 0x000fe40000000a00 */
[----:B------:R-:W4:Y:S01]  /*47bf0*/  LDL.LU R84, [R1+0x1d30] ;  /* 0x001d300001547983 */ /* 0x000f220000300800 */
[----:B-1----:R-:W-:Y:S01]  /*47c00*/  VIADD R24, R24, UR26 ;  /* 0x0000001a18187c36 */ /* 0x002fe20008000000 */
[----:B------:R-:W-:Y:S01]  /*47c10*/  ULDC UR26, c[0x0][0x248] ;  /* 0x00009200001a7ab9 */ /* 0x000fe20000000800 */
[----:B------:R-:W-:Y:S01]  /*47c20*/  ISETP.LT.AND P1, PT, R9, UR46, !P0 ;  /* 0x0000002e09007c0c */ /* 0x000fe2000c721270 */
[----:B------:R-:W-:Y:S02]  /*47c30*/  ULDC UR46, c[0x0][0x228] ;  /* 0x00008a00002e7ab9 */ /* 0x000fe40000000800 */
[----:B------:R1:W-:Y:S04]  /*47c40*/  STL [R1+0x1488], R24 ;  /* 0x0014881801007387 */ /* 0x0003e80000100800 */
[----:B------:R-:W3:Y:S01]  /*47c50*/  LDL.LU R83, [R1+0x1d2c] ;  /* 0x001d2c0001537983 */ /* 0x000ee20000300800 */
[----:B-1----:R-:W-:Y:S01]  /*47c60*/  VIADD R24, R24, UR26 ;  /* 0x0000001a18187c36 */ /* 0x002fe20008000000 */
[----:B------:R-:W-:-:S04]  /*47c70*/  ULDC UR26, c[0x0][0x248] ;  /* 0x00009200001a7ab9 */ /* 0x000fc80000000800 */
[----:B------:R1:W-:Y:S01]  /*47c80*/  STL [R1+0x148c], R24 ;  /* 0x00148c1801007387 */ /* 0x0003e20000100800 */
[----:B------:R-:W-:-:S03]  /*47c90*/  LOP3.LUT R19, R19, 0xffefffff, RZ, 0xc0, !PT ;  /* 0xffefffff13137812 */ /* 0x000fc600078ec0ff */
[----:B------:R-:W4:Y:S01]  /*47ca0*/  LDL.LU R82, [R1+0x1d28] ;  /* 0x001d280001527983 */ /* 0x000f220000300800 */
[----:B-1----:R-:W-:Y:S01]  /*47cb0*/  VIADD R24, R24, UR26 ;  /* 0x0000001a18187c36 */ /* 0x002fe20008000000 */
[----:B------:R-:W-:Y:S02]  /*47cc0*/  ULDC.64 UR26, c[0x0][0x228] ;  /* 0x00008a00001a7ab9 */ /* 0x000fe40000000a00 */
[----:B------:R-:W-:Y:S02]  /*47cd0*/  ISETP.LT.AND P0, PT, R8, UR26, !P0 ;  /* 0x0000001a08007c0c */ /* 0x000fe4000c701270 */
[----:B------:R-:W-:-:S04]  /*47ce0*/  @P1 LOP3.LUT R19, R19, 0x100000, RZ, 0xfc, !PT ;  /* 0x0010000013131812 */ /* 0x000fc800078efcff */
[----:B------:R-:W-:-:S07]  /*47cf0*/  LOP3.LUT R19, R19, 0xfff7ffff, RZ, 0xc0, !PT ;  /* 0xfff7ffff13137812 */ /* 0x000fce00078ec0ff */
        /* <DEDUP_REMOVED lines=12> */
[----:B------:R-:W-:Y:S01]  /*47dc0*/  ISETP.GE.AND P0, PT, R77, UR39, PT ;  /* 0x000000274d007c0c */ /* 0x000fe2000bf06270 */
[----:B------:R-:W-:-:S03]  /*47dd0*/  ULDC.64 UR38, c[0x0][0x228] ;  /* 0x00008a0000267ab9 */ /* 0x000fc60000000a00 */
[----:B------:R-:W-:Y:S01]  /*47de0*/  ISETP.LT.AND P1, PT, R9, UR50, !P0 ;  /* 0x0000003209007c0c */ /* 0x000fe2000c721270 */
[----:B-1----:R-:W-:Y:S01]  /*47df0*/  VIADD R24, R24, UR19 ;  /* 0x0000001318187c36 */ /* 0x002fe20008000000 */
[----:B------:R-:W-:Y:S01]  /*47e00*/  ISETP.LT.AND P0, PT, R8, UR40, !P0 ;  /* 0x0000002808007c0c */ /* 0x000fe2000c701270 */
[----:B------:R-:W-:Y:S01]  /*47e10*/  ULDC UR19, c[0x0][0x248] ;  /* 0x0000920000137ab9 */ /* 0x000fe20000000800 */
[----:B------:R-:W-:Y:S01]  /*47e20*/  LOP3.LUT R19, R19, 0xfffeffff, RZ, 0xc0, !PT ;  /* 0xfffeffff13137812 */ /* 0x000fe200078ec0ff */
[----:B------:R-:W-:-:S08]  /*47e30*/  ULDC UR50, c[0x0][0x228] ;  /* 0x00008a0000327ab9 */ /* 0x000fd00000000800 */
        /* <DEDUP_REMOVED lines=10> */
[----:B------:R-:W4:Y:S08]  /*47ee0*/  LDL.LU R80, [R1+0x1d20] ;  /* 0x001d200001507983 */ /* 0x000f300000300800 */
        /* <DEDUP_REMOVED lines=58> */
[----:B-1----:R-:W-:Y:S01]  /*48290*/  VIADD R24, R24, UR19 ;  /* 0x0000001318187c36 */ /* 0x002fe20008000000 */
[----:B------:R-:W-:Y:S01]  /*482a0*/  LOP3.LUT R19, R19, 0xfffffffe, RZ, 0xc0, !PT ;  /* 0xfffffffe13137812 */ /* 0x000fe200078ec0ff */
[----:B------:R-:W-:Y:S01]  /*482b0*/  ULDC UR19, c[0x0][0x248] ;  /* 0x0000920000137ab9 */ /* 0x000fe20000000800 */
[----:B------:R-:W-:Y:S01]  /*482c0*/  ISETP.LT.AND P1, PT, R9, UR24, !P0 ;  /* 0x0000001809007c0c */ /* 0x000fe2000c721270 */
[----:B------:R-:W-:Y:S01]  /*482d0*/  ULDC.64 UR24, c[0x0][0x228] ;  /* 0x00008a0000187ab9 */ /* 0x000fe20000000a00 */
[----:B------:R-:W-:Y:S01]  /*482e0*/  ISETP.LT.AND P0, PT, R8, UR40, !P0 ;  /* 0x0000002808007c0c */ /* 0x000fe2000c701270 */
[----:B------:R-:W-:-:S12]  /*482f0*/  ULDC.64 UR38, c[0x0][0x228] ;  /* 0x00008a0000267ab9 */ /* 0x000fd80000000a00 */
[----:B------:R-:W-:Y:S02]  /*48300*/  @P0 LOP3.LUT R18, R18, 0x80000000, RZ, 0xfc, !PT ;  /* 0x8000000012120812 */ /* 0x000fe400078efcff */
[----:B------:R-:W-:Y:S01]  /*48310*/  ISETP.GE.AND P0, PT, R68, UR33, PT ;  /* 0x0000002144007c0c */ /* 0x000fe2000bf06270 */
[----:B------:R-:W-:Y:S01]  /*48320*/  ULDC.64 UR32, c[0x0][0x228] ;  /* 0x00008a0000207ab9 */ /* 0x000fe20000000a00 */
[----:B------:R-:W-:Y:S02]  /*48330*/  @P1 LOP3.LUT R19, R19, 0x1, RZ, 0xfc, !PT ;  /* 0x0000000113131812 */ /* 0x000fe400078efcff */
        /* <DEDUP_REMOVED lines=16> */
[----:B------:R-:W-:-:S10]  /*48440*/  ULDC.64 UR30, c[0x0][0x228] ;  /* 0x00008a00001e7ab9 */ /* 0x000fd40000000a00 */
[----:B------:R-:W-:-:S04]  /*48450*/  @P1 LOP3.LUT R18, R18, 0x10000000, RZ, 0xfc, !PT ;  /* 0x1000000012121812 */ /* 0x000fc800078efcff */
[----:B------:R-:W-:-:S04]  /*48460*/  LOP3.LUT R18, R18, 0xf7ffffff, RZ, 0xc0, !PT ;  /* 0xf7ffffff12127812 */ /* 0x000fc800078ec0ff */
[----:B------:R-:W-:Y:S02]  /*48470*/  @P0 LOP3.LUT R18, R18, 0x8000000, RZ, 0xfc, !PT ;  /* 0x0800000012120812 */ /* 0x000fe400078efcff */
[----:B------:R-:W-:Y:S01]  /*48480*/  ISETP.GE.AND P0, PT, R66, UR37, PT ;  /* 0x0000002542007c0c */ /* 0x000fe2000bf06270 */
[----:B------:R1:W-:Y:S01]  /*48490*/  STL [R1+0x14a0], R24 ;  /* 0x0014a01801007387 */ /* 0x0003e20000100800 */
[----:B------:R-:W-:Y:S01]  /*484a0*/  LOP3.LUT R18, R18, 0xfbffffff, RZ, 0xc0, !PT ;  /* 0xfbffffff12127812 */ /* 0x000fe200078ec0ff */
[----:B------:R-:W-:Y:S01]  /*484b0*/  ULDC.64 UR36, c[0x0][0x228] ;  /* 0x00008a0000247ab9 */ /* 0x000fe20000000a00 */
[----:B------:R-:W-:Y:S01]  /*484c0*/  ISETP.LT.AND P1, PT, R9, UR13, !P0 ;  /* 0x0000000d09007c0c */ /* 0x000fe2000c721270 */
[----:B------:R-:W3:Y:S01]  /*484d0*/  LDL.LU R77, [R1+0x1d14] ;  /* 0x001d1400014d7983 */ /* 0x000ee20000300800 */
[----:B------:R-:W-:Y:S01]  /*484e0*/  ISETP.LT.AND P0, PT, R8, UR20, !P0 ;  /* 0x0000001408007c0c */ /* 0x000fe2000c701270 */
[----:B------:R-:W-:Y:S02]  /*484f0*/  ULDC UR13, c[0x0][0x248] ;  /* 0x00009200000d7ab9 */ /* 0x000fe40000000800 */
[----:B------:R-:W4:Y:S08]  /*48500*/  LDL.LU R76, [R1+0x1d10] ;  /* 0x001d1000014c7983 */ /* 0x000f300000300800 */
        /* <DEDUP_REMOVED lines=11> */
[----:B-1----:R-:W-:Y:S01]  /*485c0*/  VIADD R24, R24, UR19 ;  /* 0x0000001318187c36 */ /* 0x002fe20008000000 */
[----:B------:R-:W-:Y:S01]  /*485d0*/  ULDC UR19, c[0x0][0x248] ;  /* 0x0000920000137ab9 */ /* 0x000fe20000000800 */
[----:B------:R-:W-:-:S03]  /*485e0*/  ISETP.LT.AND P0, PT, R8, UR30, !P0 ;  /* 0x0000001e08007c0c */ /* 0x000fc6000c701270 */
[----:B------:R1:W-:Y:S06]  /*485f0*/  STL [R1+0x14a8], R24 ;  /* 0x0014a81801007387 */ /* 0x0003ec0000100800 */
[----:B------:R-:W-:Y:S01]  /*48600*/  @P1 LOP3.LUT R18, R18, 0x1000000, RZ, 0xfc, !PT ;  /* 0x0100000012121812 */ /* 0x000fe200078efcff */
[----:B------:R-:W4:Y:S01]  /*48610*/  LDL.LU R74, [R1+0x1d08] ;  /* 0x001d0800014a7983 */ /* 0x000f220000300800 */
[----:B-1----:R-:W-:Y:S01]  /*48620*/  VIADD R24, R24, UR19 ;  /* 0x0000001318187c36 */ /* 0x002fe20008000000 */
[----:B------:R-:W-:-:S04]  /*48630*/  ULDC UR19, c[0x0][0x248] ;  /* 0x0000920000137ab9 */ /* 0x000fc80000000800 */
[----:B------:R1:W-:Y:S01]  /*48640*/  STL [R1+0x14ac], R24 ;  /* 0x0014ac1801007387 */ /* 0x0003e20000100800 */
[----:B------:R-:W-:-:S03]  /*48650*/  LOP3.LUT R18, R18, 0xff7fffff, RZ, 0xc0, !PT ;  /* 0xff7fffff12127812 */ /* 0x000fc600078ec0ff */
[----:B------:R-:W3:Y:S01]  /*48660*/  LDL.LU R73, [R1+0x1d04] ;  /* 0x001d040001497983 */ /* 0x000ee20000300800 */
[----:B-1----:R-:W-:Y:S01]  /*48670*/  VIADD R24, R24, UR19 ;  /* 0x0000001318187c36 */ /* 0x002fe20008000000 */
[----:B------:R-:W-:Y:S01]  /*48680*/  ULDC UR19, c[0x0][0x248] ;  /* 0x0000920000137ab9 */ /* 0x000fe20000000800 */
[C---:B------:R-:W-:Y:S01]  /*48690*/  LEA R4, P3, R5.reuse, UR10, 0x2 ;  /* 0x0000000a05047c11 */ /* 0x040fe2000f8610ff */
[----:B------:R-:W-:Y:S02]  /*486a0*/  ULDC UR10, c[0x0][0x228] ;  /* 0x00008a00000a7ab9 */ /* 0x000fe40000000800 */
[----:B------:R1:W-:Y:S01]  /*486b0*/  STL [R1+0x14b0], R24 ;  /* 0x0014b01801007387 */ /* 0x0003e20000100800 */
[----:B------:R-:W-:Y:S02]  /*486c0*/  @P0 LOP3.LUT R18, R18, 0x800000, RZ, 0xfc, !PT ;  /* 0x0080000012120812 */ /* 0x000fe400078efcff */
[----:B------:R-:W-:Y:S01]  /*486d0*/  ISETP.GE.AND P0, PT, R64, UR27, PT ;  /* 0x0000001b40007c0c */ /* 0x000fe2000bf06270 */
[----:B------:R-:W4:Y:S01]  /*486e0*/  LDL.LU R72, [R1+0x1d00] ;  /* 0x001d000001487983 */ /* 0x000f220000300800 */
[----:B------:R-:W-:Y:S01]  /*486f0*/  LEA.HI.X.SX32 R5, R5, UR11, 0x2, P3 ;  /* 0x0000000b05057c11 */ /* 0x000fe200098f16ff */
[----:B------:R-:W-:Y:S01]  /*48700*/  ULDC UR11, c[0x0][0x228] ;  /* 0x00008a00000b7ab9 */ /* 0x000fe20000000800 */
[----:B-1----:R-:W-:Y:S01]  /*48710*/  IADD3 R24, R24, UR19, RZ ;  /* 0x0000001318187c10 */ /* 0x002fe2000fffe0ff */
[----:B------:R-:W-:Y:S01]  /*48720*/  ULDC UR19, c[0x0][0x248] ;  /* 0x0000920000137ab9 */ /* 0x000fe20000000800 */
[----:B------:R-:W-:Y:S01]  /*48730*/  ISETP.LT.AND P1, PT, R9, UR11, !P0 ;  /* 0x0000000b09007c0c */ /* 0x000fe2000c721270 */
[----:B------:R-:W-:Y:S01]  /*48740*/  ULDC.64 UR26, c[0x0][0x228] ;  /* 0x00008a00001a7ab9 */ /* 0x000fe20000000a00 */
[----:B------:R-:W-:Y:S01]  /*48750*/  LOP3.LUT R18, R18, 0xffbfffff, RZ, 0xc0, !PT ;  /* 0xffbfffff12127812 */ /* 0x000fe200078ec0ff */
[----:B------:R1:W-:Y:S01]  /*48760*/  STL [R1+0x14b4], R24 ;  /* 0x0014b41801007387 */ /* 0x0003e20000100800 */
[----:B------:R-:W-:-:S03]  /*48770*/  ULDC UR11, c[0x0][0x248] ;  /* 0x00009200000b7ab9 */ /* 0x000fc60000000800 */
[----:B------:R-:W3:Y:S01]  /*48780*/  LDL.LU R71, [R1+0x1cfc] ;  /* 0x001cfc0001477983 */ /* 0x000ee20000300800 */
[----:B-1----:R-:W-:Y:S01]  /*48790*/  VIADD R24, R24, UR19 ;  /* 0x0000001318187c36 */ /* 0x002fe20008000000 */
[----:B------:R-:W-:-:S04]  /*487a0*/  ULDC UR19, c[0x0][0x248] ;  /* 0x0000920000137ab9 */ /* 0x000fc80000000800 */
[----:B------:R1:W-:Y:S01]  /*487b0*/  STL [R1+0x14b8], R24 ;  /* 0x0014b81801007387 */ /* 0x0003e20000100800 */
[----:B------:R-:W-:-:S03]  /*487c0*/  @P1 LOP3.LUT R18, R18, 0x400000, RZ, 0xfc, !PT ;  /* 0x0040000012121812 */ /* 0x000fc600078efcff */
[----:B------:R-:W4:Y:S01]  /*487d0*/  LDL.LU R70, [R1+0x1cf8] ;  /* 0x001cf80001467983 */ /* 0x000f220000300800 */
[----:B-1----:R-:W-:Y:S01]  /*487e0*/  VIADD R24, R24, UR19 ;  /* 0x0000001318187c36 */ /* 0x002fe20008000000 */
[----:B------:R-:W-:Y:S02]  /*487f0*/  ULDC.64 UR18, c[0x0][0x228] ;  /* 0x00008a0000127ab9 */ /* 0x000fe40000000a00 */
[----:B------:R-:W-:Y:S02]  /*48800*/  ISETP.LT.AND P0, PT, R8, UR18, !P0 ;  /* 0x0000001208007c0c */ /* 0x000fe4000c701270 */
[----:B------:R-:W-:-:S11]  /*48810*/  LOP3.LUT R18, R18, 0xffdfffff, RZ, 0xc0, !PT ;  /* 0xffdfffff12127812 */ /* 0x000fd600078ec0ff */
[----:B------:R-:W-:Y:S02]  /*48820*/  @P0 LOP3.LUT R18, R18, 0x200000, RZ, 0xfc, !PT ;  /* 0x0020000012120812 */ /* 0x000fe400078efcff */
[----:B------:R-:W-:Y:S01]  /*48830*/  ISETP.GE.AND P0, PT, R63, UR35, PT ;  /* 0x000000233f007c0c */ /* 0x000fe2000bf06270 */
[----:B------:R1:W-:Y:S01]  /*48840*/  STL [R1+0x14bc], R24 ;  /* 0x0014bc1801007387 */ /* 0x0003e20000100800 */
[----:B------:R-:W-:Y:S01]  /*48850*/  LOP3.LUT R18, R18, 0xffefffff, RZ, 0xc0, !PT ;  /* 0xffefffff12127812 */ /* 0x000fe200078ec0ff */
[----:B------:R-:W-:Y:S01]  /*48860*/  ULDC.64 UR34, c[0x0][0x228] ;  /* 0x00008a0000227ab9 */ /* 0x000fe20000000a00 */
[----:B------:R-:W-:Y:S01]  /*48870*/  ISETP.LT.AND P1, PT, R9, UR16, !P0 ;  /* 0x0000001009007c0c */ /* 0x000fe2000c721270 */
[----:B------:R-:W3:Y:S01]  /*48880*/  LDL.LU R69, [R1+0x1cf4] ;  /* 0x001cf40001457983 */ /* 0x000ee20000300800 */
[----:B------:R-:W-:-:S11]  /*48890*/  ISETP.LT.AND P0, PT, R8, UR26, !P0 ;  /* 0x0000001a08007c0c */ /* 0x000fd6000c701270 */
[----:B------:R-:W-:-:S04]  /*488a0*/  @P1 LOP3.LUT R18, R18, 0x100000, RZ, 0xfc, !PT ;  /* 0x0010000012121812 */ /* 0x000fc800078efcff */
[----:B------:R-:W-:-:S04]  /*488b0*/  LOP3.LUT R18, R18, 0xfff7ffff, RZ, 0xc0, !PT ;  /* 0xfff7ffff12127812 */ /* 0x000fc800078ec0ff */
[----:B------:R-:W-:Y:S02]  /*488c0*/  @P0 LOP3.LUT R18, R18, 0x80000, RZ, 0xfc, !PT ;  /* 0x0008000012120812 */ /* 0x000fe400078efcff */
[----:B------:R-:W-:Y:S01]  /*488d0*/  ISETP.GE.AND P0, PT, R62, UR41, PT ;  /* 0x000000293e007c0c */ /* 0x000fe2000bf06270 */
[----:B-1----:R-:W-:Y:S01]  /*488e0*/  VIADD R24, R24, UR17 ;  /* 0x0000001118187c36 */ /* 0x002fe20008000000 */
[----:B------:R-:W-:Y:S01]  /*488f0*/  ULDC UR17, c[0x0][0x248] ;  /* 0x0000920000117ab9 */ /* 0x000fe20000000800 */
[----:B------:R-:W-:Y:S01]  /*48900*/  LOP3.LUT R18, R18, 0xfffbffff, RZ, 0xc0, !PT ;  /* 0xfffbffff12127812 */ /* 0x000fe200078ec0ff */
[----:B------:R-:W-:Y:S01]  /*48910*/  ULDC.64 UR40, c[0x0][0x228] ;  /* 0x00008a0000287ab9 */ /* 0x000fe20000000a00 */
[----:B------:R-:W-:Y:S01]  /*48920*/  ISETP.LT.AND P1, PT, R9, UR9, !P0 ;  /* 0x0000000909007c0c */ /* 0x000fe2000c721270 */
[----:B------:R1:W-:Y:S01]  /*48930*/  STL [R1+0x14c0], R24 ;  /* 0x0014c01801007387 */ /* 0x0003e20000100800 */
[----:B------:R-:W-:-:S03]  /*48940*/  ULDC UR9, c[0x0][0x228] ;  /* 0x00008a0000097ab9 */ /* 0x000fc60000000800 */
[----:B------:R-:W4:Y:S01]  /*48950*/  LDL.LU R68, [R1+0x1cf0] ;  /* 0x001cf00001447983 */ /* 0x000f220000300800 */
[----:B-1----:R-:W-:Y:S01]  /*48960*/  VIADD R24, R24, UR17 ;  /* 0x0000001118187c36 */ /* 0x002fe20008000000 */
[----:B------:R-:W-:Y:S02]  /*48970*/  ULDC.64 UR16, c[0x0][0x228] ;  /* 0x00008a0000107ab9 */ /* 0x000fe40000000a00 */
[----:B------:R-:W-:Y:S01]  /*48980*/  ISETP.LT.AND P0, PT, R8, UR16, !P0 ;  /* 0x0000001008007c0c */ /* 0x000fe2000c701270 */
[----:B------:R-:W-:-:S03]  /*48990*/  ULDC UR16, c[0x0][0x248] ;  /* 0x0000920000107ab9 */ /* 0x000fc60000000800 */
[----:B------:R-:W-:-:S04]  /*489a0*/  @P1 LOP3.LUT R18, R18, 0x40000, RZ, 0xfc, !PT ;  /* 0x0004000012121812 */ /* 0x000fc800078efcff */
[----:B------:R-:W-:-:S05]  /*489b0*/  LOP3.LUT R18, R18, 0xfffdffff, RZ, 0xc0, !PT ;  /* 0xfffdffff12127812 */ /* 0x000fca00078ec0ff */
        /* <DEDUP_REMOVED lines=8> */
[----:B------:R-:W-:Y:S01]  /*48a40*/  ULDC UR10, c[0x0][0x228] ;  /* 0x00008a00000a7ab9 */ /* 0x000fe20000000800 */
[----:B-1----:R-:W-:Y:S01]  /*48a50*/  VIADD R24, R24, UR15 ;  /* 0x0000000f18187c36 */ /* 0x002fe20008000000 */
[----:B------:R-:W-:-:S04]  /*48a60*/  ULDC UR15, c[0x0][0x248] ;  /* 0x00009200000f7ab9 */ /* 0x000fc80000000800 */
[----:B------:R1:W-:Y:S04]  /*48a70*/  STL [R1+0x14c8], R24 ;  /* 0x0014c81801007387 */ /* 0x0003e80000100800 */
[----:B------:R-:W-:Y:S01]  /*48a80*/  @P1 LOP3.LUT R18, R18, 0x10000, RZ, 0xfc, !PT ;  /* 0x0001000012121812 */ /* 0x000fe200078efcff */
[----:B------:R-:W4:Y:S03]  /*48a90*/  LDL.LU R66, [R1+0x1ce8] ;  /* 0x001ce80001427983 */ /* 0x000f260000300800 */
[----:B------:R-:W-:Y:S01]  /*48aa0*/  LOP3.LUT R18, R18, 0xffff7fff, RZ, 0xc0, !PT ;  /* 0xffff7fff12127812 */ /* 0x000fe200078ec0ff */
[----:B-1----:R-:W-:-:S03]  /*48ab0*/  VIADD R24, R24, UR15 ;  /* 0x0000000f18187c36 */ /* 0x002fc60008000000 */
[----:B------:R-:W-:Y:S02]  /*48ac0*/  @P0 LOP3.LUT R18, R18, 0x8000, RZ, 0xfc, !PT ;  /* 0x0000800012120812 */ /* 0x000fe400078efcff */
[----:B------:R-:W-:Y:S01]  /*48ad0*/  ISETP.GE.AND P0, PT, R60, UR33, PT ;  /* 0x000000213c007c0c */ /* 0x000fe2000bf06270 */
[----:B------:R-:W-:Y:S01]  /*48ae0*/  ULDC.64 UR32, c[0x0][0x228] ;  /* 0x00008a0000207ab9 */ /* 0x000fe20000000a00 */
[----:B------:R1:W-:Y:S02]  /*48af0*/  STL [R1+0x14cc], R24 ;  /* 0x0014cc1801007387 */ /* 0x0003e40000100800 */
[----:B------:R-:W-:Y:S01]  /*48b00*/  ISETP.LT.AND P1, PT, R9, UR14, !P0 ;  /* 0x0000000e09007c0c */ /* 0x000fe2000c721270 */
[----:B------:R-:W-:Y:S01]  /*48b10*/  ULDC UR14, c[0x0][0x248] ;  /* 0x00009200000e7ab9 */ /* 0x000fe20000000800 */
[----:B------:R-:W3:Y:S01]  /*48b20*/  LDL.LU R65, [R1+0x1ce4] ;  /* 0x001ce40001417983 */ /* 0x000ee20000300800 */
[----:B-1----:R-:W-:Y:S01]  /*48b30*/  VIADD R24, R24, UR13 ;  /* 0x0000000d18187c36 */ /* 0x002fe20008000000 */
[----:B------:R-:W-:-:S04]  /*48b40*/  ULDC UR13, c[0x0][0x248] ;  /* 0x00009200000d7ab9 */ /* 0x000fc80000000800 */
[----:B------:R1:W-:Y:S01]  /*48b50*/  STL [R1+0x14d0], R24 ;  /* 0x0014d01801007387 */ /* 0x0003e20000100800 */
[----:B------:R-:W-:-:S03]  /*48b60*/  ISETP.LT.AND P0, PT, R8, UR24, !P0 ;  /* 0x0000001808007c0c */ /* 0x000fc6000c701270 */
[----:B------:R-:W4:Y:S01]  /*48b70*/  LDL.LU R64, [R1+0x1ce0] ;  /* 0x001ce00001407983 */ /* 0x000f220000300800 */
[----:B-1----:R-:W-:Y:S01]  /*48b80*/  VIADD R24, R24, UR13 ;  /* 0x0000000d18187c36 */ /* 0x002fe20008000000 */
[----:B------:R-:W-:Y:S01]  /*48b90*/  LOP3.LUT R18, R18, 0xffffbfff, RZ, 0xc0, !PT ;  /* 0xffffbfff12127812 */ /* 0x000fe200078ec0ff */
[----:B------:R-:W-:-:S03]  /*48ba0*/  ULDC UR13, c[0x0][0x248] ;  /* 0x00009200000d7ab9 */ /* 0x000fc60000000800 */
[----:B------:R1:W-:Y:S01]  /*48bb0*/  STL [R1+0x14d4], R24 ;  /* 0x0014d41801007387 */ /* 0x0003e20000100800 */
[----:B------:R-:W-:-:S03]  /*48bc0*/  @P1 LOP3.LUT R18, R18, 0x4000, RZ, 0xfc, !PT ;  /* 0x0000400012121812 */ /* 0x000fc600078efcff */
[----:B------:R-:W3:Y:S01]  /*48bd0*/  LDL.LU R63, [R1+0x1cdc] ;  /* 0x001cdc00013f7983 */ /* 0x000ee20000300800 */
[----:B-1----:R-:W-:Y:S01]  /*48be0*/  VIADD R24, R24, UR11 ;  /* 0x0000000b18187c36 */ /* 0x002fe20008000000 */
[----:B------:R-:W-:Y:S01]  /*48bf0*/  LOP3.LUT R18, R18, 0xffffdfff, RZ, 0xc0, !PT ;  /* 0xffffdfff12127812 */ /* 0x000fe200078ec0ff */
[----:B------:R-:W-:-:S03]  /*48c00*/  ULDC UR11, c[0x0][0x228] ;  /* 0x00008a00000b7ab9 */ /* 0x000fc60000000800 */
[----:B------:R1:W-:Y:S04]  /*48c10*/  STL [R1+0x14d8], R24 ;  /* 0x0014d81801007387 */ /* 0x0003e80000100800 */
[----:B------:R-:W4:Y:S01]  /*48c20*/  LDL.LU R62, [R1+0x1cd8] ;  /* 0x001cd800013e7983 */ /* 0x000f220000300800 */
[----:B-1----:R-:W-:Y:S01]  /*48c30*/  VIADD R24, R24, UR13 ;  /* 0x0000000d18187c36 */ /* 0x002fe20008000000 */
[----:B------:R-:W-:Y:S01]  /*48c40*/  ULDC UR13, c[0x0][0x248] ;  /* 0x00009200000d7ab9 */ /* 0x000fe20000000800 */
[----:B------:R-:W-:-:S03]  /*48c50*/  @P0 LOP3.LUT R18, R18, 0x2000, RZ, 0xfc, !PT ;  /* 0x0000200012120812 */ /* 0x000fc600078efcff */
[----:B------:R1:W-:Y:S01]  /*48c60*/  STL [R1+0x14dc], R24 ;  /* 0x0014dc1801007387 */ /* 0x0003e20000100800 */
[----:B------:R-:W-:Y:S01]  /*48c70*/  ISETP.GE.AND P0, PT, R59, UR21, PT ;  /* 0x000000153b007c0c */ /* 0x000fe2000bf06270 */
[----:B------:R-:W-:Y:S02]  /*48c80*/  ULDC.64 UR20, c[0x0][0x228] ;  /* 0x00008a0000147ab9 */ /* 0x000fe40000000a00 */
[----:B------:R-:W3:Y:S01]  /*48c90*/  LDL.LU R61, [R1+0x1cd4] ;  /* 0x001cd400013d7983 */ /* 0x000ee20000300800 */
[----:B-1----:R-:W-:Y:S01]  /*48ca0*/  VIADD R24, R24, UR13 ;  /* 0x0000000d18187c36 */ /* 0x002fe20008000000 */
[----:B------:R-:W-:Y:S01]  /*48cb0*/  ULDC UR13, c[0x0][0x248] ;  /* 0x00009200000d7ab9 */ /* 0x000fe20000000800 */
[----:B------:R-:W-:Y:S01]  /*48cc0*/  ISETP.LT.AND P1, PT, R9, UR23, !P0 ;  /* 0x0000001709007c0c */ /* 0x000fe2000c721270 */
[----:B------:R-:W-:Y:S02]  /*48cd0*/  ULDC.64 UR22, c[0x0][0x228] ;  /* 0x00008a0000167ab9 */ /* 0x000fe40000000a00 */
[----:B------:R1:W-:Y:S04]  /*48ce0*/  STL [R1+0x14e0], R24 ;  /* 0x0014e01801007387 */ /* 0x0003e80000100800 */
        /* <DEDUP_REMOVED lines=20> */
[----:B------:R-:W4:Y:S01]  /*48e30*/  LDL.LU R58, [R1+0x1cc8] ;  /* 0x001cc800013a7983 */ /* 0x000f220000300800 */
[----:B------:R-:W-:-:S07]  /*48e40*/  ULDC UR7, c[0x0][0x228] ;  /* 0x00008a0000077ab9 */ /* 0x000fce0000000800 */
[----:B------:R-:W-:-:S04]  /*48e50*/  @P1 LOP3.LUT R18, R18, 0x400, RZ, 0xfc, !PT ;  /* 0x0000040012121812 */ /* 0x000fc800078efcff */
[----:B------:R-:W-:-:S04]  /*48e60*/  LOP3.LUT R18, R18, 0xfffffdff, RZ, 0xc0, !PT ;  /* 0xfffffdff12127812 */ /* 0x000fc800078ec0ff */
[----:B------:R-:W-:Y:S02]  /*48e70*/  @P0 LOP3.LUT R18, R18, 0x200, RZ, 0xfc, !PT ;  /* 0x0000020012120812 */ /* 0x000fe400078efcff */
[----:B------:R-:W-:Y:S01]  /*48e80*/  ISETP.GE.AND P0, PT, R57, UR19, PT ;  /* 0x0000001339007c0c */ /* 0x000fe2000bf06270 */
[----:B------:R-:W-:-:S03]  /*48e90*/  ULDC.64 UR18, c[0x0][0x228] ;  /* 0x00008a0000127ab9 */ /* 0x000fc60000000a00 */
[----:B------:R-:W-:Y:S01]  /*48ea0*/  ISETP.LT.AND P1, PT, R9, UR12, !P0 ;  /* 0x0000000c09007c0c */ /* 0x000fe2000c721270 */
[----:B------:R-:W-:Y:S01]  /*48eb0*/  ULDC UR12, c[0x0][0x228] ;  /* 0x00008a00000c7ab9 */ /* 0x000fe20000000800 */
[----:B------:R-:W-:Y:S01]  /*48ec0*/  ISETP.LT.AND P0, PT, R8, UR22, !P0 ;  /* 0x0000001608007c0c */ /* 0x000fe2000c701270 */
[----:B------:R-:W-:Y:S01]  /*48ed0*/  ULDC UR22, c[0x0][0x248] ;  /* 0x0000920000167ab9 */ /* 0x000fe20000000800 */
        /* <DEDUP_REMOVED lines=15> */
[----:B------:R-:W-:-:S03]  /*48fd0*/  ULDC UR17, c[0x0][0x248] ;  /* 0x0000920000117ab9 */ /* 0x000fc60000000800 */
        /* <DEDUP_REMOVED lines=22> */
[----:B------:R-:W-:-:S11]  /*49140*/  LOP3.LUT R18, R18, 0xfffffffe, RZ, 0xc0, !PT ;  /* 0xfffffffe12127812 */ /* 0x000fd600078ec0ff */
[----:B------:R-:W-:Y:S02]  /*49150*/  @P0 LOP3.LUT R17, R17, 0x80000000, RZ, 0xfc, !PT ;  /* 0x8000000011110812 */ /* 0x000fe400078efcff */
[----:B------:R-:W-:Y:S01]  /*49160*/  ISETP.GE.AND P0, PT, R52, UR15, PT ;  /* 0x0000000f34007c0c */ /* 0x000fe2000bf06270 */
[----:B------:R-:W-:Y:S01]  /*49170*/  ULDC UR15, c[0x0][0x228] ;  /* 0x00008a00000f7ab9 */ /* 0x000fe20000000800 */
[----:B------:R-:W-:Y:S02]  /*49180*/  @P1 LOP3.LUT R18, R18, 0x1, RZ, 0xfc, !PT ;  /* 0x0000000112121812 */ /* 0x000fe400078efcff */
        /* <DEDUP_REMOVED lines=12> */
[----:B-1----:R-:W-:Y:S01]  /*49250*/  IADD3 R24, R24, UR16, RZ ;  /* 0x0000001018187c10 */ /* 0x002fe2000fffe0ff */
[----:B------:R-:W-:Y:S01]  /*49260*/  ULDC UR16, c[0x0][0x248] ;  /* 0x0000920000107ab9 */ /* 0x000fe20000000800 */
[----:B------:R-:W-:Y:S02]  /*49270*/  ISETP.LT.AND P0, PT, R8, UR32, !P0 ;  /* 0x0000002008007c0c */ /* 0x000fe4000c701270 */
[----:B------:R-:W-:Y:S01]  /*49280*/  LOP3.LUT R17, R17, 0xefffffff, RZ, 0xc0, !PT ;  /* 0xefffffff11117812 */ /* 0x000fe200078ec0ff */
[----:B------:R1:W-:Y:S04]  /*49290*/  STL [R1+0x14ec], R24 ;  /* 0x0014ec1801007387 */ /* 0x0003e80000100800 */
[----:B------:R-:W3:Y:S02]  /*492a0*/  LDL.LU R57, [R1+0x1cc4] ;  /* 0x001cc40001397983 */ /* 0x000ee40000300800 */
[----:B------:R-:W-:Y:S01]  /*492b0*/  @P1 LOP3.LUT R17, R17, 0x10000000, RZ, 0xfc, !PT ;  /* 0x1000000011111812 */ /* 0x000fe200078efcff */
[----:B-1----:R-:W-:Y:S01]  /*492c0*/  VIADD R24, R24, UR16 ;  /* 0x0000001018187c36 */ /* 0x002fe20008000000 */
[----:B------:R-:W-:-:S02]  /*492d0*/  ULDC UR16, c[0x0][0x248] ;  /* 0x0000920000107ab9 */ /* 0x000fc40000000800 */
[----:B------:R-:W-:Y:S02]  /*492e0*/  LOP3.LUT R17, R17, 0xf7ffffff, RZ, 0xc0, !PT ;  /* 0xf7ffffff11117812 */ /* 0x000fe400078ec0ff */
[----:B------:R1:W-:Y:S02]  /*492f0*/  STL [R1+0x14f0], R24 ;  /* 0x0014f01801007387 */ /* 0x0003e40000100800 */
[----:B------:R-:W-:Y:S02]  /*49300*/  @P0 LOP3.LUT R17, R17, 0x8000000, RZ, 0xfc, !PT ;  /* 0x0800000011110812 */ /* 0x000fe400078efcff */
[----:B------:R-:W4:Y:S01]  /*49310*/  LDL.LU R56, [R1+0x1cc0] ;  /* 0x001cc00001387983 */ /* 0x000f220000300800 */
[----:B-1----:R-:W-:Y:S01]  /*49320*/  VIADD R24, R24, UR16 ;  /* 0x0000001018187c36 */ /* 0x002fe20008000000 */
[----:B------:R-:W-:Y:S01]  /*49330*/  ULDC UR16, c[0x0][0x248] ;  /* 0x0000920000107ab9 */ /* 0x000fe20000000800 */
[----:B------:R-:W-:-:S03]  /*49340*/  ISETP.GE.AND P0, PT, R50, UR23, PT ;  /* 0x0000001732007c0c */ /* 0x000fc6000bf06270 */
[----:B------:R1:W-:Y:S01]  /*49350*/  STL [R1+0x14f4], R24 ;  /* 0x0014f41801007387 */ /* 0x0003e20000100800 */
[----:B------:R-:W-:Y:S01]  /*49360*/  ISETP.LT.AND P1, PT, R9, UR43, !P0 ;  /* 0x0000002b09007c0c */ /* 0x000fe2000c721270 */
[----:B------:R-:W-:Y:S02]  /*49370*/  ULDC UR43, c[0x0][0x228] ;  /* 0x00008a00002b7ab9 */ /* 0x000fe40000000800 */
[----:B------:R-:W3:Y:S01]  /*49380*/  LDL.LU R55, [R1+0x1cbc] ;  /* 0x001cbc0001377983 */ /* 0x000ee20000300800 */
[----:B-1----:R-:W-:Y:S01]  /*49390*/  VIADD R24, R24, UR16 ;  /* 0x0000001018187c36 */ /* 0x002fe20008000000 */
[----:B------:R-:W-:Y:S01]  /*493a0*/  ISETP.LT.AND P0, PT, R8, UR34, !P0 ;  /* 0x0000002208007c0c */ /* 0x000fe2000c701270 */
[----:B------:R-:W-:-:S03]  /*493b0*/  ULDC UR16, c[0x0][0x228] ;  /* 0x00008a0000107ab9 */ /* 0x000fc60000000800 */
        /* <DEDUP_REMOVED lines=18> */
[----:B------:R-:W-:Y:S02]  /*494e0*/  ULDC UR19, c[0x0][0x228] ;  /* 0x00008a0000137ab9 */ /* 0x000fe40000000800 */
[----:B------:R-:W3:Y:S01]  /*494f0*/  LDL.LU R51, [R1+0x1cac] ;  /* 0x001cac0001337983 */ /* 0x000ee20000300800 */
[----:B-1----:R-:W-:Y:S01]  /*49500*/  VIADD R24, R24, UR20 ;  /* 0x0000001418187c36 */ /* 0x002fe20008000000 */
[----:B------:R-:W-:Y:S01]  /*49510*/  ISETP.LT.AND P1, PT, R9, UR43, !P0 ;  /* 0x0000002b09007c0c */ /* 0x000fe2000c721270 */
[----:B------:R-:W-:Y:S01]  /*49520*/  ULDC UR43, c[0x0][0x228] ;  /* 0x00008a00002b7ab9 */ /* 0x000fe20000000800 */
[----:B------:R-:W-:Y:S01]  /*49530*/  LOP3.LUT R17, R17, 0xfeffffff, RZ, 0xc0, !PT ;  /* 0xfeffffff11117812 */ /* 0x000fe200078ec0ff */
[----:B------:R-:W-:Y:S01]  /*49540*/  ULDC UR20, c[0x0][0x228] ;  /* 0x00008a0000147ab9 */ /* 0x000fe20000000800 */
[----:B------:R1:W-:Y:S04]  /*49550*/  STL [R1+0x1508], R24 ;  /* 0x0015081801007387 */ /* 0x0003e80000100800 */
[----:B------:R-:W4:Y:S01]  /*49560*/  LDL.LU R50, [R1+0x1ca8] ;  /* 0x001ca80001327983 */ /* 0x000f220000300800 */
[----:B-1----:R-:W-:-:S04]  /*49570*/  VIADD R24, R24, UR21 ;  /* 0x0000001518187c36 */ /* 0x002fc80008000000 */
[----:B------:R-:W-:Y:S01]  /*49580*/  @P1 LOP3.LUT R17, R17, 0x1000000, RZ, 0xfc, !PT ;  /* 0x0100000011111812 */ /* 0x000fe200078efcff */
[----:B------:R-:W-:Y:S01]  /*49590*/  ULDC UR21, c[0x0][0x228] ;  /* 0x00008a0000157ab9 */ /* 0x000fe20000000800 */
[----:B------:R1:W-:Y:S02]  /*495a0*/  STL [R1+0x1510], R24 ;  /* 0x0015101801007387 */ /* 0x0003e40000100800 */
[----:B------:R-:W-:Y:S02]  /*495b0*/  LOP3.LUT R17, R17, 0xff7fffff, RZ, 0xc0, !PT ;  /* 0xff7fffff11117812 */ /* 0x000fe400078ec0ff */
[----:B------:R-:W3:Y:S01]  /*495c0*/  LDL.LU R49, [R1+0x1ca4] ;  /* 0x001ca40001317983 */ /* 0x000ee20000300800 */
[----:B-1----:R-:W-:Y:S01]  /*495d0*/  VIADD R24, R24, UR22 ;  /* 0x0000001618187c36 */ /* 0x002fe20008000000 */
[----:B------:R-:W-:Y:S02]  /*495e0*/  ULDC.64 UR22, c[0x0][0x228] ;  /* 0x00008a0000167ab9 */ /* 0x000fe40000000a00 */
[----:B------:R-:W-:Y:S01]  /*495f0*/  ISETP.LT.AND P0, PT, R8, UR22, !P0 ;  /* 0x0000001608007c0c */ /* 0x000fe2000c701270 */
[----:B------:R-:W-:-:S12]  /*49600*/  ULDC UR22, c[0x0][0x248] ;  /* 0x0000920000167ab9 */ /* 0x000fd80000000800 */
        /* <DEDUP_REMOVED lines=15> */
[----:B------:R1:W-:Y:S01]  /*49700*/  STL [R1+0x1514], R24 ;  /* 0x0015141801007387 */ /* 0x0003e20000100800 */
[----:B------:R-:W-:Y:S01]  /*49710*/  LOP3.LUT R17, R17, 0xffefffff, RZ, 0xc0, !PT ;  /* 0xffefffff11117812 */ /* 0x000fe200078ec0ff */
[----:B------:R-:W-:Y:S02]  /*49720*/  ULDC UR26, c[0x0][0x248] ;  /* 0x00009200001a7ab9 */ /* 0x000fe40000000800 */
[----:B------:R-:W4:Y:S06]  /*49730*/  LDL.LU R48, [R1+0x1ca0] ;  /* 0x001ca00001307983 */ /* 0x000f2c0000300800 */
        /* <DEDUP_REMOVED lines=11> */
[----:B------:R-:W3:Y:S03]  /*497f0*/  LDL.LU R47, [R1+0x1c9c] ;  /* 0x001c9c00012f7983 */ /* 0x000ee60000300800 */
        /* <DEDUP_REMOVED lines=8> */
[----:B------:R-:W-:Y:S01]  /*49880*/  ULDC UR25, c[0x0][0x228] ;  /* 0x00008a0000197ab9 */ /* 0x000fe20000000800 */
[----:B------:R-:W-:Y:S01]  /*49890*/  ISETP.LT.AND P1, PT, R9, UR43, !P0 ;  /* 0x0000002b09007c0c */ /* 0x000fe2000c721270 */
[----:B------:R-:W4:Y:S01]  /*498a0*/  LDL.LU R46, [R1+0x1c98] ;  /* 0x001c9800012e7983 */ /* 0x000f220000300800 */
[----:B------:R-:W-:Y:S01]  /*498b0*/  ULDC UR43, c[0x0][0x228] ;  /* 0x00008a00002b7ab9 */ /* 0x000fe20000000800 */
[----:B-1----:R-:W-:Y:S01]  /*498c0*/  VIADD R24, R24, UR26 ;  /* 0x0000001a18187c36 */ /* 0x002fe20008000000 */
[----:B------:R-:W-:-:S04]  /*498d0*/  ULDC UR26, c[0x0][0x228] ;  /* 0x00008a00001a7ab9 */ /* 0x000fc80000000800 */
[----:B------:R1:W-:Y:S05]  /*498e0*/  STL [R1+0x152c], R24 ;  /* 0x00152c1801007387 */ /* 0x0003ea0000100800 */
[----:B------:R-:W-:Y:S01]  /*498f0*/  @P1 LOP3.LUT R17, R17, 0x10000, RZ, 0xfc, !PT ;  /* 0x0001000011111812 */ /* 0x000fe200078efcff */
        /* <DEDUP_REMOVED lines=26> */
[----:B------:R1:W-:Y:S01]  /*49aa0*/  STL [R1+0x1530], R24 ;  /* 0x0015301801007387 */ /* 0x0003e20000100800 */
[----:B------:R-:W-:Y:S01]  /*49ab0*/  LOP3.LUT R17, R17, 0xfffffbff, RZ, 0xc0, !PT ;  /* 0xfffffbff11117812 */ /* 0x000fe200078ec0ff */
[----:B------:R-:W-:Y:S01]  /*49ac0*/  ULDC UR23, c[0x0][0x248] ;  /* 0x0000920000177ab9 */ /* 0x000fe20000000800 */
[----:B------:R-:W-:Y:S01]  /*49ad0*/  ISETP.LT.AND P1, PT, R9, UR43, !P0 ;  /* 0x0000002b09007c0c */ /* 0x000fe2000c721270 */
[----:B------:R-:W-:Y:S01]  /*49ae0*/  ULDC UR43, c[0x0][0x228] ;  /* 0x00008a00002b7ab9 */ /* 0x000fe20000000800 */
[----:B------:R-:W-:Y:S01]  /*49af0*/  ISETP.LT.AND P0, PT, R8, UR34, !P0 ;  /* 0x0000002208007c0c */ /* 0x000fe2000c701270 */
[----:B------:R-:W4:Y:S10]  /*49b00*/  LDL.LU R44, [R1+0x1c90] ;  /* 0x001c9000012c7983 */ /* 0x000f340000300800 */
        /* <DEDUP_REMOVED lines=13> */
[----:B------:R-:W-:-:S03]  /*49be0*/  ULDC UR27, c[0x0][0x248] ;  /* 0x00009200001b7ab9 */ /* 0x000fc60000000800 */
[----:B------:R-:W-:Y:S01]  /*49bf0*/  ISETP.LT.AND P1, PT, R9, UR43, !P0 ;  /* 0x0000002b09007c0c */ /* 0x000fe2000c721270 */
[----:B------:R-:W-:Y:S01]  /*49c00*/  ULDC.64 UR42, c[0x0][0x228] ;  /* 0x00008a00002a7ab9 */ /* 0x000fe20000000a00 */
        /* <DEDUP_REMOVED lines=22> */
[----:B------:R-:W3:Y:S01]  /*49d70*/  LDL.LU R43, [R1+0x1c8c] ;  /* 0x001c8c00012b7983 */ /* 0x000ee20000300800 */
[----:B-1----:R-:W-:Y:S01]  /*49d80*/  VIADD R24, R24, UR28 ;  /* 0x0000001c18187c36 */ /* 0x002fe20008000000 */
[----:B------:R-:W-:-:S04]  /*49d90*/  ULDC UR28, c[0x0][0x248] ;  /* 0x00009200001c7ab9 */ /* 0x000fc80000000800 */
[----:B------:R-:W-:Y:S01]  /*49da0*/  @P1 LOP3.LUT R17, R17, 0x4, RZ, 0xfc, !PT ;  /* 0x0000000411111812 */ /* 0x000fe200078efcff */
[----:B------:R1:W-:Y:S03]  /*49db0*/  STL [R1+0x1540], R24 ;  /* 0x0015401801007387 */ /* 0x0003e60000100800 */
[----:B------:R-:W-:Y:S01]  /*49dc0*/  LOP3.LUT R17, R17, 0xfffffffd, RZ, 0xc0, !PT ;  /* 0xfffffffd11117812 */ /* 0x000fe200078ec0ff */
[----:B------:R-:W4:Y:S01]  /*49dd0*/  LDL.LU R42, [R1+0x1c88] ;  /* 0x001c8800012a7983 */ /* 0x000f220000300800 */
[----:B-1----:R-:W-:Y:S02]  /*49de0*/  VIADD R24, R24, UR28 ;  /* 0x0000001c18187c36 */ /* 0x002fe40008000000 */
[----:B------:R-:W-:Y:S01]  /*49df0*/  @P0 LOP3.LUT R17, R17, 0x2, RZ, 0xfc, !PT ;  /* 0x0000000211110812 */ /* 0x000fe200078efcff */
[----:B------:R-:W-:Y:S02]  /*49e00*/  ULDC UR28, c[0x0][0x248] ;  /* 0x00009200001c7ab9 */ /* 0x000fe40000000800 */
[----:B------:R1:W-:Y:S01]  /*49e10*/  STL [R1+0x1548], R24 ;  /* 0x0015481801007387 */ /* 0x0003e20000100800 */
[----:B------:R-:W-:Y:S01]  /*49e20*/  ISETP.GE.AND P0, PT, R37, UR39, PT ;  /* 0x0000002725007c0c */ /* 0x000fe2000bf06270 */
[----:B------:R-:W-:-:S02]  /*49e30*/  ULDC.64 UR38, c[0x0][0x228] ;  /* 0x00008a0000267ab9 */ /* 0x000fc40000000a00 */
        /* <DEDUP_REMOVED lines=8> */
[----:B-1----:R-:W-:Y:S01]  /*49ec0*/  VIADD R24, R24, UR28 ;  /* 0x0000001c18187c36 */ /* 0x002fe20008000000 */
[----:B------:R-:W-:-:S02]  /*49ed0*/  ULDC.64 UR28, c[0x0][0x228] ;  /* 0x00008a00001c7ab9 */ /* 0x000fc40000000a00 */
[----:B------:R-:W-:Y:S02]  /*49ee0*/  ISETP.LT.AND P0, PT, R8, UR28, !P0 ;  /* 0x0000001c08007c0c */ /* 0x000fe4000c701270 */
[----:B------:R-:W-:-:S11]  /*49ef0*/  @P1 LOP3.LUT R17, R17, 0x1, RZ, 0xfc, !PT ;  /* 0x0000000111111812 */ /* 0x000fd600078efcff */
        /* <DEDUP_REMOVED lines=163> */
[----:B------:R-:W4:Y:S10]  /*4a930*/  LDL.LU R34, [R1+0x1c68] ;  /* 0x001c680001227983 */ /* 0x000f340000300800 */
[----:B------:R-:W-:-:S02]  /*4a940*/  @P0 LOP3.LUT R15, R15, 0x80000000, RZ, 0xfc, !PT ;  /* 0x800000000f0f0812 */ /* 0x000fc400078efcff */
[----:B------:R-:W-:Y:S01]  /*4a950*/  ISETP.GE.AND P0, PT, R248, UR33, PT ;  /* 0x00000021f8007c0c */ /* 0x000fe2000bf06270 */
[----:B------:R-:W-:Y:S01]  /*4a960*/  ULDC.64 UR32, c[0x0][0x228] ;  /* 0x00008a0000207ab9 */ /* 0x000fe20000000a00 */
[----:B------:R-:W-:Y:S02]  /*4a970*/  @P1 LOP3.LUT R16, R16, 0x1, RZ, 0xfc, !PT ;  /* 0x0000000110101812 */ /* 0x000fe400078efcff */
[----:B------:R-:W-:Y:S01]  /*4a980*/  ISETP.LT.AND P1, PT, R9, UR47, !P0 ;  /* 0x0000002f09007c0c */ /* 0x000fe2000c721270 */
[----:B-1----:R-:W-:Y:S01]  /*4a990*/  VIADD R24, R24, UR27 ;  /* 0x0000001b18187c36 */ /* 0x002fe20008000000 */
[----:B------:R-:W-:Y:S01]  /*4a9a0*/  ISETP.LT.AND P0, PT, R8, UR38, !P0 ;  /* 0x0000002608007c0c */ /* 0x000fe2000c701270 */
[----:B------:R-:W-:Y:S01]  /*4a9b0*/  ULDC UR27, c[0x0][0x248] ;  /* 0x00009200001b7ab9 */ /* 0x000fe20000000800 */
[----:B------:R-:W-:Y:S01]  /*4a9c0*/  LOP3.LUT R15, R15, 0xbfffffff, RZ, 0xc0, !PT ;  /* 0xbfffffff0f0f7812 */ /* 0x000fe200078ec0ff */
[----:B------:R-:W-:Y:S01]  /*4a9d0*/  ULDC UR38, c[0x0][0x228] ;  /* 0x00008a0000267ab9 */ /* 0x000fe20000000800 */
[----:B------:R-:W-:-:S07]  /*4a9e0*/  ULDC UR47, c[0x0][0x228] ;  /* 0x00008a00002f7ab9 */ /* 0x000fce0000000800 */
        /* <DEDUP_REMOVED lines=30> */
[----:B------:R-:W4:Y:S01]  /*4abd0*/  LDL.LU R32, [R1+0x1c60] ;  /* 0x001c600001207983 */ /* 0x000f220000300800 */
[----:B------:R-:W-:Y:S01]  /*4abe0*/  ISETP.LT.AND P0, PT, R8, UR40, !P0 ;  /* 0x0000002808007c0c */ /* 0x000fe2000c701270 */
[----:B------:R-:W-:-:S10]  /*4abf0*/  ULDC UR44, c[0x0][0x228] ;  /* 0x00008a00002c7ab9 */ /* 0x000fd40000000800 */
        /* <DEDUP_REMOVED lines=13> */
[----:B------:R-:W-:Y:S01]  /*4acd0*/  ISETP.LT.AND P0, PT, R8, UR36, !P0 ;  /* 0x0000002408007c0c */ /* 0x000fe2000c701270 */
[----:B------:R-:W-:-:S02]  /*4ace0*/  ULDC UR11, c[0x0][0x248] ;  /* 0x00009200000b7ab9 */ /* 0x000fc40000000800 */
[----:B------:R1:W-:Y:S06]  /*4acf0*/  STL [R1+0x1590], R24 ;  /* 0x0015901801007387 */ /* 0x0003ec0000100800 */
[----:B------:R-:W-:Y:S02]  /*4ad00*/  @P1 LOP3.LUT R15, R15, 0x400000, RZ, 0xfc, !PT ;  /* 0x004000000f0f1812 */ /* 0x000fe400078efcff */
[----:B-1----:R-:W-:Y:S01]  /*4ad10*/  IADD3 R24, R24, UR27, RZ ;  /* 0x0000001b18187c10 */ /* 0x002fe2000fffe0ff */
[----:B------:R-:W-:-:S04]  /*4ad20*/  ULDC UR27, c[0x0][0x248] ;  /* 0x00009200001b7ab9 */ /* 0x000fc80000000800 */
[----:B------:R1:W-:Y:S01]  /*4ad30*/  STL [R1+0x1598], R24 ;  /* 0x0015981801007387 */ /* 0x0003e20000100800 */
[----:B------:R-:W-:-:S03]  /*4ad40*/  LOP3.LUT R15, R15, 0xffdfffff, RZ, 0xc0, !PT ;  /* 0xffdfffff0f0f7812 */ /* 0x000fc600078ec0ff */
        /* <DEDUP_REMOVED lines=11> */
[----:B------:R-:W-:Y:S02]  /*4ae00*/  ULDC UR9, c[0x0][0x248] ;  /* 0x0000920000097ab9 */ /* 0x000fe40000000800 */
[----:B------:R1:W-:Y:S04]  /*4ae10*/  STL [R1+0x15a4], R24 ;  /* 0x0015a41801007387 */ /* 0x0003e80000100800 */
[----:B------:R-:W4:Y:S01]  /*4ae20*/  LDL.LU R28, [R1+0x1c50] ;  /* 0x001c5000011c7983 */ /* 0x000f220000300800 */
[----:B-1----:R-:W-:Y:S01]  /*4ae30*/  VIADD R24, R24, UR27 ;  /* 0x0000001b18187c36 */ /* 0x002fe20008000000 */
[----:B------:R-:W-:-:S04]  /*4ae40*/  ULDC UR27, c[0x0][0x248] ;  /* 0x00009200001b7ab9 */ /* 0x000fc80000000800 */
[----:B------:R1:W-:Y:S01]  /*4ae50*/  STL [R1+0x15ac], R24 ;  /* 0x0015ac1801007387 */ /* 0x0003e20000100800 */
[----:B------:R-:W-:Y:S01]  /*4ae60*/  ISETP.LT.AND P0, PT, R8, UR42, !P0 ;  /* 0x0000002a08007c0c */ /* 0x000fe2000c701270 */
[----:B------:R-:W-:Y:S01]  /*4ae70*/  ULDC UR42, c[0x0][0x228] ;  /* 0x00008a00002a7ab9 */ /* 0x000fe20000000800 */
[----:B------:R-:W-:Y:S01]  /*4ae80*/  LOP3.LUT R15, R15, 0xffefffff, RZ, 0xc0, !PT ;  /* 0xffefffff0f0f7812 */ /* 0x000fe200078ec0ff */
[----:B------:R-:W3:Y:S01]  /*4ae90*/  LDL.LU R27, [R1+0x1c4c] ;  /* 0x001c4c00011b7983 */ /* 0x000ee20000300800 */
[----:B-1----:R-:W-:Y:S01]  /*4aea0*/  VIADD R24, R24, UR27 ;  /* 0x0000001b18187c36 */ /* 0x002fe20008000000 */
[----:B------:R-:W-:Y:S01]  /*4aeb0*/  ULDC UR27, c[0x0][0x248] ;  /* 0x00009200001b7ab9 */ /* 0x000fe20000000800 */
[----:B------:R-:W-:-:S03]  /*4aec0*/  @P1 LOP3.LUT R15, R15, 0x100000, RZ, 0xfc, !PT ;  /* 0x001000000f0f1812 */ /* 0x000fc600078efcff */
[----:B------:R1:W-:Y:S01]  /*4aed0*/  STL [R1+0x15b0], R24 ;  /* 0x0015b01801007387 */ /* 0x0003e20000100800 */
[----:B------:R-:W-:-:S03]  /*4aee0*/  LOP3.LUT R15, R15, 0xfff7ffff, RZ, 0xc0, !PT ;  /* 0xfff7ffff0f0f7812 */ /* 0x000fc600078ec0ff */
[----:B------:R-:W4:Y:S01]  /*4aef0*/  LDL.LU R26, [R1+0x1c48] ;  /* 0x001c4800011a7983 */ /* 0x000f220000300800 */
[----:B-1----:R-:W-:Y:S01]  /*4af00*/  VIADD R24, R24, UR27 ;  /* 0x0000001b18187c36 */ /* 0x002fe20008000000 */
[----:B------:R-:W-:-:S04]  /*4af10*/  ULDC UR27, c[0x0][0x248] ;  /* 0x00009200001b7ab9 */ /* 0x000fc80000000800 */
[----:B------:R1:W-:Y:S01]  /*4af20*/  STL [R1+0x15bc], R24 ;  /* 0x0015bc1801007387 */ /* 0x0003e20000100800 */
[----:B------:R-:W-:Y:S02]  /*4af30*/  @P0 LOP3.LUT R15, R15, 0x80000, RZ, 0xfc, !PT ;  /* 0x000800000f0f0812 */ /* 0x000fe400078efcff */
[----:B------:R-:W-:Y:S01]  /*4af40*/  ISETP.GE.AND P0, PT, R242, UR29, PT ;  /* 0x0000001df2007c0c */ /* 0x000fe2000bf06270 */
[----:B------:R-:W3:Y:S01]  /*4af50*/  LDL.LU R25, [R1+0x1c44] ;  /* 0x001c440001197983 */ /* 0x000ee20000300800 */
[----:B-1----:R-:W-:Y:S01]  /*4af60*/  VIADD R24, R24, UR27 ;  /* 0x0000001b18187c36 */ /* 0x002fe20008000000 */
[----:B------:R-:W-:Y:S01]  /*4af70*/  ULDC UR27, c[0x0][0x248] ;  /* 0x00009200001b7ab9 */ /* 0x000fe20000000800 */
[----:B------:R-:W-:Y:S01]  /*4af80*/  LOP3.LUT R15, R15, 0xfffbffff, RZ, 0xc0, !PT ;  /* 0xfffbffff0f0f7812 */ /* 0x000fe200078ec0ff */
[----:B------:R-:W-:Y:S01]  /*4af90*/  ULDC.64 UR28, c[0x0][0x228] ;  /* 0x00008a00001c7ab9 */ /* 0x000fe20000000a00 */
[----:B------:R-:W-:Y:S01]  /*4afa0*/  VIADD R252, R24, UR27 ;  /* 0x0000001b18fc7c36 */ /* 0x000fe20008000000 */
[----:B------:R1:W-:Y:S01]  /*4afb0*/  STL [R1+0x15c0], R24 ;  /* 0x0015c01801007387 */ /* 0x0003e20000100800 */
[----:B------:R-:W-:Y:S01]  /*4afc0*/  ULDC UR27, c[0x0][0x248] ;  /* 0x00009200001b7ab9 */ /* 0x000fe20000000800 */
[----:B------:R-:W-:-:S02]  /*4afd0*/  ISETP.LT.AND P1, PT, R9, UR10, !P0 ;  /* 0x0000000a09007c0c */ /* 0x000fc4000c721270 */
[----:B-1----:R-:W4:Y:S04]  /*4afe0*/  LDL.LU R24, [R1+0x1c40] ;  /* 0x001c400001187983 */ /* 0x002f280000300800 */
[----:B------:R1:W-:Y:S01]  /*4aff0*/  STL [R1+0x15c8], R252 ;  /* 0x0015c8fc01007387 */ /* 0x0003e20000100800 */
[----:B------:R-:W-:Y:S01]  /*4b000*/  ISETP.LT.AND P0, PT, R8, UR30, !P0 ;  /* 0x0000001e08007c0c */ /* 0x000fe2000c701270 */
[----:B-1----:R-:W-:Y:S01]  /*4b010*/  VIADD R252, R252, UR27 ;  /* 0x0000001bfcfc7c36 */ /* 0x002fe20008000000 */
[----:B------:R-:W-:-:S03]  /*4b020*/  ULDC UR27, c[0x0][0x248] ;  /* 0x00009200001b7ab9 */ /* 0x000fc60000000800 */
[----:B------:R-:W-:Y:S01]  /*4b030*/  VIADD R251, R252, UR27 ;  /* 0x0000001bfcfb7c36 */ /* 0x000fe20008000000 */
[----:B------:R-:W-:-:S03]  /*4b040*/  ULDC UR27, c[0x0][0x248] ;  /* 0x00009200001b7ab9 */ /* 0x000fc60000000800 */
[----:B------:R-:W-:Y:S01]  /*4b050*/  VIADD R250, R251, UR27 ;  /* 0x0000001bfbfa7c36 */ /* 0x000fe20008000000 */
[----:B------:R-:W-:Y:S01]  /*4b060*/  ULDC UR27, c[0x0][0x248] ;  /* 0x00009200001b7ab9 */ /* 0x000fe20000000800 */
[----:B------:R-:W-:Y:S02]  /*4b070*/  @P1 LOP3.LUT R15, R15, 0x40000, RZ, 0xfc, !PT ;  /* 0x000400000f0f1812 */ /* 0x000fe400078efcff */
[----:B------:R-:W-:Y:S01]  /*4b080*/  VIADD R249, R250, UR27 ;  /* 0x0000001bfaf97c36 */ /* 0x000fe20008000000 */
[----:B------:R-:W-:Y:S01]  /*4b090*/  ULDC UR27, c[0x0][0x248] ;  /* 0x00009200001b7ab9 */ /* 0x000fe20000000800 */
[----:B------:R-:W-:Y:S02]  /*4b0a0*/  LOP3.LUT R15, R15, 0xfffdffff, RZ, 0xc0, !PT ;  /* 0xfffdffff0f0f7812 */ /* 0x000fe400078ec0ff */
[----:B------:R-:W-:Y:S01]  /*4b0b0*/  VIADD R248, R249, UR27 ;  /* 0x0000001bf9f87c36 */ /* 0x000fe20008000000 */
[----:B------:R-:W-:Y:S01]  /*4b0c0*/  ULDC UR27, c[0x0][0x248] ;  /* 0x00009200001b7ab9 */ /* 0x000fe20000000800 */
[----:B------:R-:W-:-:S02]  /*4b0d0*/  @P0 LOP3.LUT R15, R15, 0x20000, RZ, 0xfc, !PT ;  /* 0x000200000f0f0812 */ /* 0x000fc400078efcff */
[----:B------:R-:W-:Y:S01]  /*4b0e0*/  VIADD R247, R248, UR27 ;  /* 0x0000001bf8f77c36 */ /* 0x000fe20008000000 */
[----:B------:R-:W-:Y:S01]  /*4b0f0*/  ISETP.GE.AND P0, PT, R241, UR39, PT ;  /* 0x00000027f1007c0c */ /* 0x000fe2000bf06270 */
[----:B------:R-:W-:-:S03]  /*4b100*/  ULDC UR27, c[0x0][0x248] ;  /* 0x00009200001b7ab9 */ /* 0x000fc60000000800 */
[----:B------:R-:W-:Y:S02]  /*4b110*/  IADD3 R246, R247, UR27, RZ ;  /* 0x0000001bf7f67c10 */ /* 0x000fe4000fffe0ff */
[----:B------:R-:W-:-:S03]  /*4b120*/  ISETP.LT.AND P1, PT, R9, UR13, !P0 ;  /* 0x0000000d09007c0c */ /* 0x000fc6000c721270 */
[----:B------:R-:W-:Y:S01]  /*4b130*/  VIADD R245, R246, UR11 ;  /* 0x0000000bf6f57c36 */ /* 0x000fe20008000000 */
[----:B------:R-:W-:Y:S01]  /*4b140*/  ULDC.64 UR10, c[0x0][0x228] ;  /* 0x00008a00000a7ab9 */ /* 0x000fe20000000a00 */
[----:B------:R-:W-:Y:S02]  /*4b150*/  LOP3.LUT R15, R15, 0xfffeffff, RZ, 0xc0, !PT ;  /* 0xfffeffff0f0f7812 */ /* 0x000fe400078ec0ff */
[----:B------:R-:W-:-:S06]  /*4b160*/  ISETP.LT.AND P0, PT, R8, UR10, !P0 ;  /* 0x0000000a08007c0c */ /* 0x000fcc000c701270 */
        /* <DEDUP_REMOVED lines=14> */
[----:B------:R-:W-:Y:S01]  /*4b250*/  VIADD R244, R245, UR9 ;  /* 0x00000009f5f47c36 */ /* 0x000fe20008000000 */
        /* <DEDUP_REMOVED lines=8> */
[----:B------:R-:W-:Y:S01]  /*4b2e0*/  VIADD R243, R244, UR9 ;  /* 0x00000009f4f37c36 */ /* 0x000fe20008000000 */
        /* <DEDUP_REMOVED lines=16> */
[----:B------:R-:W-:Y:S01]  /*4b3f0*/  VIADD R241, R242, UR9 ;  /* 0x00000009f2f17c36 */ /* 0x000fe20008000000 */
[----:B------:R-:W-:Y:S01]  /*4b400*/  ULDC.64 UR8, c[0x0][0x228] ;  /* 0x00008a0000087ab9 */ /* 0x000fe20000000a00 */
        /* <DEDUP_REMOVED lines=9> */
[----:B------:R-:W-:Y:S01]  /*4b4a0*/  VIADD R239, R240, UR7 ;  /* 0x00000007f0ef7c36 */ /* 0x000fe20008000000 */
[----:B------:R-:W-:Y:S01]  /*4b4b0*/  ISETP.LT.AND P0, PT, R8, UR8, !P0 ;  /* 0x0000000808007c0c */ /* 0x000fe2000c701270 */
[----:B------:R-:W-:Y:S01]  /*4b4c0*/  ULDC UR7, c[0x0][0x248] ;  /* 0x0000920000077ab9 */ /* 0x000fe20000000800 */
[----:B------:R-:W-:Y:S01]  /*4b4d0*/  ULDC UR16, c[0x0][0x248] ;  /* 0x0000920000107ab9 */ /* 0x000fe20000000800 */
[----:B------:R-:W-:-:S08]  /*4b4e0*/  ULDC UR43, c[0x0][0x22c] ;  /* 0x00008b00002b7ab9 */ /* 0x000fd00000000800 */
        /* <DEDUP_REMOVED lines=25> */
[----:B------:R-:W-:Y:S01]  /*4b680*/  ULDC.64 UR14, c[0x0][0x228] ;  /* 0x00008a00000e7ab9 */ /* 0x000fe20000000a00 */
[----:B------:R-:W-:Y:S01]  /*4b690*/  ISETP.LT.AND P0, PT, R8, UR10, !P0 ;  /* 0x0000000a08007c0c */ /* 0x000fe2000c701270 */
[----:B------:R-:W-:Y:S01]  /*4b6a0*/  VIADD R237, R238, UR7 ;  /* 0x00000007eeed7c36 */ /* 0x000fe20008000000 */
[----:B------:R-:W-:Y:S01]  /*4b6b0*/  LOP3.LUT R15, R15, 0xfffffffe, RZ, 0xc0, !PT ;  /* 0xfffffffe0f0f7812 */ /* 0x000fe200078ec0ff */
[----:B------:R-:W-:Y:S01]  /*4b6c0*/  ULDC UR7, c[0x0][0x248] ;  /* 0x0000920000077ab9 */ /* 0x000fe20000000800 */
[----:B------:R-:W-:-:S09]  /*4b6d0*/  ULDC UR10, c[0x0][0x22c] ;  /* 0x00008b00000a7ab9 */ /* 0x000fd20000000800 */
[----:B------:R-:W-:Y:S02]  /*4b6e0*/  @P0 LOP3.LUT R14, R14, 0x80000000, RZ, 0xfc, !PT ;  /* 0x800000000e0e0812 */ /* 0x000fe400078efcff */
[----:B------:R-:W-:Y:S01]  /*4b6f0*/  ISETP.GE.AND P0, PT, R232, UR33, PT ;  /* 0x00000021e8007c0c */ /* 0x000fe2000bf06270 */
[----:B------:R-:W-:Y:S01]  /*4b700*/  ULDC.64 UR32, c[0x0][0x228] ;  /* 0x00008a0000207ab9 */ /* 0x000fe20000000a00 */
[----:B------:R-:W-:Y:S02]  /*4b710*/  @P1 LOP3.LUT R15, R15, 0x1, RZ, 0xfc, !PT ;  /* 0x000000010f0f1812 */ /* 0x000fe400078efcff */
        /* <DEDUP_REMOVED lines=14> */
[----:B------:R-:W-:-:S07]  /*4b800*/  ULDC UR14, c[0x0][0x228] ;  /* 0x00008a00000e7ab9 */ /* 0x000fce0000000800 */
        /* <DEDUP_REMOVED lines=10> */
[----:B------:R-:W-:-:S10]  /*4b8b0*/  ULDC UR13, c[0x0][0x228] ;  /* 0x00008a00000d7ab9 */ /* 0x000fd40000000800 */
[----:B------:R-:W-:-:S04]  /*4b8c0*/  @P1 LOP3.LUT R14, R14, 0x4000000, RZ, 0xfc, !PT ;  /* 0x040000000e0e1812 */ /* 0x000fc800078efcff */
[----:B------:R-:W-:-:S04]  /*4b8d0*/  LOP3.LUT R14, R14, 0xfdffffff, RZ, 0xc0, !PT ;  /* 0xfdffffff0e0e7812 */ /* 0x000fc800078ec0ff */
[----:B------:R-:W-:Y:S02]  /*4b8e0*/  @P0 LOP3.LUT R14, R14, 0x2000000, RZ, 0xfc, !PT ;  /* 0x020000000e0e0812 */ /* 0x000fe400078efcff */
[----:B------:R-:W-:Y:S01]  /*4b8f0*/  ISETP.GE.AND P0, PT, R229, UR9, PT ;  /* 0x00000009e5007c0c */ /* 0x000fe2000bf06270 */
[----:B------:R-:W-:-:S03]  /*4b900*/  ULDC.64 UR8, c[0x0][0x228] ;  /* 0x00008a0000087ab9 */ /* 0x000fc60000000a00 */
[----:B------:R-:W-:Y:S02]  /*4b910*/  ISETP.LT.AND P1, PT, R9, UR22, !P0 ;  /* 0x0000001609007c0c */ /* 0x000fe4000c721270 */
        /* <DEDUP_REMOVED lines=120> */
[----:B------:R-:W-:Y:S01]  /*4c0a0*/  ULDC UR21, c[0x0][0x22c] ;  /* 0x00008b0000157ab9 */ /* 0x000fe20000000800 */
        /* <DEDUP_REMOVED lines=70> */
[----:B------:R-:W-:Y:S01]  /*4c510*/  IADD3 R232, R233, UR7, RZ ;  /* 0x00000007e9e87c10 */ /* 0x000fe2000fffe0ff */
[----:B------:R-:W-:Y:S01]  /*4c520*/  ULDC UR7, c[0x0][0x248] ;  /* 0x0000920000077ab9 */ /* 0x000fe20000000800 */
[----:B------:R-:W-:Y:S01]  /*4c530*/  ISETP.LT.AND P0, PT, R8, UR32, !P0 ;  /* 0x0000002008007c0c */ /* 0x000fe2000c701270 */
[----:B------:R-:W-:Y:S01]  /*4c540*/  ULDC UR32, c[0x0][0x228] ;  /* 0x00008a0000207ab9 */ /* 0x000fe20000000800 */
[----:B------:R-:W-:Y:S01]  /*4c550*/  LOP3.LUT R13, R13, 0xfffeffff, RZ, 0xc0, !PT ;  /* 0xfffeffff0d0d7812 */ /* 0x000fe200078ec0ff */
        /* <DEDUP_REMOVED lines=11> */
[----:B------:R-:W-:Y:S01]  /*4c610*/  ISETP.GE.AND P0, PT, R208, UR31, PT ;  /* 0x0000001fd0007c0c */ /* 0x000fe2000bf06270 */
[----:B------:R-:W-:Y:S01]  /*4c620*/  VIADD R227, R228, UR8 ;  /* 0x00000008e4e37c36 */ /* 0x000fe20008000000 */
[----:B------:R-:W-:Y:S01]  /*4c630*/  LOP3.LUT R13, R13, 0xffffbfff, RZ, 0xc0, !PT ;  /* 0xffffbfff0d0d7812 */ /* 0x000fe200078ec0ff */
[----:B------:R-:W-:Y:S01]  /*4c640*/  ULDC.64 UR30, c[0x0][0x228] ;  /* 0x00008a00001e7ab9 */ /* 0x000fe20000000a00 */
[----:B------:R-:W-:Y:S01]  /*4c650*/  ISETP.LT.AND P1, PT, R9, UR46, !P0 ;  /* 0x0000002e09007c0c */ /* 0x000fe2000c721270 */
[----:B------:R-:W-:Y:S01]  /*4c660*/  VIADD R226, R227, UR11 ;  /* 0x0000000be3e27c36 */ /* 0x000fe20008000000 */
[----:B------:R-:W-:Y:S01]  /*4c670*/  ULDC UR11, c[0x0][0x248] ;  /* 0x00009200000b7ab9 */ /* 0x000fe20000000800 */
[----:B------:R-:W-:Y:S01]  /*4c680*/  ISETP.LT.AND P0, PT, R8, UR36, !P0 ;  /* 0x0000002408007c0c */ /* 0x000fe2000c701270 */
[----:B------:R-:W-:Y:S01]  /*4c690*/  ULDC UR46, c[0x0][0x228] ;  /* 0x00008a00002e7ab9 */ /* 0x000fe20000000800 */
[----:B------:R-:W-:Y:S01]  /*4c6a0*/  VIADD R225, R226, UR11 ;  /* 0x0000000be2e17c36 */ /* 0x000fe20008000000 */
[----:B------:R-:W-:Y:S01]  /*4c6b0*/  ULDC UR36, c[0x0][0x228] ;  /* 0x00008a0000247ab9 */ /* 0x000fe20000000800 */
[----:B------:R-:W-:Y:S01]  /*4c6c0*/  ULDC UR8, c[0x0][0x22c] ;  /* 0x00008b0000087ab9 */ /* 0x000fe20000000800 */
[----:B------:R-:W-:Y:S01]  /*4c6d0*/  ULDC UR11, c[0x0][0x228] ;  /* 0x00008a00000b7ab9 */ /* 0x000fe20000000800 */
[----:B------:R-:W-:Y:S01]  /*4c6e0*/  VIADD R224, R225, UR15 ;  /* 0x0000000fe1e07c36 */ /* 0x000fe20008000000 */
[----:B------:R-:W-:-:S03]  /*4c6f0*/  ULDC UR15, c[0x0][0x248] ;  /* 0x00009200000f7ab9 */ /* 0x000fc60000000800 */
[----:B------:R-:W-:Y:S01]  /*4c700*/  @P1 LOP3.LUT R13, R13, 0x4000, RZ, 0xfc, !PT ;  /* 0x000040000d0d1812 */ /* 0x000fe200078efcff */
[----:B------:R-:W-:Y:S01]  /*4c710*/  VIADD R223, R224, UR15 ;  /* 0x0000000fe0df7c36 */ /* 0x000fe20008000000 */
[----:B------:R-:W-:Y:S02]  /*4c720*/  ULDC UR15, c[0x0][0x248] ;  /* 0x00009200000f7ab9 */ /* 0x000fe40000000800 */
[----:B------:R-:W-:Y:S01]  /*4c730*/  LOP3.LUT R13, R13, 0xffffdfff, RZ, 0xc0, !PT ;  /* 0xffffdfff0d0d7812 */ /* 0x000fe200078ec0ff */
[----:B------:R-:W-:Y:S01]  /*4c740*/  VIADD R222, R223, UR9 ;  /* 0x00000009dfde7c36 */ /* 0x000fe20008000000 */
[----:B------:R-:W-:Y:S02]  /*4c750*/  ULDC UR9, c[0x0][0x228] ;  /* 0x00008a0000097ab9 */ /* 0x000fe40000000800 */
[----:B------:R-:W-:Y:S02]  /*4c760*/  @P0 LOP3.LUT R13, R13, 0x2000, RZ, 0xfc, !PT ;  /* 0x000020000d0d0812 */ /* 0x000fe400078efcff */
[----:B------:R-:W-:Y:S01]  /*4c770*/  ISETP.GE.AND P0, PT, R207, UR29, PT ;  /* 0x0000001dcf007c0c */ /* 0x000fe2000bf06270 */
[----:B------:R-:W-:Y:S01]  /*4c780*/  VIADD R221, R222, UR15 ;  /* 0x0000000fdedd7c36 */ /* 0x000fe20008000000 */
[----:B------:R-:W-:Y:S01]  /*4c790*/  LOP3.LUT R13, R13, 0xffffefff, RZ, 0xc0, !PT ;  /* 0xffffefff0d0d7812 */ /* 0x000fe200078ec0ff */
[----:B------:R-:W-:Y:S01]  /*4c7a0*/  ULDC.64 UR28, c[0x0][0x228] ;  /* 0x00008a00001c7ab9 */ /* 0x000fe20000000a00 */
[----:B------:R-:W-:Y:S01]  /*4c7b0*/  ISETP.LT.AND P1, PT, R9, UR46, !P0 ;  /* 0x0000002e09007c0c */ /* 0x000fe2000c721270 */
[----:B------:R-:W-:Y:S01]  /*4c7c0*/  VIADD R220, R221, UR16 ;  /* 0x00000010dddc7c36 */ /* 0x000fe20008000000 */
[----:B------:R-:W-:Y:S01]  /*4c7d0*/  ISETP.LT.AND P0, PT, R8, UR30, !P0 ;  /* 0x0000001e08007c0c */ /* 0x000fe2000c701270 */
[----:B------:R-:W-:Y:S01]  /*4c7e0*/  ULDC UR30, c[0x0][0x248] ;  /* 0x00009200001e7ab9 */ /* 0x000fe20000000800 */
[----:B------:R-:W-:Y:S01]  /*4c7f0*/  ULDC UR15, c[0x0][0x22c] ;  /* 0x00008b00000f7ab9 */ /* 0x000fe20000000800 */
[----:B------:R-:W-:Y:S01]  /*4c800*/  VIADD R219, R220, UR20 ;  /* 0x00000014dcdb7c36 */ /* 0x000fe20008000000 */
[----:B------:R-:W-:Y:S01]  /*4c810*/  ULDC UR16, c[0x0][0x228] ;  /* 0x00008a0000107ab9 */ /* 0x000fe20000000800 */
[----:B------:R-:W-:Y:S01]  /*4c820*/  ULDC UR20, c[0x0][0x228] ;  /* 0x00008a0000147ab9 */ /* 0x000fe20000000800 */
[----:B------:R-:W-:-:S02]  /*4c830*/  ULDC UR46, c[0x0][0x22c] ;  /* 0x00008b00002e7ab9 */ /* 0x000fc40000000800 */
[----:B------:R-:W-:Y:S01]  /*4c840*/  IADD3 R218, R219, UR22, RZ ;  /* 0x00000016dbda7c10 */ /* 0x000fe2000fffe0ff */
[----:B------:R-:W-:Y:S02]  /*4c850*/  ULDC UR22, c[0x0][0x248] ;  /* 0x0000920000167ab9 */ /* 0x000fe40000000800 */
        /* <DEDUP_REMOVED lines=10> */
[----:B------:R-:W-:Y:S01]  /*4c900*/  ULDC UR24, c[0x0][0x22c] ;  /* 0x00008b0000187ab9 */ /* 0x000fe20000000800 */
[----:B------:R-:W-:Y:S01]  /*4c910*/  ISETP.LT.AND P1, PT, R9, UR40, !P0 ;  /* 0x0000002809007c0c */ /* 0x000fe2000c721270 */
[----:B------:R-:W-:Y:S01]  /*4c920*/  VIADD R214, R215, UR26 ;  /* 0x0000001ad7d67c36 */ /* 0x000fe20008000000 */
[----:B------:R-:W-:Y:S01]  /*4c930*/  ULDC UR26, c[0x0][0x248] ;  /* 0x00009200001a7ab9 */ /* 0x000fe20000000800 */
[----:B------:R-:W-:Y:S01]  /*4c940*/  ISETP.LT.AND P0, PT, R8, UR28, !P0 ;  /* 0x0000001c08007c0c */ /* 0x000fe2000c701270 */
[----:B------:R-:W-:Y:S01]  /*4c950*/  ULDC UR40, c[0x0][0x228] ;  /* 0x00008a0000287ab9 */ /* 0x000fe20000000800 */
[----:B------:R-:W-:Y:S01]  /*4c960*/  VIADD R213, R214, UR26 ;  /* 0x0000001ad6d57c36 */ /* 0x000fe20008000000 */
[----:B------:R-:W-:Y:S01]  /*4c970*/  ULDC UR26, c[0x0][0x248] ;  /* 0x00009200001a7ab9 */ /* 0x000fe20000000800 */
[----:B------:R-:W-:-:S02]  /*4c980*/  ULDC UR28, c[0x0][0x228] ;  /* 0x00008a00001c7ab9 */ /* 0x000fc40000000800 */
        /* <DEDUP_REMOVED lines=8> */
[----:B------:R-:W-:Y:S01]  /*4ca10*/  @P0 LOP3.LUT R13, R13, 0x200, RZ, 0xfc, !PT ;  /* 0x000002000d0d0812 */ /* 0x000fe200078efcff */
[----:B------:R-:W-:Y:S01]  /*4ca20*/  VIADD R209, R210, UR26 ;  /* 0x0000001ad2d17c36 */ /* 0x000fe20008000000 */
[----:B------:R-:W-:Y:S01]  /*4ca30*/  ISETP.GE.AND P0, PT, R205, UR41, PT ;  /* 0x00000029cd007c0c */ /* 0x000fe2000bf06270 */
[----:B------:R-:W-:-:S02]  /*4ca40*/  ULDC UR26, c[0x0][0x248] ;  /* 0x00009200001a7ab9 */ /* 0x000fc40000000800 */
[----:B------:R-:W-:Y:S01]  /*4ca50*/  VIADD R208, R209, UR26 ;  /* 0x0000001ad1d07c36 */ /* 0x000fe20008000000 */
[----:B------:R-:W-:Y:S01]  /*4ca60*/  ISETP.LT.AND P1, PT, R9, UR40, !P0 ;  /* 0x0000002809007c0c */ /* 0x000fe2000c721270 */
[----:B------:R-:W-:Y:S01]  /*4ca70*/  ULDC UR26, c[0x0][0x248] ;  /* 0x00009200001a7ab9 */ /* 0x000fe20000000800 */
[----:B------:R-:W-:Y:S01]  /*4ca80*/  LOP3.LUT R13, R13, 0xfffffeff, RZ, 0xc0, !PT ;  /* 0xfffffeff0d0d7812 */ /* 0x000fe200078ec0ff */
[----:B------:R-:W-:Y:S01]  /*4ca90*/  VIADD R207, R208, UR26 ;  /* 0x0000001ad0cf7c36 */ /* 0x000fe20008000000 */
[----:B------:R-:W-:Y:S01]  /*4caa0*/  ULDC.64 UR26, c[0x0][0x228] ;  /* 0x00008a00001a7ab9 */ /* 0x000fe20000000a00 */
[----:B------:R-:W-:Y:S01]  /*4cab0*/  ULDC.64 UR40, c[0x0][0x228] ;  /* 0x00008a0000287ab9 */ /* 0x000fe20000000a00 */
[----:B------:R-:W-:-:S07]  /*4cac0*/  ISETP.LT.AND P0, PT, R8, UR26, !P0 ;  /* 0x0000001a08007c0c */ /* 0x000fce000c701270 */
[----:B------:R-:W-:Y:S01]  /*4cad0*/  @P1 LOP3.LUT R13, R13, 0x100, RZ, 0xfc, !PT ;  /* 0x000001000d0d1812 */ /* 0x000fe200078efcff */
[----:B------:R-:W-:Y:S01]  /*4cae0*/  VIADD R206, R207, UR30 ;  /* 0x0000001ecfce7c36 */ /* 0x000fe20008000000 */
[----:B------:R-:W-:Y:S01]  /*4caf0*/  ULDC UR30, c[0x0][0x248] ;  /* 0x00009200001e7ab9 */ /* 0x000fe20000000800 */
[----:B------:R-:W-:Y:S01]  /*4cb00*/  ULDC UR26, c[0x0][0x228] ;  /* 0x00008a00001a7ab9 */ /* 0x000fe20000000800 */
[----:B------:R-:W-:-:S04]  /*4cb10*/  LOP3.LUT R13, R13, 0xffffff7f, RZ, 0xc0, !PT ;  /* 0xffffff7f0d0d7812 */ /* 0x000fc800078ec0ff */
[----:B------:R-:W-:Y:S02]  /*4cb20*/  @P0 LOP3.LUT R13, R13, 0x80, RZ, 0xfc, !PT ;  /* 0x000000800d0d0812 */ /* 0x000fe400078efcff */
[----:B------:R-:W-:-:S04]  /*4cb30*/  ISETP.GE.AND P0, PT, R204, UR39, PT ;  /* 0x00000027cc007c0c */ /* 0x000fc8000bf06270 */
        /* <DEDUP_REMOVED lines=10> */
[----:B------:R-:W-:-:S04]  /*4cbe0*/  ISETP.GE.AND P0, PT, R203, UR35, PT ;  /* 0x00000023cb007c0c */ /* 0x000fc8000bf06270 */
        /* <DEDUP_REMOVED lines=22> */
[----:B------:R-:W-:Y:S01]  /*4cd50*/  IADD3 R204, R205, UR30, RZ ;  /* 0x0000001ecdcc7c10 */ /* 0x000fe2000fffe0ff */
[----:B------:R-:W-:Y:S01]  /*4cd60*/  ULDC UR30, c[0x0][0x248] ;  /* 0x00009200001e7ab9 */ /* 0x000fe20000000800 */
[----:B------:R-:W-:-:S03]  /*4cd70*/  LOP3.LUT R13, R13, 0xfffffffe, RZ, 0xc0, !PT ;  /* 0xfffffffe0d0d7812 */ /* 0x000fc600078ec0ff */
[----:B------:R-:W-:Y:S01]  /*4cd80*/  VIADD R203, R204, UR30 ;  /* 0x0000001ecccb7c36 */ /* 0x000fe20008000000 */
[----:B------:R-:W-:-:S03]  /*4cd90*/  ULDC UR30, c[0x0][0x248] ;  /* 0x00009200001e7ab9 */ /* 0x000fc60000000800 */
[----:B------:R-:W-:Y:S01]  /*4cda0*/  VIADD R202, R203, UR30 ;  /* 0x0000001ecbca7c36 */ /* 0x000fe20008000000 */
[----:B------:R-:W-:Y:S01]  /*4cdb0*/  ULDC UR30, c[0x0][0x228] ;  /* 0x00008a00001e7ab9 */ /* 0x000fe20000000800 */
[----:B------:R-:W-:Y:S02]  /*4cdc0*/  @P0 LOP3.LUT R12, R12, 0x80000000, RZ, 0xfc, !PT ;  /* 0x800000000c0c0812 */ /* 0x000fe400078efcff */
[----:B------:R-:W-:Y:S02]  /*4cdd0*/  ISETP.GE.AND P0, PT, R200, UR31, PT ;  /* 0x0000001fc8007c0c */ /* 0x000fe4000bf06270 */
[----:B------:R-:W-:Y:S02]  /*4cde0*/  @P1 LOP3.LUT R13, R13, 0x1, RZ, 0xfc, !PT ;  /* 0x000000010d0d1812 */ /* 0x000fe400078efcff */
[----:B------:R-:W-:Y:S01]  /*4cdf0*/  ISETP.LT.AND P1, PT, R9, UR30, !P0 ;  /* 0x0000001e09007c0c */ /* 0x000fe2000c721270 */
[----:B------:R-:W-:Y:S01]  /*4ce00*/  ULDC UR30, c[0x0][0x248] ;  /* 0x00009200001e7ab9 */ /* 0x000fe20000000800 */
[----:B------:R-:W-:-:S02]  /*4ce10*/  ISETP.LT.AND P0, PT, R8, UR36, !P0 ;  /* 0x0000002408007c0c */ /* 0x000fc4000c701270 */
[----:B------:R-:W-:Y:S01]  /*4ce20*/  LOP3.LUT R12, R12, 0xbfffffff, RZ, 0xc0, !PT ;  /* 0xbfffffff0c0c7812 */ /* 0x000fe200078ec0ff */
[----:B------:R-:W-:Y:S01]  /*4ce30*/  VIADD R201, R202, UR30 ;  /* 0x0000001ecac97c36 */ /* 0x000fe20008000000 */
[----:B------:R-:W-:Y:S01]  /*4ce40*/  ULDC.64 UR30, c[0x0][0x228] ;  /* 0x00008a00001e7ab9 */ /* 0x000fe20000000a00 */
[----:B------:R-:W-:-:S06]  /*4ce50*/  ULDC UR36, c[0x0][0x228] ;  /* 0x00008a0000247ab9 */ /* 0x000fcc0000000800 */
        /* <DEDUP_REMOVED lines=18> */
[----:B------:R-:W-:Y:S01]  /*4cf80*/  ULDC UR49, c[0x0][0x228] ;  /* 0x00008a0000317ab9 */ /* 0x000fe20000000800 */
[----:B------:R-:W-:Y:S01]  /*4cf90*/  ISETP.LT.AND P0, PT, R8, UR48, !P0 ;  /* 0x0000003008007c0c */ /* 0x000fe2000c701270 */
[----:B------:R-:W-:Y:S01]  /*4cfa0*/  ULDC UR48, c[0x0][0x22c] ;  /* 0x00008b0000307ab9 */ /* 0x000fe20000000800 */
[----:B------:R-:W-:-:S09]  /*4cfb0*/  ULDC UR27, c[0x0][0x248] ;  /* 0x00009200001b7ab9 */ /* 0x000fd20000000800 */
        /* <DEDUP_REMOVED lines=76> */
[----:B------:R-:W-:-:S03]  /*4d480*/  ULDC UR10, c[0x0][0x228] ;  /* 0x00008a00000a7ab9 */ /* 0x000fc60000000800 */
[----:B------:R-:W-:Y:S01]  /*4d490*/  ISETP.LT.AND P1, PT, R9, UR10, !P0 ;  /* 0x0000000a09007c0c */ /* 0x000fe2000c721270 */
[----:B------:R-:W-:Y:S01]  /*4d4a0*/  VIADD R193, R194, UR31 ;  /* 0x0000001fc2c17c36 */ /* 0x000fe20008000000 */
        /* <DEDUP_REMOVED lines=106> */
[----:B------:R-:W-:Y:S01]  /*4db50*/  VIADD R158, R7, 0x5f ;  /* 0x0000005f079e7836 */ /* 0x000fe20000000000 */
[----:B------:R-:W-:Y:S01]  /*4db60*/  LOP3.LUT R11, R11, 0xfeffffff, RZ, 0xc0, !PT ;  /* 0xfeffffff0b0b7812 */ /* 0x000fe200078ec0ff */
[----:B------:R-:W-:-:S08]  /*4db70*/  ULDC UR47, c[0x0][0x228] ;  /* 0x00008a00002f7ab9 */ /* 0x000fd00000000800 */
        /* <DEDUP_REMOVED lines=30> */
[----:B--2---:R1:W-:Y:S01]  /*4dd60*/  STSM.16.M88.4 [R0], R152 ;  /* 0x0000009800007844 */ /* 0x0043e20000000200 */
        /* <DEDUP_REMOVED lines=10> */
[----:B------:R-:W-:Y:S01]  /*4de10*/  IADD3 R190, R191, UR11, RZ ;  /* 0x0000000bbfbe7c10 */ /* 0x000fe2000fffe0ff */
[----:B------:R-:W-:Y:S01]  /*4de20*/  ULDC UR11, c[0x0][0x228] ;  /* 0x00008a00000b7ab9 */ /* 0x000fe20000000800 */
[----:B------:R-:W-:Y:S01]  /*4de30*/  LOP3.LUT R11, R11, 0xfffeffff, RZ, 0xc0, !PT ;  /* 0xfffeffff0b0b7812 */ /* 0x000fe200078ec0ff */
[C---:B-1----:R-:W-:Y:S01]  /*4de40*/  VIADD R155, R7.reuse, 0x5c ;  /* 0x0000005c079b7836 */ /* 0x042fe20000000000 */
[----:B------:R1:W-:Y:S01]  /*4de50*/  STL [R1+0x15cc], R252 ;  /* 0x0015ccfc01007387 */ /* 0x0003e20000100800 */
[----:B------:R-:W-:Y:S01]  /*4de60*/  VIADD R154, R7, 0x5b ;  /* 0x0000005b079a7836 */ /* 0x000fe20000000000 */
[----:B------:R-:W-:-:S03]  /*4de70*/  ULDC UR55, c[0x0][0x22c] ;  /* 0x00008b0000377ab9 */ /* 0x000fc60000000800 */
        /* <DEDUP_REMOVED lines=48> */
[----:B------:R-:W-:Y:S01]  /*4e180*/  VIADD R184, R185, UR24 ;  /* 0x00000018b9b87c36 */ /* 0x000fe20008000000 */
[----:B------:R-:W-:Y:S01]  /*4e190*/  ULDC UR24, c[0x0][0x22c] ;  /* 0x00008b0000187ab9 */ /* 0x000fe20000000800 */
[----:B------:R2:W-:Y:S01]  /*4e1a0*/  STL [R1+0x15d4], R251 ;  /* 0x0015d4fb01007387 */ /* 0x0005e20000100800 */
[----:B------:R-:W-:Y:S01]  /*4e1b0*/  ULDC UR10, c[0x0][0x248] ;  /* 0x00009200000a7ab9 */ /* 0x000fe20000000800 */
[----:B------:R-:W-:-:S04]  /*4e1c0*/  ULDC UR31, c[0x0][0x228] ;  /* 0x00008a00001f7ab9 */ /* 0x000fc80000000800 */
        /* <DEDUP_REMOVED lines=11> */
[----:B------:R3:W-:Y:S01]  /*4e280*/  STL [R1+0x15dc], R250 ;  /* 0x0015dcfa01007387 */ /* 0x0007e20000100800 */
[----:B------:R-:W-:Y:S01]  /*4e290*/  ULDC UR56, c[0x0][0x228] ;  /* 0x00008a0000387ab9 */ /* 0x000fe20000000800 */
[----:B------:R-:W-:Y:S01]  /*4e2a0*/  VIADD R153, R7, 0x5a ;  /* 0x0000005a07997836 */ /* 0x000fe20000000000 */
[----:B------:R-:W-:Y:S01]  /*4e2b0*/  ULDC UR7, c[0x0][0x248] ;  /* 0x0000920000077ab9 */ /* 0x000fe20000000800 */
[----:B------:R-:W-:-:S05]  /*4e2c0*/  ULDC UR57, c[0x0][0x228] ;  /* 0x00008a0000397ab9 */ /* 0x000fca0000000800 */
        /* <DEDUP_REMOVED lines=11> */
[----:B------:R-:W-:Y:S01]  /*4e380*/  STL [R1+0x15e4], R249 ;  /* 0x0015e4f901007387 */ /* 0x000fe20000100800 */
[----:B------:R-:W-:Y:S01]  /*4e390*/  ULDC UR59, c[0x0][0x228] ;  /* 0x00008a00003b7ab9 */ /* 0x000fe20000000800 */
[----:B------:R-:W-:Y:S01]  /*4e3a0*/  VIADD R152, R7, 0x59 ;  /* 0x0000005907987836 */ /* 0x000fe20000000000 */
[----:B------:R-:W-:Y:S01]  /*4e3b0*/  ULDC UR8, c[0x0][0x248] ;  /* 0x0000920000087ab9 */ /* 0x000fe20000000800 */
[----:B------:R-:W-:Y:S01]  /*4e3c0*/  LOP3.LUT R6, R6, 0x7fffffff, RZ, 0xc0, !PT ;  /* 0x7fffffff06067812 */ /* 0x000fe200078ec0ff */
        /* <DEDUP_REMOVED lines=27> */
[----:B------:R-:W-:Y:S01]  /*4e580*/  STL [R1+0x15f0], R247 ;  /* 0x0015f0f701007387 */ /* 0x000fe20000100800 */
[----:B------:R-:W-:Y:S01]  /*4e590*/  IADD3 R176, R177, UR33, RZ ;  /* 0x00000021b1b07c10 */ /* 0x000fe2000fffe0ff */
[----:B------:R-:W-:Y:S01]  /*4e5a0*/  ULDC UR33, c[0x0][0x22c] ;  /* 0x00008b0000217ab9 */ /* 0x000fe20000000800 */
[----:B------:R-:W-:Y:S01]  /*4e5b0*/  ULDC UR9, c[0x0][0x248] ;  /* 0x0000920000097ab9 */ /* 0x000fe20000000800 */
[----:B------:R-:W-:-:S06]  /*4e5c0*/  ULDC UR14, c[0x0][0x228] ;  /* 0x00008a00000e7ab9 */ /* 0x000fcc0000000800 */
[----:B------:R-:W-:Y:S02]  /*4e5d0*/  @P0 LOP3.LUT R10, R10, 0x80000000, RZ, 0xfc, !PT ;  /* 0x800000000a0a0812 */ /* 0x000fe400078efcff */
[----:B------:R-:W-:Y:S02]  /*4e5e0*/  ISETP.GE.AND P0, PT, R168, UR13, PT ;  /* 0x0000000da8007c0c */ /* 0x000fe4000bf06270 */
[----:B------:R-:W-:Y:S01]  /*4e5f0*/  @P1 LOP3.LUT R11, R11, 0x1, RZ, 0xfc, !PT ;  /* 0x000000010b0b1812 */ /* 0x000fe200078efcff */
[----:B------:R-:W-:Y:S01]  /*4e600*/  VIADD R175, R176, UR37 ;  /* 0x00000025b0af7c36 */ /* 0x000fe20008000000 */
[----:B------:R-:W-:Y:S01]  /*4e610*/  ISETP.LT.AND P1, PT, R9, UR12, !P0 ;  /* 0x0000000c09007c0c */ /* 0x000fe2000c721270 */
[----:B------:R-:W-:Y:S01]  /*4e620*/  ULDC UR37, c[0x0][0x22c] ;  /* 0x00008b0000257ab9 */ /* 0x000fe20000000800 */
[----:B------:R-:W-:Y:S02]  /*4e630*/  ISETP.LT.AND P0, PT, R8, UR17, !P0 ;  /* 0x0000001108007c0c */ /* 0x000fe4000c701270 */
[----:B------:R-:W-:Y:S01]  /*4e640*/  LOP3.LUT R10, R10, 0xbfffffff, RZ, 0xc0, !PT ;  /* 0xbfffffff0a0a7812 */ /* 0x000fe200078ec0ff */
[----:B------:R-:W-:Y:S01]  /*4e650*/  VIADD R174, R175, UR10 ;  /* 0x0000000aafae7c36 */ /* 0x000fe20008000000 */
[----:B------:R-:W-:Y:S01]  /*4e660*/  STL [R1+0x15f8], R246 ;  /* 0x0015f8f601007387 */ /* 0x000fe20000100800 */
[----:B------:R-:W-:Y:S01]  /*4e670*/  ULDC UR12, c[0x0][0x248] ;  /* 0x00009200000c7ab9 */ /* 0x000fe20000000800 */
[----:B------:R-:W-:Y:S01]  /*4e680*/  ULDC UR10, c[0x0][0x228] ;  /* 0x00008a00000a7ab9 */ /* 0x000fe20000000800 */
[C---:B------:R-:W-:Y:S01]  /*4e690*/  VIADD R22, R7.reuse, 0x57 ;  /* 0x0000005707167836 */ /* 0x040fe20000000000 */
[----:B------:R-:W-:Y:S01]  /*4e6a0*/  ULDC UR17, c[0x0][0x228] ;  /* 0x00008a0000117ab9 */ /* 0x000fe20000000800 */
[----:B-1----:R-:W-:Y:S01]  /*4e6b0*/  VIADD R252, R7, 0x56 ;  /* 0x0000005607fc7836 */ /* 0x002fe20000000000 */
[----:B------:R-:W-:Y:S01]  /*4e6c0*/  ULDC UR13, c[0x0][0x228] ;  /* 0x00008a00000d7ab9 */ /* 0x000fe20000000800 */
[----:B------:R-:W-:-:S04]  /*4e6d0*/  @P1 LOP3.LUT R10, R10, 0x40000000, RZ, 0xfc, !PT ;  /* 0x400000000a0a1812 */ /* 0x000fc800078efcff */
[----:B------:R-:W-:-:S04]  /*4e6e0*/  LOP3.LUT R10, R10, 0xdfffffff, RZ, 0xc0, !PT ;  /* 0xdfffffff0a0a7812 */ /* 0x000fc800078ec0ff */
[----:B------:R-:W-:Y:S01]  /*4e6f0*/  @P0 LOP3.LUT R10, R10, 0x20000000, RZ, 0xfc, !PT ;  /* 0x200000000a0a0812 */ /* 0x000fe200078efcff */
[----:B------:R-:W-:Y:S01]  /*4e700*/  BAR.SYNC.DEFER_BLOCKING 0x0 ;  /* 0x0000000000007b1d */ /* 0x000fe20000010000 */
[----:B------:R-:W-:-:S04]  /*4e710*/  ISETP.GE.AND P0, PT, R167, UR16, PT ;  /* 0x00000010a7007c0c */ /* 0x000fc8000bf06270 */
[----:B------:R-:W-:Y:S01]  /*4e720*/  ISETP.LT.AND P1, PT, R9, UR15, !P0 ;  /* 0x0000000f09007c0c */ /* 0x000fe2000c721270 */
[----:B------:R-:W-:Y:S01]  /*4e730*/  VIADD R173, R174, UR7 ;  /* 0x00000007aead7c36 */ /* 0x000fe20008000000 */
[----:B------:R-:W-:Y:S01]  /*4e740*/  ISETP.LT.AND P0, PT, R8, UR18, !P0 ;  /* 0x0000001208007c0c */ /* 0x000fe2000c701270 */
[----:B------:R-:W-:Y:S01]  /*4e750*/  STL [R1+0x15fc], R245 ;  /* 0x0015fcf501007387 */ /* 0x000fe20000100800 */
[----:B------:R-:W-:Y:S01]  /*4e760*/  LOP3.LUT R10, R10, 0xefffffff, RZ, 0xc0, !PT ;  /* 0xefffffff0a0a7812 */ /* 0x000fe200078ec0ff */
[----:B------:R-:W-:Y:S01]  /*4e770*/  VIADD R172, R173, UR8 ;  /* 0x00000008adac7c36 */ /* 0x000fe20008000000 */
[----:B------:R-:W-:Y:S01]  /*4e780*/  ULDC UR15, c[0x0][0x248] ;  /* 0x00009200000f7ab9 */ /* 0x000fe20000000800 */
[----:B------:R-:W-:Y:S01]  /*4e790*/  STL [R1+0x1608], R244 ;  /* 0x001608f401007387 */ /* 0x000fe20000100800 */
[----:B------:R-:W-:Y:S01]  /*4e7a0*/  ULDC UR7, c[0x0][0x22c] ;  /* 0x00008b0000077ab9 */ /* 0x000fe20000000800 */
[----:B------:R-:W-:Y:S01]  /*4e7b0*/  ULDC UR8, c[0x0][0x22c] ;  /* 0x00008b0000087ab9 */ /* 0x000fe20000000800 */
[----:B------:R-:W-:Y:S01]  /*4e7c0*/  ULDC UR18, c[0x0][0x228] ;  /* 0x00008a0000127ab9 */ /* 0x000fe20000000800 */
[----:B------:R-:W-:-:S02]  /*4e7d0*/  ULDC UR16, c[0x0][0x22c] ;  /* 0x00008b0000107ab9 */ /* 0x000fc40000000800 */
[----:B------:R-:W-:-:S04]  /*4e7e0*/  @P1 LOP3.LUT R10, R10, 0x10000000, RZ, 0xfc, !PT ;  /* 0x100000000a0a1812 */ /* 0x000fc800078efcff */
[----:B------:R-:W-:-:S04]  /*4e7f0*/  LOP3.LUT R10, R10, 0xf7ffffff, RZ, 0xc0, !PT ;  /* 0xf7ffffff0a0a7812 */ /* 0x000fc800078ec0ff */
[----:B------:R-:W-:Y:S02]  /*4e800*/  @P0 LOP3.LUT R10, R10, 0x8000000, RZ, 0xfc, !PT ;  /* 0x080000000a0a0812 */ /* 0x000fe400078efcff */
[----:B------:R-:W-:Y:S01]  /*4e810*/  ISETP.GE.AND P0, PT, R166, UR19, PT ;  /* 0x00000013a6007c0c */ /* 0x000fe2000bf06270 */
[----:B------:R-:W-:Y:S01]  /*4e820*/  STL [R1+0x160c], R243 ;  /* 0x00160cf301007387 */ /* 0x000fe20000100800 */
[----:B------:R-:W-:Y:S01]  /*4e830*/  LOP3.LUT R10, R10, 0xfbffffff, RZ, 0xc0, !PT ;  /* 0xfbffffff0a0a7812 */ /* 0x000fe200078ec0ff */
[----:B------:R-:W-:Y:S01]  /*4e840*/  VIADD R171, R172, UR60 ;  /* 0x0000003cacab7c36 */ /* 0x000fe20008000000 */
[----:B------:R-:W-:Y:S01]  /*4e850*/  ISETP.LT.AND P1, PT, R9, UR20, !P0 ;  /* 0x0000001409007c0c */ /* 0x000fe2000c721270 */
[----:B------:R-:W-:Y:S01]  /*4e860*/  STL [R1+0x1614], R242 ;  /* 0x001614f201007387 */ /* 0x000fe20000100800 */
[----:B------:R-:W-:Y:S01]  /*4e870*/  ISETP.LT.AND P0, PT, R8, UR23, !P0 ;  /* 0x0000001708007c0c */ /* 0x000fe2000c701270 */
[----:B------:R-:W-:Y:S01]  /*4e880*/  VIADD R170, R171, UR9 ;  /* 0x00000009abaa7c36 */ /* 0x000fe20008000000 */
[----:B------:R-:W-:Y:S01]  /*4e890*/  ULDC UR19, c[0x0][0x248] ;  /* 0x0000920000137ab9 */ /* 0x000fe20000000800 */
[----:B------:R-:W-:Y:S01]  /*4e8a0*/  ULDC UR60, c[0x0][0x22c] ;  /* 0x00008b00003c7ab9 */ /* 0x000fe20000000800 */
[----:B------:R-:W-:-:S07]  /*4e8b0*/  ULDC UR20, c[0x0][0x22c] ;  /* 0x00008b0000147ab9 */ /* 0x000fce0000000800 */
[----:B------:R-:W-:Y:S01]  /*4e8c0*/  @P1 LOP3.LUT R10, R10, 0x4000000, RZ, 0xfc, !PT ;  /* 0x040000000a0a1812 */ /* 0x000fe200078efcff */
[----:B------:R-:W-:Y:S01]  /*4e8d0*/  STL [R1+0x1618], R241 ;  /* 0x001618f101007387 */ /* 0x000fe20000100800 */
[----:B------:R-:W-:Y:S01]  /*4e8e0*/  ULDC UR9, c[0x0][0x22c] ;  /* 0x00008b0000097ab9 */ /* 0x000fe20000000800 */
[----:B------:R-:W-:Y:S01]  /*4e8f0*/  ULDC UR23, c[0x0][0x228] ;  /* 0x00008a0000177ab9 */ /* 0x000fe20000000800 */
        /* <DEDUP_REMOVED lines=43> */
[----:B------:R-:W-:Y:S01]  /*4ebb0*/  ULDC UR28, c[0x0][0x248] ;  /* 0x00009200001c7ab9 */ /* 0x000fe20000000800 */
[----:B------:R-:W-:Y:S01]  /*4ebc0*/  ULDC UR24, c[0x0][0x228] ;  /* 0x00008a0000187ab9 */ /* 0x000fe20000000800 */
[----:B------:R-:W-:-:S08]  /*4ebd0*/  ULDC UR34, c[0x0][0x22c] ;  /* 0x00008b0000227ab9 */ /* 0x000fd00000000800 */
[----:B------:R-:W-:Y:S01]  /*4ebe0*/  @P1 LOP3.LUT R10, R10, 0x100000, RZ, 0xfc, !PT ;  /* 0x001000000a0a1812 */ /* 0x000fe200078efcff */
[----:B------:R-:W-:Y:S01]  /*4ebf0*/  STL [R1+0x1650], R232 ;  /* 0x001650e801007387 */ /* 0x000fe20000100800 */
[----:B------:R-:W-:Y:S02]  /*4ec00*/  ULDC UR40, c[0x0][0x228] ;  /* 0x00008a0000287ab9 */ /* 0x000fe40000000800 */
        /* <DEDUP_REMOVED lines=35> */
[----:B------:R-:W-:Y:S01]  /*4ee40*/  ULDC UR27, c[0x0][0x248] ;  /* 0x00009200001b7ab9 */ /* 0x000fe20000000800 */
[----:B------:R-:W-:Y:S01]  /*4ee50*/  ISETP.LT.AND P1, PT, R9, UR43, !P0 ;  /* 0x0000002b09007c0c */ /* 0x000fe2000c721270 */
[----:B------:R-:W-:Y:S01]  /*4ee60*/  STL [R1+0x1688], R224 ;  /* 0x001688e001007387 */ /* 0x000fe20000100800 */
[----:B------:R-:W-:Y:S01]  /*4ee70*/  ISETP.LT.AND P0, PT, R8, UR46, !P0 ;  /* 0x0000002e08007c0c */ /* 0x000fe2000c701270 */
[----:B------:R-:W-:Y:S01]  /*4ee80*/  ULDC UR46, c[0x0][0x228] ;  /* 0x00008a00002e7ab9 */ /* 0x000fe20000000800 */
[----:B------:R-:W-:Y:S01]  /*4ee90*/  IADD3 R162, R163, UR29, RZ ;  /* 0x0000001da3a27c10 */ /* 0x000fe2000fffe0ff */
        /* <DEDUP_REMOVED lines=45> */
[----:B--2---:R-:W-:Y:S01]  /*4f170*/  VIADD R251, R7, 0x4b ;  /* 0x0000004b07fb7836 */ /* 0x004fe20000000000 */
[----:B------:R-:W-:-:S07]  /*4f180*/  ULDC UR49, c[0x0][0x22c] ;  /* 0x00008b0000317ab9 */ /* 0x000fce0000000800 */
        /* <DEDUP_REMOVED lines=14> */
[----:B---3--:R-:W-:Y:S01]  /*4f270*/  VIADD R250, R7, 0x105 ;  /* 0x0000010507fa7836 */ /* 0x008fe20000000000 */
        /* <DEDUP_REMOVED lines=29> */
[----:B------:R-:W-:Y:S01]  /*4f450*/  STL [R1+0x16f8], R206 ;  /* 0x0016f8ce01007387 */ /* 0x000fe20000100800 */
[----:B------:R-:W-:Y:S01]  /*4f460*/  ULDC UR10, c[0x0][0x248] ;  /* 0x00009200000a7ab9 */ /* 0x000fe20000000800 */
[----:B------:R-:W-:Y:S01]  /*4f470*/  ULDC UR56, c[0x0][0x248] ;  /* 0x0000920000387ab9 */ /* 0x000fe20000000800 */
[----:B------:R-:W-:Y:S01]  /*4f480*/  ULDC UR53, c[0x0][0x248] ;  /* 0x0000920000357ab9 */ /* 0x000fe20000000800 */
[----:B------:R-:W-:Y:S01]  /*4f490*/  STL [R1+0x16fc], R205 ;  /* 0x0016fccd01007387 */ /* 0x000fe20000100800 */
[----:B------:R-:W-:-:S03]  /*4f4a0*/  ULDC UR31, c[0x0][0x22c] ;  /* 0x00008b00001f7ab9 */ /* 0x000fc60000000800 */
[----:B------:R-:W-:Y:S01]  /*4f4b0*/  @P1 LOP3.LUT R10, R10, 0x4, RZ, 0xfc, !PT ;  /* 0x000000040a0a1812 */ /* 0x000fe200078efcff */
[----:B------:R-:W-:Y:S03]  /*4f4c0*/  STL [R1+0x1708], R204 ;  /* 0x001708cc01007387 */ /* 0x000fe60000100800 */
[----:B------:R-:W-:Y:S01]  /*4f4d0*/  LOP3.LUT R10, R10, 0xfffffffd, RZ, 0xc0, !PT ;  /* 0xfffffffd0a0a7812 */ /* 0x000fe200078ec0ff */
[----:B------:R-:W-:Y:S03]  /*4f4e0*/  STL [R1+0x170c], R203 ;  /* 0x00170ccb01007387 */ /* 0x000fe60000100800 */
[----:B------:R-:W-:Y:S01]  /*4f4f0*/  @P0 LOP3.LUT R10, R10, 0x2, RZ, 0xfc, !PT ;  /* 0x000000020a0a0812 */ /* 0x000fe200078efcff */
[----:B------:R-:W-:Y:S01]  /*4f500*/  STL [R1+0x1714], R202 ;  /* 0x001714ca01007387 */ /* 0x000fe20000100800 */
[----:B------:R-:W-:Y:S01]  /*4f510*/  ISETP.GE.AND P0, PT, R153, UR7, PT ;  /* 0x0000000799007c0c */ /* 0x000fe2000bf06270 */
[----:B------:R-:W-:Y:S01]  /*4f520*/  VIADD R154, R155, UR55 ;  /* 0x000000379b9a7c36 */ /* 0x000fe20008000000 */
[----:B------:R-:W-:Y:S01]  /*4f530*/  LOP3.LUT R10, R10, 0xfffffffe, RZ, 0xc0, !PT ;  /* 0xfffffffe0a0a7812 */ /* 0x000fe200078ec0ff */
[----:B------:R-:W-:Y:S01]  /*4f540*/  STL [R1+0x1718], R201 ;  /* 0x001718c901007387 */ /* 0x000fe20000100800 */
[----:B------:R-:W-:Y:S01]  /*4f550*/  ISETP.LT.AND P1, PT, R9, UR57, !P0 ;  /* 0x0000003909007c0c */ /* 0x000fe2000c721270 */
[----:B------:R-:W-:Y:S01]  /*4f560*/  VIADD R153, R154, UR10 ;  /* 0x0000000a9a997c36 */ /* 0x000fe20008000000 */
[----:B------:R-:W-:Y:S01]  /*4f570*/  ULDC UR7, c[0x0][0x248] ;  /* 0x0000920000077ab9 */ /* 0x000fe20000000800 */
[----:B------:R-:W-:Y:S01]  /*4f580*/  STL [R1+0x171c], R200 ;  /* 0x00171cc801007387 */ /* 0x000fe20000100800 */
[----:B------:R-:W-:Y:S01]  /*4f590*/  ISETP.LT.AND P0, PT, R8, UR59, !P0 ;  /* 0x0000003b08007c0c */ /* 0x000fe2000c701270 */
[----:B------:R-:W-:Y:S01]  /*4f5a0*/  ULDC UR57, c[0x0][0x248] ;  /* 0x0000920000397ab9 */ /* 0x000fe20000000800 */
[----:B------:R-:W-:Y:S01]  /*4f5b0*/  ULDC UR59, c[0x0][0x248] ;  /* 0x00009200003b7ab9 */ /* 0x000fe20000000800 */
[----:B------:R-:W-:Y:S01]  /*4f5c0*/  STL [R1+0x1724], R199 ;  /* 0x001724c701007387 */ /* 0x000fe20000100800 */
[----:B------:R-:W-:Y:S01]  /*4f5d0*/  ULDC UR55, c[0x0][0x248] ;  /* 0x0000920000377ab9 */ /* 0x000fe20000000800 */
[----:B------:R-:W-:-:S02]  /*4f5e0*/  ULDC UR10, c[0x0][0x248] ;  /* 0x00009200000a7ab9 */ /* 0x000fc40000000800 */
        /* <DEDUP_REMOVED lines=12> */
[----:B------:R-:W-:Y:S01]  /*4f6b0*/  STL [R1+0x16d4], R186 ;  /* 0x0016d4ba01007387 */ /* 0x000fe20000100800 */
[----:B------:R-:W-:-:S03]  /*4f6c0*/  @P0 LOP3.LUT R6, R6, 0x80000000, RZ, 0xfc, !PT ;  /* 0x8000000006060812 */ /* 0x000fc600078efcff */
[----:B------:R-:W-:Y:S01]  /*4f6d0*/  STL [R1+0x16c8], R185 ;  /* 0x0016c8b901007387 */ /* 0x000fe20000100800 */
[----:B------:R-:W-:-:S03]  /*4f6e0*/  ISETP.GE.AND P0, PT, R152, UR8, PT ;  /* 0x0000000898007c0c */ /* 0x000fc6000bf06270 */
[----:B------:R-:W-:Y:S01]  /*4f6f0*/  STL [R1+0x16b8], R184 ;  /* 0x0016b8b801007387 */ /* 0x000fe20000100800 */
[----:B------:R-:W-:Y:S02]  /*4f700*/  @P1 LOP3.LUT R10, R10, 0x1, RZ, 0xfc, !PT ;  /* 0x000000010a0a1812 */ /* 0x000fe400078efcff */
[----:B------:R-:W-:Y:S01]  /*4f710*/  LOP3.LUT R6, R6, 0xbfffffff, RZ, 0xc0, !PT ;  /* 0xbfffffff06067812 */ /* 0x000fe200078ec0ff */
[----:B------:R-:W-:Y:S01]  /*4f720*/  STL [R1+0x16b0], R183 ;  /* 0x0016b0b701007387 */ /* 0x000fe20000100800 */
[----:B------:R-:W-:Y:S01]  /*4f730*/  VIADD R152, R153, UR56 ;  /* 0x0000003899987c36 */ /* 0x000fe20008000000 */
[----:B------:R-:W-:Y:S01]  /*4f740*/  ISETP.LT.AND P1, PT, R9, UR58, !P0 ;  /* 0x0000003a09007c0c */ /* 0x000fe2000c721270 */
        /* <DEDUP_REMOVED lines=13> */
[----:B------:R-:W-:Y:S01]  /*4f820*/  ISETP.LT.AND P0, PT, R8, UR11, !P0 ;  /* 0x0000000b08007c0c */ /* 0x000fe2000c701270 */
[----:B------:R-:W-:-:S02]  /*4f830*/  ULDC UR11, c[0x0][0x248] ;  /* 0x00009200000b7ab9 */ /* 0x000fc40000000800 */
[----:B------:R-:W-:Y:S04]  /*4f840*/  STL [R1+0x1638], R172 ;  /* 0x001638ac01007387 */ /* 0x000fe80000100800 */
[----:B------:R-:W-:Y:S04]  /*4f850*/  STL [R1+0x1630], R171 ;  /* 0x001630ab01007387 */ /* 0x000fe80000100800 */
[----:B------:R-:W-:Y:S04]  /*4f860*/  STL [R1+0x1628], R170 ;  /* 0x001628aa01007387 */ /* 0x000fe80000100800 */
[----:B------:R-:W-:Y:S04]  /*4f870*/  STL [R1+0x1620], R169 ;  /* 0x001620a901007387 */ /* 0x000fe80000100800 */
[----:B------:R-:W-:Y:S01]  /*4f880*/  STL [R1+0x1610], R168 ;  /* 0x001610a801007387 */ /* 0x000fe20000100800 */
[----:B------:R-:W-:-:S03]  /*4f890*/  @P1 LOP3.LUT R6, R6, 0x40000000, RZ, 0xfc, !PT ;  /* 0x4000000006061812 */ /* 0x000fc600078efcff */
[----:B------:R-:W-:Y:S04]  /*4f8a0*/  STL [R1+0x1604], R167 ;  /* 0x001604a701007387 */ /* 0x000fe80000100800 */
[----:B------:R-:W-:Y:S04]  /*4f8b0*/  STL [R1+0x1600], R166 ;  /* 0x001600a601007387 */ /* 0x000fe80000100800 */
[----:B------:R-:W-:Y:S04]  /*4f8c0*/  STL [R1+0x15f4], R165 ;  /* 0x0015f4a501007387 */ /* 0x000fe80000100800 */
[----:B------:R-:W-:Y:S01]  /*4f8d0*/  STL [R1+0x15e8], R164 ;  /* 0x0015e8a401007387 */ /* 0x000fe20000100800 */
[----:B------:R-:W-:-:S03]  /*4f8e0*/  LOP3.LUT R6, R6, 0xdfffffff, RZ, 0xc0, !PT ;  /* 0xdfffffff06067812 */ /* 0x000fc600078ec0ff */
        /* <DEDUP_REMOVED lines=8> */
[----:B------:R-:W-:Y:S01]  /*4f970*/  VIADD R23, R152, UR53 ;  /* 0x0000003598177c36 */ /* 0x000fe20008000000 */
[----:B------:R-:W-:Y:S01]  /*4f980*/  ULDC UR60, c[0x0][0x248] ;  /* 0x00009200003c7ab9 */ /* 0x000fe20000000800 */
[----:B------:R-:W-:Y:S01]  /*4f990*/  ISETP.LT.AND P1, PT, R9, UR61, !P0 ;  /* 0x0000003d09007c0c */ /* 0x000fe2000c721270 */
[----:B------:R-:W-:Y:S01]  /*4f9a0*/  STL [R1+0x15a8], R157 ;  /* 0x0015a89d01007387 */ /* 0x000fe20000100800 */
[----:B------:R-:W-:Y:S01]  /*4f9b0*/  LOP3.LUT R6, R6, 0xefffffff, RZ, 0xc0, !PT ;  /* 0xefffffff06067812 */ /* 0x000fe200078ec0ff */
[----:B------:R-:W-:Y:S01]  /*4f9c0*/  ULDC UR61, c[0x0][0x248] ;  /* 0x00009200003d7ab9 */ /* 0x000fe20000000800 */
[----:B------:R-:W-:Y:S01]  /*4f9d0*/  ULDC UR53, c[0x0][0x228] ;  /* 0x00008a0000357ab9 */ /* 0x000fe20000000800 */
[----:B------:R-:W-:Y:S04]  /*4f9e0*/  STL [R1+0x159c], R156 ;  /* 0x00159c9c01007387 */ /* 0x000fe80000100800 */
[----:B------:R-:W-:Y:S04]  /*4f9f0*/  STL [R1+0x1594], R155 ;  /* 0x0015949b01007387 */ /* 0x000fe80000100800 */
[----:B------:R-:W-:Y:S04]  /*4fa00*/  STL [R1+0x158c], R154 ;  /* 0x00158c9a01007387 */ /* 0x000fe80000100800 */
[----:B------:R-:W-:Y:S04]  /*4fa10*/  STL [R1+0x1584], R153 ;  /* 0x0015849901007387 */ /* 0x000fe80000100800 */
[----:B------:R1:W-:Y:S04]  /*4fa20*/  STL [R1+0x1578], R152 ;  /* 0x0015789801007387 */ /* 0x0003e80000100800 */
[----:B-1----:R-:W2:Y:S04]  /*4fa30*/  LDL.LU R152, [R1+0xd50] ;  /* 0x000d500001987983 */ /* 0x002ea80000300800 */
[----:B------:R-:W2:Y:S04]  /*4fa40*/  LDL.LU R153, [R1+0xd58] ;  /* 0x000d580001997983 */ /* 0x000ea80000300800 */
[----:B------:R1:W-:Y:S04]  /*4fa50*/  STL [R1+0x156c], R23 ;  /* 0x00156c1701007387 */ /* 0x0003e80000100800 */
[----:B------:R-:W2:Y:S04]  /*4fa60*/  LDL.LU R154, [R1+0x950] ;  /* 0x00095000019a7983 */ /* 0x000ea80000300800 */
[----:B------:R-:W2:Y:S01]  /*4fa70*/  LDL.LU R155, [R1+0x958] ;  /* 0x00095800019b7983 */ /* 0x000ea20000300800 */
[----:B-1----:R-:W-:-:S05]  /*4fa80*/  IADD3 R23, R23, UR57, RZ ;  /* 0x0000003917177c10 */ /* 0x002fca000fffe0ff */
[----:B------:R1:W-:Y:S02]  /*4fa90*/  STL [R1+0x1564], R23 ;  /* 0x0015641701007387 */ /* 0x0003e40000100800 */
[----:B-1----:R-:W-:-:S05]  /*4faa0*/  VIADD R23, R23, UR7 ;  /* 0x0000000717177c36 */ /* 0x002fca0008000000 */
        /* <DEDUP_REMOVED lines=11> */
[----:B-1----:R-:W-:-:S05]  /*4fb60*/  IADD3 R23, R23, UR10, RZ ;  /* 0x0000000a17177c10 */ /* 0x002fca000fffe0ff */
[----:B------:R-:W-:Y:S01]  /*4fb70*/  VIADD R156, R23, UR60 ;  /* 0x0000003c179c7c36 */ /* 0x000fe20008000000 */
[----:B------:R1:W-:Y:S04]  /*4fb80*/  STL [R1+0x151c], R23 ;  /* 0x00151c1701007387 */ /* 0x0003e80000100800 */
[----:B------:R3:W-:Y:S04]  /*4fb90*/  STL [R1+0x1518], R156 ;  /* 0x0015189c01007387 */ /* 0x0007e80000100800 */
[----:B-1----:R-:W4:Y:S01]  /*4fba0*/  LDL.LU R23, [R1+0x18ec] ;  /* 0x0018ec0001177983 */ /* 0x002f220000300800 */
[----:B------:R-:W-:Y:S01]  /*4fbb0*/  ISETP.LT.AND P0, PT, R8, UR14, !P0 ;  /* 0x0000000e08007c0c */ /* 0x000fe2000c701270 */
[----:B------:R-:W-:Y:S01]  /*4fbc0*/  ULDC UR14, c[0x0][0x248] ;  /* 0x00009200000e7ab9 */ /* 0x000fe20000000800 */
[----:B------:R-:W-:-:S04]  /*4fbd0*/  @P1 LOP3.LUT R6, R6, 0x10000000, RZ, 0xfc, !PT ;  /* 0x1000000006061812 */ /* 0x000fc800078efcff */
[----:B------:R-:W-:-:S07]  /*4fbe0*/  LOP3.LUT R6, R6, 0xf7ffffff, RZ, 0xc0, !PT ;  /* 0xf7ffffff06067812 */ /* 0x000fce00078ec0ff */
[----:B------:R-:W-:Y:S02]  /*4fbf0*/  @P0 LOP3.LUT R6, R6, 0x8000000, RZ, 0xfc, !PT ;  /* 0x0800000006060812 */ /* 0x000fe400078efcff */
[----:B------:R-:W-:Y:S01]  /*4fc00*/  ISETP.GE.AND P0, PT, R22, UR9, PT ;  /* 0x0000000916007c0c */ /* 0x000fe2000bf06270 */
[----:B------:R-:W-:-:S03]  /*4fc10*/  ULDC UR9, c[0x0][0x228] ;  /* 0x00008a0000097ab9 */ /* 0x000fc60000000800 */
[----:B------:R-:W-:Y:S01]  /*4fc20*/  ISETP.LT.AND P1, PT, R9, UR9, !P0 ;  /* 0x0000000909007c0c */ /* 0x000fe2000c721270 */
[----:B---3--:R-:W-:Y:S01]  /*4fc30*/  VIADD R156, R156, UR14 ;  /* 0x0000000e9c9c7c36 */ /* 0x008fe20008000000 */
[----:B------:R-:W-:Y:S01]  /*4fc40*/  ISETP.LT.AND P0, PT, R8, UR17, !P0 ;  /* 0x0000001108007c0c */ /* 0x000fe2000c701270 */
[----:B------:R-:W-:Y:S01]  /*4fc50*/  ULDC UR17, c[0x0][0x248] ;  /* 0x0000920000117ab9 */ /* 0x000fe20000000800 */
[----:B------:R-:W-:Y:S01]  /*4fc60*/  LOP3.LUT R6, R6, 0xfbffffff, RZ, 0xc0, !PT ;  /* 0xfbffffff06067812 */ /* 0x000fe200078ec0ff */
[----:B------:R-:W-:-:S08]  /*4fc70*/  ULDC UR9, c[0x0][0x248] ;  /* 0x0000920000097ab9 */ /* 0x000fd00000000800 */
[----:B------:R-:W-:-:S04]  /*4fc80*/  @P1 LOP3.LUT R6, R6, 0x4000000, RZ, 0xfc, !PT ;  /* 0x0400000006061812 */ /* 0x000fc800078efcff */
[----:B------:R-:W-:-:S04]  /*4fc90*/  LOP3.LUT R6, R6, 0xfdffffff, RZ, 0xc0, !PT ;  /* 0xfdffffff06067812 */ /* 0x000fc800078ec0ff */
[----:B------:R-:W-:Y:S02]  /*4fca0*/  @P0 LOP3.LUT R6, R6, 0x2000000, RZ, 0xfc, !PT ;  /* 0x0200000006060812 */ /* 0x000fe400078efcff */
[----:B------:R-:W-:-:S04]  /*4fcb0*/  ISETP.GE.AND P0, PT, R252, UR12, PT ;  /* 0x0000000cfc007c0c */ /* 0x000fc8000bf06270 */
[----:B------:R-:W-:Y:S01]  /*4fcc0*/  ISETP.LT.AND P2, PT, R9, UR13, !P0 ;  /* 0x0000000d09007c0c */ /* 0x000fe2000c741270 */
[----:B------:R-:W-:Y:S01]  /*4fcd0*/  VIADD R252, R7, 0x55 ;  /* 0x0000005507fc7836 */ /* 0x000fe20000000000 */
[----:B------:R-:W-:Y:S02]  /*4fce0*/  ISETP.LT.AND P1, PT, R8, UR18, !P0 ;  /* 0x0000001208007c0c */ /* 0x000fe4000c721270 */
[----:B------:R-:W-:Y:S02]  /*4fcf0*/  LOP3.LUT R6, R6, 0xfeffffff, RZ, 0xc0, !PT ;  /* 0xfeffffff06067812 */ /* 0x000fe400078ec0ff */
[----:B------:R-:W-:-:S07]  /*4fd00*/  ISETP.GE.AND P0, PT, R252, UR16, PT ;  /* 0x00000010fc007c0c */ /* 0x000fce000bf06270 */
[----:B------:R-:W-:Y:S02]  /*4fd10*/  @P2 LOP3.LUT R6, R6, 0x1000000, RZ, 0xfc, !PT ;  /* 0x0100000006062812 */ /* 0x000fe400078efcff */
[----:B------:R-:W-:Y:S02]  /*4fd20*/  ISETP.LT.AND P2, PT, R9, UR15, !P0 ;  /* 0x0000000f09007c0c */ /* 0x000fe4000c741270 */
[----:B------:R-:W-:Y:S01]  /*4fd30*/  LOP3.LUT R6, R6, 0xff7fffff, RZ, 0xc0, !PT ;  /* 0xff7fffff06067812 */ /* 0x000fe200078ec0ff */
[----:B------:R-:W-:-:S03]  /*4fd40*/  VIADD R252, R7, 0x54 ;  /* 0x0000005407fc7836 */ /* 0x000fc60000000000 */
[----:B------:R-:W-:Y:S02]  /*4fd50*/  @P1 LOP3.LUT R6, R6, 0x800000, RZ, 0xfc, !PT ;  /* 0x0080000006061812 */ /* 0x000fe400078efcff */
[----:B------:R-:W-:Y:S02]  /*4fd60*/  ISETP.LT.AND P1, PT, R8, UR23, !P0 ;  /* 0x0000001708007c0c */ /* 0x000fe4000c721270 */
[----:B------:R-:W-:Y:S02]  /*4fd70*/  LOP3.LUT R6, R6, 0xffbfffff, RZ, 0xc0, !PT ;  /* 0xffbfffff06067812 */ /* 0x000fe400078ec0ff */
[----:B------:R-:W-:Y:S02]  /*4fd80*/  ISETP.GE.AND P0, PT, R252, UR20, PT ;  /* 0x00000014fc007c0c */ /* 0x000fe4000bf06270 */
[----:B------:R-:W-:Y:S02]  /*4fd90*/  @P2 LOP3.LUT R6, R6, 0x400000, RZ, 0xfc, !PT ;  /* 0x0040000006062812 */ /* 0x000fe400078efcff */
[----:B------:R-:W-:-:S02]  /*4fda0*/  ISETP.LT.AND P2, PT, R9, UR19, !P0 ;  /* 0x0000001309007c0c */ /* 0x000fc4000c741270 */
        /* <DEDUP_REMOVED lines=59> */
[----:B------:R-:W-:Y:S01]  /*50160*/  ISETP.LT.AND P1, PT, R8, UR50, !P0 ;  /* 0x0000003208007c0c */ /* 0x000fe2000c721270 */
[----:B------:R-:W-:Y:S01]  /*50170*/  STL [R1+0x150c], R156 ;  /* 0x00150c9c01007387 */ /* 0x000fe20000100800 */
[----:B------:R-:W-:Y:S02]  /*50180*/  LOP3.LUT R6, R6, 0xffffffbf, RZ, 0xc0, !PT ;  /* 0xffffffbf06067812 */ /* 0x000fe400078ec0ff */
[----:B------:R-:W-:Y:S01]  /*50190*/  ISETP.GE.AND P0, PT, R252, UR47, PT ;  /* 0x0000002ffc007c0c */ /* 0x000fe2000bf06270 */
[----:B------:R-:W-:Y:S02]  /*501a0*/  VIADD R252, R156, UR56 ;  /* 0x000000389cfc7c36 */ /* 0x000fe40008000000 */
[----:B------:R-:W1:Y:S01]  /*501b0*/  LDS.128 R156, [R21] ;  /* 0x00000000159c7984 */ /* 0x000e620000000c00 */
[----:B------:R-:W-:Y:S01]  /*501c0*/  @P2 LOP3.LUT R6, R6, 0x40, RZ, 0xfc, !PT ;  /* 0x0000004006062812 */ /* 0x000fe200078efcff */
[----:B------:R-:W-:Y:S01]  /*501d0*/  BAR.SYNC.DEFER_BLOCKING 0x0 ;  /* 0x0000000000007b1d */ /* 0x000fe20000010000 */
[----:B------:R-:W-:-:S02]  /*501e0*/  ISETP.LT.AND P2, PT, R9, UR39, !P0 ;  /* 0x0000002709007c0c */ /* 0x000fc4000c741270 */
[----:B------:R-:W-:-:S04]  /*501f0*/  LOP3.LUT R6, R6, 0xffffffef, RZ, 0xc0, !PT ;  /* 0xffffffef06067812 */ /* 0x000fc800078ec0ff */
[----:B------:R-:W-:Y:S02]  /*50200*/  @P1 LOP3.LUT R6, R6, 0x10, RZ, 0xfc, !PT ;  /* 0x0000001006061812 */ /* 0x000fe400078efcff */
[----:B------:R-:W-:Y:S02]  /*50210*/  ISETP.LT.AND P1, PT, R8, UR52, !P0 ;  /* 0x0000003408007c0c */ /* 0x000fe4000c721270 */
[----:B------:R-:W-:-:S04]  /*50220*/  LOP3.LUT R6, R6, 0xfffffff7, RZ, 0xc0, !PT ;  /* 0xfffffff706067812 */ /* 0x000fc800078ec0ff */
[----:B------:R-:W-:Y:S02]  /*50230*/  @P2 LOP3.LUT R6, R6, 0x8, RZ, 0xfc, !PT ;  /* 0x0000000806062812 */ /* 0x000fe400078efcff */
[----:B------:R-:W-:Y:S02]  /*50240*/  ISETP.GE.AND P0, PT, R251, UR49, PT ;  /* 0x00000031fb007c0c */ /* 0x000fe4000bf06270 */
[----:B------:R-:W-:-:S04]  /*50250*/  LOP3.LUT R6, R6, 0xfffffffb, RZ, 0xc0, !PT ;  /* 0xfffffffb06067812 */ /* 0x000fc800078ec0ff */
[----:B------:R-:W-:Y:S02]  /*50260*/  @P1 LOP3.LUT R6, R6, 0x4, RZ, 0xfc, !PT ;  /* 0x0000000406061812 */ /* 0x000fe400078efcff */
[----:B------:R-:W-:Y:S01]  /*50270*/  ISETP.LT.AND P1, PT, R9, UR35, !P0 ;  /* 0x0000002309007c0c */ /* 0x000fe2000c721270 */
[----:B------:R-:W-:Y:S01]  /*50280*/  VIADD R231, R252, UR61 ;  /* 0x0000003dfce77c36 */ /* 0x000fe20008000000 */
[----:B------:R-:W-:Y:S02]  /*50290*/  ISETP.LT.AND P0, PT, R8, UR54, !P0 ;  /* 0x0000003608007c0c */ /* 0x000fe4000c701270 */
[----:B------:R-:W-:Y:S01]  /*502a0*/  LOP3.LUT R6, R6, 0xfffffffd, RZ, 0xc0, !PT ;  /* 0xfffffffd06067812 */ /* 0x000fe200078ec0ff */
[----:B------:R-:W-:Y:S01]  /*502b0*/  VIADD R230, R231, UR17 ;  /* 0x00000011e7e67c36 */ /* 0x000fe20008000000 */
[----:B-1----:R1:W-:Y:S07]  /*502c0*/  STL.64 [R1+0x140], R156 ;  /* 0x0001409c01007387 */ /* 0x0023ee0000100a00 */
[----:B------:R-:W-:Y:S01]  /*502d0*/  @P1 LOP3.LUT R6, R6, 0x2, RZ, 0xfc, !PT ;  /* 0x0000000206061812 */ /* 0x000fe200078efcff */
[----:B------:R-:W-:Y:S03]  /*502e0*/  STL.64 [R1+0x148], R158 ;  /* 0x0001489e01007387 */ /* 0x000fe60000100a00 */
[----:B------:R-:W-:Y:S01]  /*502f0*/  LOP3.LUT R6, R6, 0xfffffffe, RZ, 0xc0, !PT ;  /* 0xfffffffe06067812 */ /* 0x000fe200078ec0ff */
[----:B-1----:R-:W-:-:S03]  /*50300*/  VIADD R156, R230, UR9 ;  /* 0x00000009e69c7c36 */ /* 0x002fc60008000000 */
[----:B------:R-:W-:Y:S02]  /*50310*/  @P0 LOP3.LUT R6, R6, 0x1, RZ, 0xfc, !PT ;  /* 0x0000000106060812 */ /* 0x000fe400078efcff */
[----:B------:R1:W-:Y:S01]  /*50320*/  STL [R1+0x1740], R156 ;  /* 0x0017409c01007387 */ /* 0x0003e20000100800 */
[----:B------:R-:W-:-:S05]  /*50330*/  VIADD R251, R7, 0x4a ;  /* 0x0000004a07fb7836 */ /* 0x000fca0000000000 */
[----:B------:R-:W-:Y:S01]  /*50340*/  ISETP.GE.AND P2, PT, R251, UR51, PT ;  /* 0x00000033fb007c0c */ /* 0x000fe2000bf46270 */
[----:B------:R-:W-:Y:S01]  /*50350*/  VIADD R251, R7, 0x49 ;  /* 0x0000004907fb7836 */ /* 0x000fe20000000000 */
[----:B------:R-:W-:-:S04]  /*50360*/  LOP3.LUT R6, R6, 0xffffffdf, RZ, 0xc0, !PT ;  /* 0xffffffdf06067812 */ /* 0x000fc800078ec0ff */
[----:B------:R-:W-:Y:S02]  /*50370*/  ISETP.GE.AND P4, PT, R251, UR31, PT ;  /* 0x0000001ffb007c0c */ /* 0x000fe4000bf86270 */
[C---:B------:R-:W-:Y:S02]  /*50380*/  ISETP.LT.AND P1, PT, R9.reuse, UR33, !P2 ;  /* 0x0000002109007c0c */ /* 0x040fe4000d721270 */
[----:B------:R-:W-:Y:S02]  /*50390*/  ISETP.LT.AND P2, PT, R8, UR37, !P2 ;  /* 0x0000002508007c0c */ /* 0x000fe4000d741270 */
[----:B------:R-:W-:Y:S02]  /*503a0*/  ISETP.LT.AND P3, PT, R9, UR53, !P4 ;  /* 0x0000003509007c0c */ /* 0x000fe4000e761270 */
[----:B----4-:R-:W-:-:S04]  /*503b0*/  ISETP.GE.AND P0, PT, R250, R23, PT ;  /* 0x00000017fa00720c */ /* 0x010fc80003f06270 */
[----:B------:R-:W-:-:S13]  /*503c0*/  ISETP.LT.AND P5, PT, R8, UR6, !P0 ;  /* 0x0000000608007c0c */ /* 0x000fda000c7a1270 */
[----:B------:R-:W-:Y:S01]  /*503d0*/  @P5 LOP3.LUT R6, R6, 0x20, RZ, 0xfc, !PT ;  /* 0x0000002006065812 */ /* 0x000fe200078efcff */
[----:B------:R-:W-:Y:S01]  /*503e0*/  STL [R1+0x1cac], R12 ;  /* 0x001cac0c01007387 */ /* 0x000fe20000100800 */
[----:B------:R-:W-:Y:S02]  /*503f0*/  LOP3.LUT R20, R20, 0xffdfffff, RZ, 0xc0, !PT ;  /* 0xffdfffff14147812 */ /* 0x000fe400078ec0ff */
[----:B------:R-:W-:Y:S01]  /*50400*/  LOP3.LUT R22, R22, 0xfffff7ff, RZ, 0xc0, !PT ;  /* 0xfffff7ff16167812 */ /* 0x000fe200078ec0ff */
[----:B------:R-:W-:Y:S01]  /*50410*/  STL [R1+0x1ca8], R13 ;  /* 0x001ca80d01007387 */ /* 0x000fe20000100800 */
[----:B------:R-:W-:-:S03]  /*50420*/  @P0 LOP3.LUT R20, R20, 0x200000, RZ, 0xfc, !PT ;  /* 0x0020000014140812 */ /* 0x000fc600078efcff */
[----:B--2---:R2:W-:Y:S01]  /*50430*/  STSM.16.M88.4 [R0], R152 ;  /* 0x0000009800007844 */ /* 0x0045e20000000200 */
[----:B------:R-:W-:Y:S01]  /*50440*/  IMAD.MOV.U32 R162, RZ, RZ, R24 ;  /* 0x000000ffffa27224 */ /* 0x000fe200078e0018 */
[----:B------:R-:W-:Y:S01]  /*50450*/  ULDC UR6, c[0x0][0x22c] ;  /* 0x00008b0000067ab9 */ /* 0x000fe20000000800 */
[----:B------:R-:W-:Y:S01]  /*50460*/  IMAD.MOV.U32 R163, RZ, RZ, R26 ;  /* 0x000000ffffa37224 */ /* 0x000fe200078e001a */
[----:B------:R-:W-:Y:S01]  /*50470*/  STL [R1+0x1ca4], R14 ;  /* 0x001ca40e01007387 */ /* 0x000fe20000100800 */
[----:B------:R-:W-:Y:S01]  /*50480*/  ULDC.64 UR8, c[0x0][0x228] ;  /* 0x00008a0000087ab9 */ /* 0x000fe20000000a00 */
[----:B------:R-:W-:Y:S01]  /*50490*/  BAR.SYNC.DEFER_BLOCKING 0x0 ;  /* 0x0000000000007b1d */ /* 0x000fe20000010000 */
[----:B------:R-:W-:-:S05]  /*504a0*/  LOP3.LUT P0, RZ, R6, 0x800, RZ, 0xc0, !PT ;  /* 0x0000080006ff7812 */ /* 0x000fca000780c0ff */
[----:B------:R-:W-:Y:S04]  /*504b0*/  STL [R1+0x1ca0], R15 ;  /* 0x001ca00f01007387 */ /* 0x000fe80000100800 */
[----:B------:R-:W-:Y:S04]  /*504c0*/  STL [R1+0x1c90], R16 ;  /* 0x001c901001007387 */ /* 0x000fe80000100800 */
[----:B------:R-:W-:Y:S01]  /*504d0*/  @P0 LOP3.LUT R22, R22, 0x800, RZ, 0xfc, !PT ;  /* 0x0000080016160812 */ /* 0x000fe200078efcff */
[----:B------:R-:W-:Y:S01]  /*504e0*/  STL [R1+0x1c8c], R17 ;  /* 0x001c8c1101007387 */ /* 0x000fe20000100800 */
[----:B------:R-:W-:-:S02]  /*504f0*/  LOP3.LUT P0, RZ, R6, 0x8, RZ, 0xc0, !PT ;  /* 0x0000000806ff7812 */ /* 0x000fc4000780c0ff */
[----:B------:R-:W-:Y:S01]  /*50500*/  LOP3.LUT R22, R22, 0xffffefff, RZ, 0xc0, !PT ;  /* 0xffffefff16167812 */ /* 0x000fe200078ec0ff */
[----:B------:R-:W-:Y:S04]  /*50510*/  STL [R1+0x1c78], R18 ;  /* 0x001c781201007387 */ /* 0x000fe80000100800 */
[----:B------:R-:W-:Y:S04]  /*50520*/  STL [R1+0x1c74], R19 ;  /* 0x001c741301007387 */ /* 0x000fe80000100800 */
[----:B------:R-:W-:Y:S02]  /*50530*/  STL [R1+0x1c48], R252 ;  /* 0x001c48fc01007387 */ /* 0x000fe40000100800 */
[----:B------:R-:W-:-:S02]  /*50540*/  @P0 LOP3.LUT R22, R22, 0x1000, RZ, 0xfc, !PT ;  /* 0x0000100016160812 */ /* 0x000fc400078efcff */
[----:B------:R-:W-:Y:S01]  /*50550*/  STL [R1+0x1c44], R231 ;  /* 0x001c44e701007387 */ /* 0x000fe20000100800 */
[----:B------:R-:W-:Y:S02]  /*50560*/  LOP3.LUT P0, RZ, R6, 0x4, RZ, 0xc0, !PT ;  /* 0x0000000406ff7812 */ /* 0x000fe4000780c0ff */
[----:B------:R-:W-:Y:S01]  /*50570*/  LOP3.LUT R22, R22, 0xffffdfff, RZ, 0xc0, !PT ;  /* 0xffffdfff16167812 */ /* 0x000fe200078ec0ff */
[----:B------:R-:W-:Y:S04]  /*50580*/  STL [R1+0x1c40], R230 ;  /* 0x001c40e601007387 */ /* 0x000fe80000100800 */
[----:B------:R-:W-:Y:S04]  /*50590*/  STL [R1+0x1c60], R20 ;  /* 0x001c601401007387 */ /* 0x000fe80000100800 */
[----:B-1----:R-:W3:Y:S02]  /*505a0*/  LDL.LU R156, [R1+0x550] ;  /* 0x00055000019c7983 */ /* 0x002ee40000300800 */
[----:B------:R-:W-:-:S02]  /*505b0*/  @P0 LOP3.LUT R22, R22, 0x2000, RZ, 0xfc, !PT ;  /* 0x0000200016160812 */ /* 0x000fc400078efcff */
[----:B------:R-:W3:Y:S01]  /*505c0*/  LDL.LU R157, [R1+0x558] ;  /* 0x00055800019d7983 */ /* 0x000ee20000300800 */
[----:B------:R-:W-:Y:S02]  /*505d0*/  LOP3.LUT P0, RZ, R6, 0x2, RZ, 0xc0, !PT ;  /* 0x0000000206ff7812 */ /* 0x000fe4000780c0ff */
[----:B------:R-:W-:Y:S01]  /*505e0*/  LOP3.LUT R22, R22, 0xffffbfff, RZ, 0xc0, !PT ;  /* 0xffffbfff16167812 */ /* 0x000fe200078ec0ff */
[----:B------:R-:W3:Y:S04]  /*505f0*/  LDL.LU R158, [R1+0x150] ;  /* 0x00015000019e7983 */ /* 0x000ee80000300800 */
[----:B------:R-:W3:Y:S04]  /*50600*/  LDL.LU R159, [R1+0x158] ;  /* 0x00015800019f7983 */ /* 0x000ee80000300800 */
[----:B------:R-:W1:Y:S02]  /*50610*/  LDS.128 R12, [R21] ;  /* 0x00000000150c7984 */ /* 0x000e640000000c00 */
[----:B------:R-:W-:-:S02]  /*50620*/  @P0 LOP3.LUT R22, R22, 0x4000, RZ, 0xfc, !PT ;  /* 0x0000400016160812 */ /* 0x000fc400078efcff */
[----:B--2---:R-:W2:Y:S01]  /*50630*/  LDL.LU R152, [R1+0xd54] ;  /* 0x000d540001987983 */ /* 0x004ea20000300800 */
[----:B------:R-:W-:Y:S01]  /*50640*/  BAR.SYNC.DEFER_BLOCKING 0x0 ;  /* 0x0000000000007b1d */ /* 0x000fe20000010000 */
[----:B------:R-:W-:-:S05]  /*50650*/  LOP3.LUT P0, RZ, R6, 0x1, RZ, 0xc0, !PT ;  /* 0x0000000106ff7812 */ /* 0x000fca000780c0ff */
[----:B-1----:R-:W-:Y:S04]  /*50660*/  STL.64 [R1+0xd40], R12 ;  /* 0x000d400c01007387 */ /* 0x002fe80000100a00 */
[----:B------:R-:W-:Y:S04]  /*50670*/  STL.64 [R1+0xd48], R14 ;  /* 0x000d480e01007387 */ /* 0x000fe80000100a00 */
[----:B------:R-:W2:Y:S04]  /*50680*/  LDL.LU R153, [R1+0xd5c] ;  /* 0x000d5c0001997983 */ /* 0x000ea80000300800 */
[----:B------:R-:W2:Y:S04]  /*50690*/  LDL.LU R154, [R1+0x954] ;  /* 0x00095400019a7983 */ /* 0x000ea80000300800 */
[----:B------:R-:W2:Y:S04]  /*506a0*/  LDL.LU R155, [R1+0x95c] ;  /* 0x00095c00019b7983 */ /* 0x000ea80000300800 */
[----:B---3--:R1:W-:Y:S01]  /*506b0*/  STSM.16.M88.4 [R0], R156 ;  /* 0x0000009c00007844 */ /* 0x0083e20000000200 */
[----:B------:R-:W-:Y:S06]  /*506c0*/  BAR.SYNC.DEFER_BLOCKING 0x0 ;  /* 0x0000000000007b1d */ /* 0x000fec0000010000 */
[----:B-1----:R-:W3:Y:S04]  /*506d0*/  LDL.LU R156, [R1+0x554] ;  /* 0x00055400019c7983 */ /* 0x002ee80000300800 */
[----:B------:R-:W1:Y:S01]  /*506e0*/  LDS.128 R12, [R21] ;  /* 0x00000000150c7984 */ /* 0x000e620000000c00 */
[----:B------:R-:W-:Y:S06]  /*506f0*/  BAR.SYNC.DEFER_BLOCKING 0x0 ;  /* 0x0000000000007b1d */ /* 0x000fec0000010000 */
[----:B--2---:R2:W-:Y:S04]  /*50700*/  STSM.16.M88.4 [R0], R152 ;  /* 0x0000009800007844 */ /* 0x0045e80000000200 */
[----:B-1----:R-:W-:Y:S04]  /*50710*/  STL.64 [R1+0x950], R12 ;  /* 0x0009500c01007387 */ /* 0x002fe80000100a00 */
[----:B------:R-:W-:Y:S01]  /*50720*/  STL.64 [R1+0x958], R14 ;  /* 0x0009580e01007387 */ /* 0x000fe20000100a00 */
[----:B------:R-:W-:Y:S06]  /*50730*/  BAR.SYNC.DEFER_BLOCKING 0x0 ;  /* 0x0000000000007b1d */ /* 0x000fec0000010000 */
[----:B------:R-:W3:Y:S04]  /*50740*/  LDL.LU R157, [R1+0x55c] ;  /* 0x00055c00019d7983 */ /* 0x000ee80000300800 */
[----:B------:R-:W3:Y:S04]  /*50750*/  LDL.LU R158, [R1+0x154] ;  /* 0x00015400019e7983 */ /* 0x000ee80000300800 */
[----:B------:R-:W3:Y:S04]  /*50760*/  LDL.LU R159, [R1+0x15c] ;  /* 0x00015c00019f7983 */ /* 0x000ee80000300800 */
[----:B--2---:R-:W2:Y:S04]  /*50770*/  LDL.LU R152, [R1+0xd60] ;  /* 0x000d600001987983 */ /* 0x004ea80000300800 */
[----:B------:R-:W1:Y:S01]  /*50780*/  LDS.128 R12, [R21] ;  /* 0x00000000150c7984 */ /* 0x000e620000000c00 */
[----:B------:R-:W-:Y:S06]  /*50790*/  BAR.SYNC.DEFER_BLOCKING 0x0 ;  /* 0x0000000000007b1d */ /* 0x000fec0000010000 */
        /* <DEDUP_REMOVED lines=59> */
[----:B------:R-:W-:Y:S01]  /*50b50*/  BAR.SYNC.DEFER_BLOCKING 0x0 ;  /* 0x0000000000007b1d */ /* 0x000fe20000010000 */
[----:B-1----:R-:W-:-:S05]  /*50b60*/  IMAD.MOV.U32 R16, RZ, RZ, R12 ;  /* 0x000000ffff107224 */ /* 0x002fca00078e000c */
[----:B------:R-:W-:Y:S04]  /*50b70*/  STL [R1+0xd64], R13 ;  /* 0x000d640d01007387 */ /* 0x000fe80000100800 */
[----:B------:R-:W-:Y:S04]  /*50b80*/  STL.64 [R1+0xd68], R14 ;  /* 0x000d680e01007387 */ /* 0x000fe80000100a00 */
[----:B------:R-:W-:Y:S04]  /*50b90*/  STL [R1+0x1c94], R16 ;  /* 0x001c941001007387 */ /* 0x000fe80000100800 */
        /* <DEDUP_REMOVED lines=38> */
[----:B-1----:R-:W-:-:S05]  /*50e00*/  MOV R17, R13 ;  /* 0x0000000d00117202 */ /* 0x002fca0000000f00 */
        /* <DEDUP_REMOVED lines=11> */
[----:B-1----:R-:W-:Y:S04]  /*50ec0*/  STL.64 [R1+0x980], R12 ;  /* 0x0009800c01007387 */ /* 0x002fe80000100a00 */
[----:B--2---:R1:W-:Y:S04]  /*50ed0*/  STSM.16.M88.4 [R0], R152 ;  /* 0x0000009800007844 */ /* 0x0043e80000000200 */
[----:B------:R-:W-:Y:S04]  /*50ee0*/  STL.64 [R1+0x988], R14 ;  /* 0x0009880e01007387 */ /* 0x000fe80000100a00 */
[----:B------:R-:W3:Y:S01]  /*50ef0*/  LDL.LU R157, [R1+0x58c] ;  /* 0x00058c00019d7983 */ /* 0x000ee20000300800 */
[----:B------:R-:W-:Y:S06]  /*50f00*/  BAR.SYNC.DEFER_BLOCKING 0x0 ;  /* 0x0000000000007b1d */ /* 0x000fec0000010000 */
[----:B------:R-:W3:Y:S04]  /*50f10*/  LDL.LU R158, [R1+0x184] ;  /* 0x00018400019e7983 */ /* 0x000ee80000300800 */
[----:B------:R-:W3:Y:S04]  /*50f20*/  LDL.LU R159, [R1+0x18c] ;  /* 0x00018c00019f7983 */ /* 0x000ee80000300800 */
[----:B-1----:R-:W2:Y:S04]  /*50f30*/  LDL.LU R152, [R1+0xd90] ;  /* 0x000d900001987983 */ /* 0x002ea80000300800 */
        /* <DEDUP_REMOVED lines=71> */
[----:B------:R-:W-:Y:S01]  /*513b0*/  BAR.SYNC.DEFER_BLOCKING 0x0 ;  /* 0x0000000000007b1d */ /* 0x000fe20000010000 */
[----:B-1----:R-:W-:-:S05]  /*513c0*/  IMAD.MOV.U32 R18, RZ, RZ, R14 ;  /* 0x000000ffff127224 */ /* 0x002fca00078e000e */
[----:B--2---:R1:W-:Y:S04]  /*513d0*/  STSM.16.M88.4 [R0], R152 ;  /* 0x0000009800007844 */ /* 0x0043e80000000200 */
[----:B------:R-:W-:Y:S04]  /*513e0*/  STL.64 [R1+0x9a0], R12 ;  /* 0x0009a00c01007387 */ /* 0x000fe80000100a00 */
[----:B------:R-:W-:Y:S01]  /*513f0*/  STL [R1+0x9ac], R15 ;  /* 0x0009ac0f01007387 */ /* 0x000fe20000100800 */
[----:B------:R-:W-:Y:S06]  /*51400*/  BAR.SYNC.DEFER_BLOCKING 0x0 ;  /* 0x0000000000007b1d */ /* 0x000fec0000010000 */
[----:B------:R-:W-:Y:S04]  /*51410*/  STL [R1+0x1c7c], R18 ;  /* 0x001c7c1201007387 */ /* 0x000fe80000100800 */
[----:B------:R-:W3:Y:S04]  /*51420*/  LDL.LU R157, [R1+0x5ac] ;  /* 0x0005ac00019d7983 */ /* 0x000ee80000300800 */
[----:B------:R-:W3:Y:S04]  /*51430*/  LDL.LU R158, [R1+0x1a4] ;  /* 0x0001a400019e7983 */ /* 0x000ee80000300800 */
[----:B------:R-:W3:Y:S04]  /*51440*/  LDL.LU R159, [R1+0x1ac] ;  /* 0x0001ac00019f7983 */ /* 0x000ee80000300800 */
[----:B------:R-:W2:Y:S04]  /*51450*/  LDS.128 R12, [R21] ;  /* 0x00000000150c7984 */ /* 0x000ea80000000c00 */
[----:B-1----:R-:W4:Y:S01]  /*51460*/  LDL.LU R152, [R1+0xdb0] ;  /* 0x000db00001987983 */ /* 0x002f220000300800 */
[----:B------:R-:W-:Y:S06]  /*51470*/  BAR.SYNC.DEFER_BLOCKING 0x0 ;  /* 0x0000000000007b1d */ /* 0x000fec0000010000 */
[----:B--2---:R-:W-:Y:S04]  /*51480*/  STL.64 [R1+0x5a0], R12 ;  /* 0x0005a00c01007387 */ /* 0x004fe80000100a00 */
[----:B------:R-:W-:Y:S04]  /*51490*/  STL.64 [R1+0x5a8], R14 ;  /* 0x0005a80e01007387 */ /* 0x000fe80000100a00 */
[----:B------:R-:W4:Y:S04]  /*514a0*/  LDL.LU R153, [R1+0xdb8] ;  /* 0x000db80001997983 */ /* 0x000f280000300800 */
[----:B------:R-:W4:Y:S04]  /*514b0*/  LDL.LU R154, [R1+0x9b0] ;  /* 0x0009b000019a7983 */ /* 0x000f280000300800 */
[----:B------:R-:W4:Y:S04]  /*514c0*/  LDL.LU R155, [R1+0x9b8] ;  /* 0x0009b800019b7983 */ /* 0x000f280000300800 */
[----:B---3--:R1:W-:Y:S01]  /*514d0*/  STSM.16.M88.4 [R0], R156 ;  /* 0x0000009c00007844 */ /* 0x0083e20000000200 */
[----:B------:R-:W-:Y:S06]  /*514e0*/  BAR.SYNC.DEFER_BLOCKING 0x0 ;  /* 0x0000000000007b1d */ /* 0x000fec0000010000 */
[----:B-1----:R-:W2:Y:S04]  /*514f0*/  LDL.LU R156, [R1+0x5b0] ;  /* 0x0005b000019c7983 */ /* 0x002ea80000300800 */
[----:B------:R-:W1:Y:S01]  /*51500*/  LDS.128 R12, [R21] ;  /* 0x00000000150c7984 */ /* 0x000e620000000c00 */
[----:B------:R-:W-:Y:S06]  /*51510*/  BAR.SYNC.DEFER_BLOCKING 0x0 ;  /* 0x0000000000007b1d */ /* 0x000fec0000010000 */
[----:B----4-:R3:W-:Y:S01]  /*51520*/  STSM.16.M88.4 [R0], R152 ;  /* 0x0000009800007844 */ /* 0x0107e20000000200 */
[----:B-1----:R-:W-:-:S03]  /*51530*/  IMAD.MOV.U32 R18, RZ, RZ, R12 ;  /* 0x000000ffff127224 */ /* 0x002fc600078e000c */
[----:B------:R-:W-:Y:S04]  /*51540*/  STL [R1+0x1a4], R13 ;  /* 0x0001a40d01007387 */ /* 0x000fe80000100800 */
[----:B------:R-:W-:Y:S01]  /*51550*/  STL.64 [R1+0x1a8], R14 ;  /* 0x0001a80e01007387 */ /* 0x000fe20000100a00 */
[----:B------:R-:W-:Y:S06]  /*51560*/  BAR.SYNC.DEFER_BLOCKING 0x0 ;  /* 0x0000000000007b1d */ /* 0x000fec0000010000 */
[----:B------:R-:W-:Y:S04]  /*51570*/  STL [R1+0x1c80], R18 ;  /* 0x001c801201007387 */ /* 0x000fe80000100800 */
[----:B------:R-:W2:Y:S04]  /*51580*/  LDL.LU R157, [R1+0x5b8] ;  /* 0x0005b800019d7983 */ /* 0x000ea80000300800 */
[----:B------:R-:W2:Y:S04]  /*51590*/  LDL.LU R158, [R1+0x1b0] ;  /* 0x0001b000019e7983 */ /* 0x000ea80000300800 */
[----:B------:R-:W2:Y:S04]  /*515a0*/  LDL.LU R159, [R1+0x1b8] ;  /* 0x0001b800019f7983 */ /* 0x000ea80000300800 */
[----:B------:R-:W1:Y:S04]  /*515b0*/  LDS.128 R12, [R21] ;  /* 0x00000000150c7984 */ /* 0x000e680000000c00 */
[----:B---3--:R-:W3:Y:S01]  /*515c0*/  LDL.LU R152, [R1+0xdb4] ;  /* 0x000db40001987983 */ /* 0x008ee20000300800 */
[----:B------:R-:W-:Y:S06]  /*515d0*/  BAR.SYNC.DEFER_BLOCKING 0x0 ;  /* 0x0000000000007b1d */ /* 0x000fec0000010000 */
[----:B-1----:R-:W-:Y:S04]  /*515e0*/  STL.64 [R1+0xda0], R12 ;  /* 0x000da00c01007387 */ /* 0x002fe80000100a00 */
[----:B------:R-:W-:Y:S04]  /*515f0*/  STL.64 [R1+0xda8], R14 ;  /* 0x000da80e01007387 */ /* 0x000fe80000100a00 */
[----:B------:R-:W3:Y:S04]  /*51600*/  LDL.LU R153, [R1+0xdbc] ;  /* 0x000dbc0001997983 */ /* 0x000ee80000300800 */
[----:B------:R-:W3:Y:S04]  /*51610*/  LDL.LU R154, [R1+0x9b4] ;  /* 0x0009b400019a7983 */ /* 0x000ee80000300800 */
[----:B------:R-:W3:Y:S04]  /*51620*/  LDL.LU R155, [R1+0x9bc] ;  /* 0x0009bc00019b7983 */ /* 0x000ee80000300800 */
[----:B--2---:R1:W-:Y:S01]  /*51630*/  STSM.16.M88.4 [R0], R156 ;  /* 0x0000009c00007844 */ /* 0x0043e20000000200 */
[----:B------:R-:W-:Y:S06]  /*51640*/  BAR.SYNC.DEFER_BLOCKING 0x0 ;  /* 0x0000000000007b1d */ /* 0x000fec0000010000 */
[----:B-1----:R-:W2:Y:S04]  /*51650*/  LDL.LU R156, [R1+0x5b4] ;  /* 0x0005b400019c7983 */ /* 0x002ea80000300800 */
[----:B------:R-:W1:Y:S01]  /*51660*/  LDS.128 R12, [R21] ;  /* 0x00000000150c7984 */ /* 0x000e620000000c00 */
[----:B------:R-:W-:Y:S06]  /*51670*/  BAR.SYNC.DEFER_BLOCKING 0x0 ;  /* 0x0000000000007b1d */ /* 0x000fec0000010000 */
[----:B---3--:R3:W-:Y:S04]  /*51680*/  STSM.16.M88.4 [R0], R152 ;  /* 0x0000009800007844 */ /* 0x0087e80000000200 */
[----:B-1----:R-:W-:Y:S04]  /*51690*/  STL.64 [R1+0x9b0], R12 ;  /* 0x0009b00c01007387 */ /* 0x002fe80000100a00 */
[----:B------:R-:W-:Y:S01]  /*516a0*/  STL.64 [R1+0x9b8], R14 ;  /* 0x0009b80e01007387 */ /* 0x000fe20000100a00 */
[----:B------:R-:W-:Y:S06]  /*516b0*/  BAR.SYNC.DEFER_BLOCKING 0x0 ;  /* 0x0000000000007b1d */ /* 0x000fec0000010000 */
[----:B------:R-:W2:Y:S04]  /*516c0*/  LDL.LU R157, [R1+0x5bc] ;  /* 0x0005bc00019d7983 */ /* 0x000ea80000300800 */
[----:B------:R-:W2:Y:S04]  /*516d0*/  LDL.LU R158, [R1+0x1b4] ;  /* 0x0001b400019e7983 */ /* 0x000ea80000300800 */
[----:B------:R-:W2:Y:S04]  /*516e0*/  LDL.LU R159, [R1+0x1bc] ;  /* 0x0001bc00019f7983 */ /* 0x000ea80000300800 */
[----:B---3--:R-:W3:Y:S04]  /*516f0*/  LDL.LU R152, [R1+0xdc0] ;  /* 0x000dc00001987983 */ /* 0x008ee80000300800 */
[----:B------:R-:W1:Y:S01]  /*51700*/  LDS.128 R12, [R21] ;  /* 0x00000000150c7984 */ /* 0x000e620000000c00 */
        /* <DEDUP_REMOVED lines=51> */
[----:B---3--:R3:W-:Y:S01]  /*51a40*/  STSM.16.M88.4 [R0], R152 ;  /* 0x0000009800007844 */ /* 0x0087e20000000200 */
[----:B-1----:R-:W-:-:S03]  /*51a50*/  IMAD.MOV.U32 R19, RZ, RZ, R15 ;  /* 0x000000ffff137224 */ /* 0x002fc600078e000f */
[----:B------:R-:W-:Y:S04]  /*51a60*/  STL.64 [R1+0x1c0], R12 ;  /* 0x0001c00c01007387 */ /* 0x000fe80000100a00 */
[----:B------:R-:W-:Y:S01]  /*51a70*/  STL [R1+0x1c8], R14 ;  /* 0x0001c80e01007387 */ /* 0x000fe20000100800 */
        /* <DEDUP_REMOVED lines=115> */
[----:B------:R-:W4:Y:S04]  /*521b0*/  LDL.LU R160, [R1+0x200] ;  /* 0x0002000001a07983 */ /* 0x000f280000300800 */
[----:B--2---:R-:W-:Y:S01]  /*521c0*/  STSM.16.M88.4 [R0], R156 ;  /* 0x0000009c00007844 */ /* 0x004fe20000000200 */
[----:B------:R-:W-:Y:S06]  /*521d0*/  BAR.SYNC.DEFER_BLOCKING 0x0 ;  /* 0x0000000000007b1d */ /* 0x000fec0000010000 */
[----:B------:R-:W1:Y:S02]  /*521e0*/  LDS.128 R12, [R21] ;  /* 0x00000000150c7984 */ /* 0x000e640000000c00 */
[----:B------:R-:W-:Y:S06]  /*521f0*/  BAR.SYNC.DEFER_BLOCKING 0x0 ;  /* 0x0000000000007b1d */ /* 0x000fec0000010000 */
[----:B---3--:R-:W-:Y:S04]  /*52200*/  STSM.16.M88.4 [R0], R152 ;  /* 0x0000009800007844 */ /* 0x008fe80000000200 */
[----:B-1----:R-:W-:Y:S04]  /*52210*/  STL.64 [R1+0x5f0], R12 ;  /* 0x0005f00c01007387 */ /* 0x002fe80000100a00 */
[----:B------:R-:W-:Y:S01]  /*52220*/  STL.64 [R1+0x5f8], R14 ;  /* 0x0005f80e01007387 */ /* 0x000fe20000100a00 */
[----:B------:R-:W-:Y:S06]  /*52230*/  BAR.SYNC.DEFER_BLOCKING 0x0 ;  /* 0x0000000000007b1d */ /* 0x000fec0000010000 */
[----:B------:R-:W4:Y:S04]  /*52240*/  LDL.LU R161, [R1+0x208] ;  /* 0x0002080001a17983 */ /* 0x000f280000300800 */
[----:B------:R-:W2:Y:S04]  /*52250*/  LDL.LU R156, [R1+0xa04] ;  /* 0x000a0400019c7983 */ /* 0x000ea80000300800 */
[----:B------:R-:W1:Y:S01]  /*52260*/  LDS.128 R12, [R21] ;  /* 0x00000000150c7984 */ /* 0x000e620000000c00 */
[----:B------:R-:W-:Y:S06]  /*52270*/  BAR.SYNC.DEFER_BLOCKING 0x0 ;  /* 0x0000000000007b1d */ /* 0x000fec0000010000 */
[----:B-1----:R-:W-:Y:S04]  /*52280*/  STL.64 [R1+0xdf0], R12 ;  /* 0x000df00c01007387 */ /* 0x002fe80000100a00 */
[----:B------:R-:W-:Y:S04]  /*52290*/  STL.64 [R1+0xdf8], R14 ;  /* 0x000df80e01007387 */ /* 0x000fe80000100a00 */
[----:B------:R-:W2:Y:S04]  /*522a0*/  LDL.LU R157, [R1+0xa0c] ;  /* 0x000a0c00019d7983 */ /* 0x000ea80000300800 */
[----:B------:R-:W2:Y:S04]  /*522b0*/  LDL.LU R158, [R1+0x604] ;  /* 0x00060400019e7983 */ /* 0x000ea80000300800 */
[----:B------:R-:W2:Y:S04]  /*522c0*/  LDL.LU R159, [R1+0x60c] ;  /* 0x00060c00019f7983 */ /* 0x000ea80000300800 */
[----:B------:R-:W3:Y:S01]  /*522d0*/  LDL.LU R152, [R1+0x204] ;  /* 0x0002040001987983 */ /* 0x000ee20000300800 */
[----:B------:R-:W-:-:S02]  /*522e0*/  IMAD.MOV.U32 R154, RZ, RZ, R25 ;  /* 0x000000ffff9a7224 */ /* 0x000fc400078e0019 */
[----:B------:R-:W-:Y:S01]  /*522f0*/  IMAD.MOV.U32 R155, RZ, RZ, R27 ;  /* 0x000000ffff9b7224 */ /* 0x000fe200078e001b */
[----:B----4-:R-:W-:Y:S01]  /*52300*/  STSM.16.M88.4 [R0], R160 ;  /* 0x000000a000007844 */ /* 0x010fe20000000200 */
[----:B------:R-:W-:Y:S06]  /*52310*/  BAR.SYNC.DEFER_BLOCKING 0x0 ;  /* 0x0000000000007b1d */ /* 0x000fec0000010000 */
[----:B------:R-:W1:Y:S02]  /*52320*/  LDS.128 R12, [R21] ;  /* 0x00000000150c7984 */ /* 0x000e640000000c00 */
[----:B------:R-:W-:Y:S06]  /*52330*/  BAR.SYNC.DEFER_BLOCKING 0x0 ;  /* 0x0000000000007b1d */ /* 0x000fec0000010000 */
[----:B--2---:R-:W-:Y:S04]  /*52340*/  STSM.16.M88.4 [R0], R156 ;  /* 0x0000009c00007844 */ /* 0x004fe80000000200 */
[----:B-1----:R-:W-:Y:S04]  /*52350*/  STL.64 [R1+0xa00], R12 ;  /* 0x000a000c01007387 */ /* 0x002fe80000100a00 */
[----:B------:R-:W-:Y:S01]  /*52360*/  STL.64 [R1+0xa08], R14 ;  /* 0x000a080e01007387 */ /* 0x000fe20000100a00 */
[----:B------:R-:W-:Y:S06]  /*52370*/  BAR.SYNC.DEFER_BLOCKING 0x0 ;  /* 0x0000000000007b1d */ /* 0x000fec0000010000 */
[----:B------:R-:W3:Y:S04]  /*52380*/  LDL.LU R153, [R1+0x20c] ;  /* 0x00020c0001997983 */ /* 0x000ee80000300800 */
        /* <DEDUP_REMOVED lines=18> */
[----:B--2---:R-:W2:Y:S04]  /*524b0*/  LDL.LU R24, [R1+0xa14] ;  /* 0x000a140001187983 */ /* 0x004ea80000300800 */
[----:B------:R-:W1:Y:S04]  /*524c0*/  LDS.128 R12, [R21] ;  /* 0x00000000150c7984 */ /* 0x000e680000000c00 */
[----:B-1----:R-:W-:Y:S04]  /*524d0*/  STL.64 [R1+0xe50], R12 ;  /* 0x000e500c01007387 */ /* 0x002fe80000100a00 */
[----:B------:R-:W-:Y:S04]  /*524e0*/  STL.64 [R1+0xe58], R14 ;  /* 0x000e580e01007387 */ /* 0x000fe80000100a00 */
[----:B------:R-:W2:Y:S04]  /*524f0*/  LDL.LU R25, [R1+0xa1c] ;  /* 0x000a1c0001197983 */ /* 0x000ea80000300800 */
[----:B------:R-:W2:Y:S04]  /*52500*/  LDL.LU R26, [R1+0x614] ;  /* 0x00061400011a7983 */ /* 0x000ea80000300800 */
[----:B------:R-:W2:Y:S01]  /*52510*/  LDL.LU R27, [R1+0x61c] ;  /* 0x00061c00011b7983 */ /* 0x000ea20000300800 */
[----:B------:R-:W-:Y:S01]  /*52520*/  BAR.SYNC.DEFER_BLOCKING 0x0 ;  /* 0x0000000000007b1d */ /* 0x000fe20000010000 */
[----:B------:R-:W-:-:S02]  /*52530*/  IMAD.MOV.U32 R154, RZ, RZ, R28 ;  /* 0x000000ffff9a7224 */ /* 0x000fc400078e001c */
[----:B------:R-:W-:-:S05]  /*52540*/  IMAD.MOV.U32 R155, RZ, RZ, R30 ;  /* 0x000000ffff9b7224 */ /* 0x000fca00078e001e */
        /* <DEDUP_REMOVED lines=19> */
[----:B------:R-:W-:-:S03]  /*52680*/  IMAD.MOV.U32 R155, RZ, RZ, R31 ;  /* 0x000000ffff9b7224 */ /* 0x000fc600078e001f */
[----:B------:R-:W4:Y:S04]  /*52690*/  LDL.LU R28, [R1+0x220] ;  /* 0x00022000011c7983 */ /* 0x000f280000300800 */
[----:B---3--:R-:W-:Y:S01]  /*526a0*/  STSM.16.M88.4 [R0], R152 ;  /* 0x0000009800007844 */ /* 0x008fe20000000200 */
[----:B------:R-:W-:Y:S06]  /*526b0*/  BAR.SYNC.DEFER_BLOCKING 0x0 ;  /* 0x0000000000007b1d */ /* 0x000fec0000010000 */
[----:B------:R-:W1:Y:S02]  /*526c0*/  LDS.128 R12, [R21] ;  /* 0x00000000150c7984 */ /* 0x000e640000000c00 */
[----:B------:R-:W-:Y:S06]  /*526d0*/  BAR.SYNC.DEFER_BLOCKING 0x0 ;  /* 0x0000000000007b1d */ /* 0x000fec0000010000 */
[----:B--2---:R2:W-:Y:S04]  /*526e0*/  STSM.16.M88.4 [R0], R24 ;  /* 0x0000001800007844 */ /* 0x0045e80000000200 */
[----:B-1----:R-:W-:Y:S04]  /*526f0*/  STL.64 [R1+0x200], R12 ;  /* 0x0002000c01007387 */ /* 0x002fe80000100a00 */
[----:B------:R-:W-:Y:S01]  /*52700*/  STL.64 [R1+0x208], R14 ;  /* 0x0002080e01007387 */ /* 0x000fe20000100a00 */
[----:B------:R-:W-:Y:S06]  /*52710*/  BAR.SYNC.DEFER_BLOCKING 0x0 ;  /* 0x0000000000007b1d */ /* 0x000fec0000010000 */
[----:B------:R-:W4:Y:S04]  /*52720*/  LDL.LU R29, [R1+0x228] ;  /* 0x00022800011d7983 */ /* 0x000f280000300800 */
        /* <DEDUP_REMOVED lines=8> */
[----:B------:R-:W-:Y:S01]  /*527b0*/  IMAD.MOV.U32 R30, RZ, RZ, R32 ;  /* 0x000000ffff1e7224 */ /* 0x000fe200078e0020 */
[----:B------:R-:W-:-:S05]  /*527c0*/  MOV R31, R34 ;  /* 0x00000022001f7202 */ /* 0x000fca0000000f00 */
[----:B----4-:R1:W-:Y:S01]  /*527d0*/  STSM.16.M88.4 [R0], R28 ;  /* 0x0000001c00007844 */ /* 0x0103e20000000200 */
        /* <DEDUP_REMOVED lines=604> */
[----:B--2---:R2:W-:Y:S01]  /*54da0*/  STSM.16.M88.4 [R0], R24 ;  /* 0x0000001800007844 */ /* 0x0045e20000000200 */
[----:B-1----:R-:W-:-:S03]  /*54db0*/  IMAD.MOV.U32 R252, RZ, RZ, R15 ;  /* 0x000000fffffc7224 */ /* 0x002fc600078e000f */
[----:B------:R-:W-:Y:S04]  /*54dc0*/  STL.64 [R1+0xc0], R12 ;  /* 0x0000c00c01007387 */ /* 0x000fe80000100a00 */
[----:B------:R-:W-:Y:S01]  /*54dd0*/  STL [R1+0xc8], R14 ;  /* 0x0000c80e01007387 */ /* 0x000fe20000100800 */
[----:B------:R-:W-:Y:S06]  /*54de0*/  BAR.SYNC.DEFER_BLOCKING 0x0 ;  /* 0x0000000000007b1d */ /* 0x000fec0000010000 */
[----:B------:R-:W-:Y:S04]  /*54df0*/  STL [R1+0x1c50], R252 ;  /* 0x001c50fc01007387 */ /* 0x000fe80000100800 */
[----:B------:R-:W3:Y:S04]  /*54e00*/  LDL.LU R29, [R1+0x31c] ;  /* 0x00031c00011d7983 */ /* 0x000ee80000300800 */
[----:B--2---:R-:W2:Y:S04]  /*54e10*/  LDL.LU R24, [R1+0xb20] ;  /* 0x000b200001187983 */ /* 0x004ea80000300800 */
[----:B------:R-:W1:Y:S02]  /*54e20*/  LDS.128 R12, [R21] ;  /* 0x00000000150c7984 */ /* 0x000e640000000c00 */
[----:B-1----:R-:W-:-:S02]  /*54e30*/  IMAD.MOV.U32 R252, RZ, RZ, R14 ;  /* 0x000000fffffc7224 */ /* 0x002fc400078e000e */
[----:B------:R-:W-:Y:S01]  /*54e40*/  IMAD.MOV.U32 R231, RZ, RZ, R15 ;  /* 0x000000ffffe77224 */ /* 0x000fe200078e000f */
[----:B------:R-:W-:Y:S04]  /*54e50*/  STL.64 [R1+0x80], R12 ;  /* 0x0000800c01007387 */ /* 0x000fe80000100a00 */
[----:B------:R-:W-:Y:S04]  /*54e60*/  STL [R1+0x1c54], R252 ;  /* 0x001c54fc01007387 */ /* 0x000fe80000100800 */
[----:B------:R-:W-:Y:S04]  /*54e70*/  STL [R1+0x1c4c], R231 ;  /* 0x001c4ce701007387 */ /* 0x000fe80000100800 */
        /* <DEDUP_REMOVED lines=11> */
[----:B--2---:R2:W-:Y:S02]  /*54f30*/  STSM.16.M88.4 [R0], R24 ;  /* 0x0000001800007844 */ /* 0x0045e40000000200 */
[----:B------:R-:W-:Y:S01]  /*54f40*/  BAR.SYNC.DEFER_BLOCKING 0x0 ;  /* 0x0000000000007b1d */ /* 0x000fe20000010000 */
[----:B-1----:R-:W-:-:S02]  /*54f50*/  IMAD.MOV.U32 R230, RZ, RZ, R15 ;  /* 0x000000ffffe67224 */ /* 0x002fc400078e000f */
[----:B------:R-:W-:Y:S02]  /*54f60*/  IMAD.MOV.U32 R252, RZ, RZ, R13 ;  /* 0x000000fffffc7224 */ /* 0x000fe400078e000d */
[----:B------:R-:W-:Y:S01]  /*54f70*/  IMAD.MOV.U32 R231, RZ, RZ, R14 ;  /* 0x000000ffffe77224 */ /* 0x000fe200078e000e */
[----:B------:R-:W-:Y:S04]  /*54f80*/  STL [R1+0x20], R12 ;  /* 0x0000200c01007387 */ /* 0x000fe80000100800 */
[----:B------:R-:W4:Y:S04]  /*54f90*/  LDL.LU R13, [R1+0x18e8] ;  /* 0x0018e800010d7983 */ /* 0x000f280000300800 */
[----:B------:R-:W4:Y:S04]  /*54fa0*/  LDL.LU R16, [R1+0xc00] ;  /* 0x000c000001107983 */ /* 0x000f280000300800 */
[----:B------:R-:W4:Y:S04]  /*54fb0*/  LDL.LU R14, [R1+0x173c] ;  /* 0x00173c00010e7983 */ /* 0x000f280000300800 */
[----:B------:R-:W-:Y:S04]  /*54fc0*/  STL [R1+0x1c68], R230 ;  /* 0x001c68e601007387 */ /* 0x000fe80000100800 */
[----:B------:R-:W-:Y:S04]  /*54fd0*/  STL [R1+0x1c5c], R231 ;  /* 0x001c5ce701007387 */ /* 0x000fe80000100800 */
[----:B------:R-:W-:Y:S04]  /*54fe0*/  STL [R1+0x1c58], R252 ;  /* 0x001c58fc01007387 */ /* 0x000fe80000100800 */
[----:B------:R-:W3:Y:S04]  /*54ff0*/  LDL.LU R29, [R1+0x328] ;  /* 0x00032800011d7983 */ /* 0x000ee80000300800 */
[----:B------:R-:W1:Y:S04]  /*55000*/  LDS.128 R248, [R21] ;  /* 0x0000000015f87984 */ /* 0x000e680000000c00 */
[----:B--2---:R-:W2:Y:S04]  /*55010*/  LDL.LU R24, [R1+0xb24] ;  /* 0x000b240001187983 */ /* 0x004ea80000300800 */
[----:B-1----:R-:W-:Y:S04]  /*55020*/  STL [R1+0x1c9c], R248 ;  /* 0x001c9cf801007387 */ /* 0x002fe80000100800 */
[----:B------:R-:W-:Y:S04]  /*55030*/  STL [R1+0x1c88], R249 ;  /* 0x001c88f901007387 */ /* 0x000fe80000100800 */
[----:B------:R-:W-:Y:S04]  /*55040*/  STL [R1+0x1c70], R250 ;  /* 0x001c70fa01007387 */ /* 0x000fe80000100800 */
[----:B------:R-:W-:Y:S04]  /*55050*/  STL [R1+0x1c6c], R251 ;  /* 0x001c6cfb01007387 */ /* 0x000fe80000100800 */
        /* <DEDUP_REMOVED lines=9> */
[----:B------:R-:W3:Y:S04]  /*550f0*/  LDL.LU R29, [R1+0x32c] ;  /* 0x00032c00011d7983 */ /* 0x000ee80000300800 */
[----:B------:R-:W1:Y:S01]  /*55100*/  LDS.128 R244, [R21] ;  /* 0x0000000015f47984 */ /* 0x000e620000000c00 */
[----:B------:R-:W-:Y:S06]  /*55110*/  BAR.SYNC.DEFER_BLOCKING 0x0 ;  /* 0x0000000000007b1d */ /* 0x000fec0000010000 */
[----:B--2---:R2:W-:Y:S02]  /*55120*/  STSM.16.M88.4 [R0], R24 ;  /* 0x0000001800007844 */ /* 0x0045e40000000200 */
[----:B------:R-:W-:Y:S06]  /*55130*/  BAR.SYNC.DEFER_BLOCKING 0x0 ;  /* 0x0000000000007b1d */ /* 0x000fec0000010000 */
[----:B--2---:R-:W2:Y:S04]  /*55140*/  LDL.LU R24, [R1+0xb30] ;  /* 0x000b300001187983 */ /* 0x004ea80000300800 */
[----:B------:R-:W2:Y:S04]  /*55150*/  LDL.LU R25, [R1+0xb38] ;  /* 0x000b380001197983 */ /* 0x000ea80000300800 */
[----:B------:R-:W2:Y:S04]  /*55160*/  LDL.LU R26, [R1+0x730] ;  /* 0x00073000011a7983 */ /* 0x000ea80000300800 */
[----:B------:R-:W2:Y:S04]  /*55170*/  LDL.LU R27, [R1+0x738] ;  /* 0x00073800011b7983 */ /* 0x000ea80000300800 */
[----:B------:R-:W1:Y:S01]  /*55180*/  LDS.128 R240, [R21] ;  /* 0x0000000015f07984 */ /* 0x000e620000000c00 */
[----:B------:R-:W-:-:S02]  /*55190*/  IMAD.MOV.U32 R30, RZ, RZ, R97 ;  /* 0x000000ffff1e7224 */ /* 0x000fc400078e0061 */
[----:B------:R-:W-:Y:S01]  /*551a0*/  IMAD.MOV.U32 R31, RZ, RZ, R99 ;  /* 0x000000ffff1f7224 */ /* 0x000fe200078e0063 */
[----:B------:R-:W-:Y:S06]  /*551b0*/  BAR.SYNC.DEFER_BLOCKING 0x0 ;  /* 0x0000000000007b1d */ /* 0x000fec0000010000 */
[----:B---3--:R3:W-:Y:S02]  /*551c0*/  STSM.16.M88.4 [R0], R28 ;  /* 0x0000001c00007844 */ /* 0x0087e40000000200 */
[----:B------:R-:W-:Y:S06]  /*551d0*/  BAR.SYNC.DEFER_BLOCKING 0x0 ;  /* 0x0000000000007b1d */ /* 0x000fec0000010000 */
[----:B---3--:R-:W3:Y:S04]  /*551e0*/  LDL.LU R28, [R1+0x330] ;  /* 0x00033000011c7983 */ /* 0x008ee80000300800 */
        /* <DEDUP_REMOVED lines=57> */
[----:B------:R-:W4:Y:S04]  /*55580*/  LDL.LU R32, [R1+0x350] ;  /* 0x0003500001207983 */ /* 0x000f280000300800 */
[----:B------:R-:W4:Y:S04]  /*55590*/  LDL.LU R33, [R1+0x358] ;  /* 0x0003580001217983 */ /* 0x000f280000300800 */
        /* <DEDUP_REMOVED lines=8> */
[----:B------:R-:W3:Y:S04]  /*55620*/  LDL.LU R30, [R1+0x754] ;  /* 0x00075400011e7983 */ /* 0x000ee80000300800 */
[----:B------:R-:W3:Y:S04]  /*55630*/  LDL.LU R31, [R1+0x75c] ;  /* 0x00075c00011f7983 */ /* 0x000ee80000300800 */
[----:B------:R-:W1:Y:S01]  /*55640*/  LDS.128 R200, [R21] ;  /* 0x0000000015c87984 */ /* 0x000e620000000c00 */
[----:B------:R-:W-:Y:S06]  /*55650*/  BAR.SYNC.DEFER_BLOCKING 0x0 ;  /* 0x0000000000007b1d */ /* 0x000fec0000010000 */
[----:B--2---:R2:W-:Y:S02]  /*55660*/  STSM.16.M88.4 [R0], R24 ;  /* 0x0000001800007844 */ /* 0x0045e40000000200 */
[----:B------:R-:W-:Y:S06]  /*55670*/  BAR.SYNC.DEFER_BLOCKING 0x0 ;  /* 0x0000000000007b1d */ /* 0x000fec0000010000 */
[----:B--2---:R-:W2:Y:S04]  /*55680*/  LDL.LU R24, [R1+0x354] ;  /* 0x0003540001187983 */ /* 0x004ea80000300800 */
[----:B------:R-:W2:Y:S04]  /*55690*/  LDL.LU R25, [R1+0x35c] ;  /* 0x00035c0001197983 */ /* 0x000ea80000300800 */
[----:B------:R-:W1:Y:S01]  /*556a0*/  LDS.128 R196, [R21] ;  /* 0x0000000015c47984 */ /* 0x000e620000000c00 */
[----:B------:R-:W-:-:S02]  /*556b0*/  IMAD.MOV.U32 R34, RZ, RZ, R108 ;  /* 0x000000ffff227224 */ /* 0x000fc400078e006c */
[----:B------:R-:W-:Y:S01]  /*556c0*/  IMAD.MOV.U32 R35, RZ, RZ, R110 ;  /* 0x000000ffff237224 */ /* 0x000fe200078e006e */
[----:B------:R-:W-:Y:S06]  /*556d0*/  BAR.SYNC.DEFER_BLOCKING 0x0 ;  /* 0x0000000000007b1d */ /* 0x000fec0000010000 */
[----:B----4-:R-:W-:Y:S02]  /*556e0*/  STSM.16.M88.4 [R0], R32 ;  /* 0x0000002000007844 */ /* 0x010fe40000000200 */
[----:B------:R-:W-:Y:S06]  /*556f0*/  BAR.SYNC.DEFER_BLOCKING 0x0 ;  /* 0x0000000000007b1d */ /* 0x000fec0000010000 */
[----:B------:R-:W4:Y:S02]  /*55700*/  LDS.128 R192, [R21] ;  /* 0x0000000015c07984 */ /* 0x000f240000000c00 */
[----:B------:R-:W-:Y:S01]  /*55710*/  BAR.SYNC.DEFER_BLOCKING 0x0 ;  /* 0x0000000000007b1d */ /* 0x000fe20000010000 */
[----:B------:R-:W-:Y:S01]  /*55720*/  IMAD.MOV.U32 R26, RZ, RZ, R109 ;  /* 0x000000ffff1a7224 */ /* 0x000fe200078e006d */
[----:B------:R-:W-:-:S04]  /*55730*/  MOV R27, R111 ;  /* 0x0000006f001b7202 */ /* 0x000fc80000000f00 */
[----:B---3--:R3:W-:Y:S02]  /*55740*/  STSM.16.M88.4 [R0], R28 ;  /* 0x0000001c00007844 */ /* 0x0087e40000000200 */
[----:B------:R-:W-:Y:S06]  /*55750*/  BAR.SYNC.DEFER_BLOCKING 0x0 ;  /* 0x0000000000007b1d */ /* 0x000fec0000010000 */
[----:B---3--:R-:W3:Y:S04]  /*55760*/  LDL.LU R28, [R1+0xb60] ;  /* 0x000b6000011c7983 */ /* 0x008ee80000300800 */
[----:B------:R-:W3:Y:S04]  /*55770*/  LDL.LU R29, [R1+0xb68] ;  /* 0x000b6800011d7983 */ /* 0x000ee80000300800 */
[----:B------:R-:W3:Y:S04]  /*55780*/  LDL.LU R30, [R1+0x760] ;  /* 0x00076000011e7983 */ /* 0x000ee80000300800 */
[----:B------:R-:W3:Y:S04]  /*55790*/  LDL.LU R31, [R1+0x768] ;  /* 0x00076800011f7983 */ /* 0x000ee80000300800 */
[----:B------:R-:W4:Y:S01]  /*557a0*/  LDS.128 R188, [R21] ;  /* 0x0000000015bc7984 */ /* 0x000f220000000c00 */
[----:B------:R-:W-:Y:S06]  /*557b0*/  BAR.SYNC.DEFER_BLOCKING 0x0 ;  /* 0x0000000000007b1d */ /* 0x000fec0000010000 */
[----:B--2---:R2:W-:Y:S02]  /*557c0*/  STSM.16.M88.4 [R0], R24 ;  /* 0x0000001800007844 */ /* 0x0045e40000000200 */
[----:B------:R-:W-:Y:S06]  /*557d0*/  BAR.SYNC.DEFER_BLOCKING 0x0 ;  /* 0x0000000000007b1d */ /* 0x000fec0000010000 */
[----:B--2---:R-:W2:Y:S04]  /*557e0*/  LDL.LU R24, [R1+0x360] ;  /* 0x0003600001187983 */ /* 0x004ea80000300800 */
[----:B------:R-:W2:Y:S04]  /*557f0*/  LDL.LU R25, [R1+0x368] ;  /* 0x0003680001197983 */ /* 0x000ea80000300800 */
[----:B------:R-:W4:Y:S01]  /*55800*/  LDS.128 R184, [R21] ;  /* 0x0000000015b87984 */ /* 0x000f220000000c00 */
[----:B------:R-:W-:Y:S01]  /*55810*/  BAR.SYNC.DEFER_BLOCKING 0x0 ;  /* 0x0000000000007b1d */ /* 0x000fe20000010000 */
[----:B------:R-:W-:-:S02]  /*55820*/  IMAD.MOV.U32 R26, RZ, RZ, R112 ;  /* 0x000000ffff1a7224 */ /* 0x000fc400078e0070 */
[----:B------:R-:W-:-:S03]  /*55830*/  IMAD.MOV.U32 R27, RZ, RZ, R114 ;  /* 0x000000ffff1b7224 */ /* 0x000fc600078e0072 */
        /* <DEDUP_REMOVED lines=28> */
[----:B------:R-:W4:Y:S04]  /*55a00*/  LDL.LU R32, [R1+0xb74] ;  /* 0x000b740001207983 */ /* 0x000f280000300800 */
[----:B------:R-:W4:Y:S04]  /*55a10*/  LDL.LU R33, [R1+0xb7c] ;  /* 0x000b7c0001217983 */ /* 0x000f280000300800 */
[----:B------:R-:W4:Y:S04]  /*55a20*/  LDL.LU R34, [R1+0x774] ;  /* 0x0007740001227983 */ /* 0x000f280000300800 */
[----:B------:R-:W4:Y:S04]  /*55a30*/  LDL.LU R35, [R1+0x77c] ;  /* 0x00077c0001237983 */ /* 0x000f280000300800 */
[----:B------:R-:W1:Y:S01]  /*55a40*/  LDS.128 R168, [R21] ;  /* 0x0000000015a87984 */ /* 0x000e620000000c00 */
[----:B------:R-:W-:Y:S01]  /*55a50*/  BAR.SYNC.DEFER_BLOCKING 0x0 ;  /* 0x0000000000007b1d */ /* 0x000fe20000010000 */
[----:B------:R-:W-:-:S02]  /*55a60*/  IMAD.MOV.U32 R26, RZ, RZ, R116 ;  /* 0x000000ffff1a7224 */ /* 0x000fc400078e0074 */
[----:B------:R-:W-:-:S03]  /*55a70*/  IMAD.MOV.U32 R27, RZ, RZ, R118 ;  /* 0x000000ffff1b7224 */ /* 0x000fc600078e0076 */
[----:B------:R-:W4:Y:S04]  /*55a80*/  LDL.LU R36, [R1+0x374] ;  /* 0x0003740001247983 */ /* 0x000f280000300800 */
[----:B------:R-:W4:Y:S04]  /*55a90*/  LDL.LU R37, [R1+0x37c] ;  /* 0x00037c0001257983 */ /* 0x000f280000300800 */
[----:B---3--:R-:W-:Y:S01]  /*55aa0*/  STSM.16.M88.4 [R0], R28 ;  /* 0x0000001c00007844 */ /* 0x008fe20000000200 */
[----:B------:R-:W-:Y:S06]  /*55ab0*/  BAR.SYNC.DEFER_BLOCKING 0x0 ;  /* 0x0000000000007b1d */ /* 0x000fec0000010000 */
[----:B------:R-:W3:Y:S02]  /*55ac0*/  LDS.128 R28, [R21] ;  /* 0x00000000151c7984 */ /* 0x000ee40000000c00 */
[----:B------:R-:W-:Y:S06]  /*55ad0*/  BAR.SYNC.DEFER_BLOCKING 0x0 ;  /* 0x0000000000007b1d */ /* 0x000fec0000010000 */
[----:B--2---:R-:W-:Y:S02]  /*55ae0*/  STSM.16.M88.4 [R0], R24 ;  /* 0x0000001800007844 */ /* 0x004fe40000000200 */
[----:B------:R-:W-:Y:S06]  /*55af0*/  BAR.SYNC.DEFER_BLOCKING 0x0 ;  /* 0x0000000000007b1d */ /* 0x000fec0000010000 */
[----:B------:R-:W2:Y:S02]  /*55b00*/  LDS.128 R24, [R21] ;  /* 0x0000000015187984 */ /* 0x000ea40000000c00 */
[----:B------:R-:W-:Y:S06]  /*55b10*/  BAR.SYNC.DEFER_BLOCKING 0x0 ;  /* 0x0000000000007b1d */ /* 0x000fec0000010000 */
[----:B----4-:R4:W-:Y:S02]  /*55b20*/  STSM.16.M88.4 [R0], R32 ;  /* 0x0000002000007844 */ /* 0x0109e40000000200 */
[----:B------:R-:W-:Y:S06]  /*55b30*/  BAR.SYNC.DEFER_BLOCKING 0x0 ;  /* 0x0000000000007b1d */ /* 0x000fec0000010000 */
[----:B----4-:R-:W4:Y:S04]  /*55b40*/  LDL.LU R32, [R1+0xb80] ;  /* 0x000b800001207983 */ /* 0x010f280000300800 */
[----:B------:R-:W4:Y:S04]  /*55b50*/  LDL.LU R33, [R1+0xb88] ;  /* 0x000b880001217983 */ /* 0x000f280000300800 */
[----:B------:R-:W4:Y:S04]  /*55b60*/  LDL.LU R34, [R1+0x780] ;  /* 0x0007800001227983 */ /* 0x000f280000300800 */
[----:B------:R-:W4:Y:S04]  /*55b70*/  LDL.LU R35, [R1+0x788] ;  /* 0x0007880001237983 */ /* 0x000f280000300800 */
[----:B------:R-:W3:Y:S04]  /*55b80*/  LDL.LU R44, [R1+0x380] ;  /* 0x00038000012c7983 */ /* 0x000ee80000300800 */
[----:B------:R-:W3:Y:S04]  /*55b90*/  LDL.LU R45, [R1+0x388] ;  /* 0x00038800012d7983 */ /* 0x000ee80000300800 */
[----:B------:R-:W2:Y:S04]  /*55ba0*/  LDL.LU R48, [R1+0xb84] ;  /* 0x000b840001307983 */ /* 0x000ea80000300800 */
[----:B------:R-:W2:Y:S04]  /*55bb0*/  LDL.LU R49, [R1+0xb8c] ;  /* 0x000b8c0001317983 */ /* 0x000ea80000300800 */
[----:B------:R-:W2:Y:S04]  /*55bc0*/  LDL.LU R50, [R1+0x784] ;  /* 0x0007840001327983 */ /* 0x000ea80000300800 */
[----:B------:R-:W2:Y:S04]  /*55bd0*/  LDL.LU R51, [R1+0x78c] ;  /* 0x00078c0001337983 */ /* 0x000ea80000300800 */
[----:B------:R-:W1:Y:S01]  /*55be0*/  LDS.128 R40, [R21] ;  /* 0x0000000015287984 */ /* 0x000e620000000c00 */
[----:B------:R-:W-:-:S02]  /*55bf0*/  IMAD.MOV.U32 R38, RZ, RZ, R117 ;  /* 0x000000ffff267224 */ /* 0x000fc400078e0075 */
[----:B------:R-:W-:Y:S01]  /*55c00*/  IMAD.MOV.U32 R39, RZ, RZ, R119 ;  /* 0x000000ffff277224 */ /* 0x000fe200078e0077 */
[----:B------:R-:W-:Y:S01]  /*55c10*/  BAR.SYNC.DEFER_BLOCKING 0x0 ;  /* 0x0000000000007b1d */ /* 0x000fe20000010000 */
[----:B------:R-:W-:Y:S02]  /*55c20*/  IMAD.MOV.U32 R46, RZ, RZ, R120 ;  /* 0x000000ffff2e7224 */ /* 0x000fe400078e0078 */
[----:B------:R-:W-:-:S03]  /*55c30*/  IMAD.MOV.U32 R47, RZ, RZ, R122 ;  /* 0x000000ffff2f7224 */ /* 0x000fc600078e007a */
[----:B------:R-:W2:Y:S04]  /*55c40*/  LDL.LU R52, [R1+0x384] ;  /* 0x0003840001347983 */ /* 0x000ea80000300800 */
[----:B------:R-:W2:Y:S04]  /*55c50*/  LDL.LU R53, [R1+0x38c] ;  /* 0x00038c0001357983 */ /* 0x000ea80000300800 */
[----:B------:R-:W-:Y:S01]  /*55c60*/  STSM.16.M88.4 [R0], R36 ;  /* 0x0000002400007844 */ /* 0x000fe20000000200 */
[----:B------:R-:W-:Y:S06]  /*55c70*/  BAR.SYNC.DEFER_BLOCKING 0x0 ;  /* 0x0000000000007b1d */ /* 0x000fec0000010000 */
[----:B------:R-:W1:Y:S02]  /*55c80*/  LDS.128 R36, [R21] ;  /* 0x0000000015247984 */ /* 0x000e640000000c00 */
[----:B------:R-:W-:Y:S06]  /*55c90*/  BAR.SYNC.DEFER_BLOCKING 0x0 ;  /* 0x0000000000007b1d */ /* 0x000fec0000010000 */
[----:B----4-:R-:W-:Y:S02]  /*55ca0*/  STSM.16.M88.4 [R0], R32 ;  /* 0x0000002000007844 */ /* 0x010fe40000000200 */
[----:B------:R-:W-:Y:S06]  /*55cb0*/  BAR.SYNC.DEFER_BLOCKING 0x0 ;  /* 0x0000000000007b1d */ /* 0x000fec0000010000 */
[----:B------:R-:W4:Y:S02]  /*55cc0*/  LDS.128 R32, [R21] ;  /* 0x0000000015207984 */ /* 0x000f240000000c00 */
[----:B------:R-:W-:Y:S06]  /*55cd0*/  BAR.SYNC.DEFER_BLOCKING 0x0 ;  /* 0x0000000000007b1d */ /* 0x000fec0000010000 */
[----:B---3--:R-:W-:Y:S02]  /*55ce0*/  STSM.16.M88.4 [R0], R44 ;  /* 0x0000002c00007844 */ /* 0x008fe40000000200 */
[----:B------:R-:W-:Y:S06]  /*55cf0*/  BAR.SYNC.DEFER_BLOCKING 0x0 ;  /* 0x0000000000007b1d */ /* 0x000fec0000010000 */
[----:B------:R-:W3:Y:S02]  /*55d00*/  LDS.128 R44, [R21] ;  /* 0x00000000152c7984 */ /* 0x000ee40000000c00 */
        /* <DEDUP_REMOVED lines=9> */
[----:B------:R-:W3:Y:S04]  /*55da0*/  LDL.LU R64, [R1+0xb94] ;  /* 0x000b940001407983 */ /* 0x000ee80000300800 */
[----:B------:R-:W3:Y:S04]  /*55db0*/  LDL.LU R65, [R1+0xb9c] ;  /* 0x000b9c0001417983 */ /* 0x000ee80000300800 */
[----:B------:R-:W3:Y:S04]  /*55dc0*/  LDL.LU R66, [R1+0x794] ;  /* 0x0007940001427983 */ /* 0x000ee80000300800 */
[----:B------:R-:W3:Y:S04]  /*55dd0*/  LDL.LU R67, [R1+0x79c] ;  /* 0x00079c0001437983 */ /* 0x000ee80000300800 */
[----:B------:R-:W1:Y:S01]  /*55de0*/  LDS.128 R56, [R21] ;  /* 0x0000000015387984 */ /* 0x000e620000000c00 */
[----:B------:R-:W-:-:S02]  /*55df0*/  IMAD.MOV.U32 R54, RZ, RZ, R121 ;  /* 0x000000ffff367224 */ /* 0x000fc400078e0079 */
[----:B------:R-:W-:Y:S01]  /*55e00*/  IMAD.MOV.U32 R55, RZ, RZ, R123 ;  /* 0x000000ffff377224 */ /* 0x000fe200078e007b */
[----:B------:R-:W-:Y:S01]  /*55e10*/  BAR.SYNC.DEFER_BLOCKING 0x0 ;  /* 0x0000000000007b1d */ /* 0x000fe20000010000 */
[----:B------:R-:W-:Y:S01]  /*55e20*/  IMAD.MOV.U32 R62, RZ, RZ, R124 ;  /* 0x000000ffff3e7224 */ /* 0x000fe200078e007c */
[----:B------:R-:W-:-:S04]  /*55e30*/  MOV R63, R126 ;  /* 0x0000007e003f7202 */ /* 0x000fc80000000f00 */
[----:B------:R-:W3:Y:S04]  /*55e40*/  LDL.LU R68, [R1+0x394] ;  /* 0x0003940001447983 */ /* 0x000ee80000300800 */
[----:B------:R-:W3:Y:S04]  /*55e50*/  LDL.LU R69, [R1+0x39c] ;  /* 0x00039c0001457983 */ /* 0x000ee80000300800 */
[----:B------:R-:W-:Y:S01]  /*55e60*/  STSM.16.M88.4 [R0], R52 ;  /* 0x0000003400007844 */ /* 0x000fe20000000200 */
[----:B------:R-:W-:Y:S06]  /*55e70*/  BAR.SYNC.DEFER_BLOCKING 0x0 ;  /* 0x0000000000007b1d */ /* 0x000fec0000010000 */
[----:B------:R-:W1:Y:S02]  /*55e80*/  LDS.128 R52, [R21] ;  /* 0x0000000015347984 */ /* 0x000e640000000c00 */
[----:B------:R-:W-:Y:S06]  /*55e90*/  BAR.SYNC.DEFER_BLOCKING 0x0 ;  /* 0x0000000000007b1d */ /* 0x000fec0000010000 */
[----:B--2---:R-:W-:Y:S02]  /*55ea0*/  STSM.16.M88.4 [R0], R48 ;  /* 0x0000003000007844 */ /* 0x004fe40000000200 */
[----:B------:R-:W-:Y:S06]  /*55eb0*/  BAR.SYNC.DEFER_BLOCKING 0x0 ;  /* 0x0000000000007b1d */ /* 0x000fec0000010000 */
[----:B------:R-:W2:Y:S02]  /*55ec0*/  LDS.128 R48, [R21] ;  /* 0x0000000015307984 */ /* 0x000ea40000000c00 */
[----:B------:R-:W-:Y:S06]  /*55ed0*/  BAR.SYNC.DEFER_BLOCKING 0x0 ;  /* 0x0000000000007b1d */ /* 0x000fec0000010000 */
[----:B----4-:R-:W-:Y:S02]  /*55ee0*/  STSM.16.M88.4 [R0], R60 ;  /* 0x0000003c00007844 */ /* 0x010fe40000000200 */
[----:B------:R-:W-:Y:S06]  /*55ef0*/  BAR.SYNC.DEFER_BLOCKING 0x0 ;  /* 0x0000000000007b1d */ /* 0x000fec0000010000 */
[----:B------:R-:W4:Y:S02]  /*55f00*/  LDS.128 R60, [R21] ;  /* 0x00000000153c7984 */ /* 0x000f240000000c00 */
[----:B------:R-:W-:Y:S06]  /*55f10*/  BAR.SYNC.DEFER_BLOCKING 0x0 ;  /* 0x0000000000007b1d */ /* 0x000fec0000010000 */
[----:B---3--:R3:W-:Y:S02]  /*55f20*/  STSM.16.M88.4 [R0], R64 ;  /* 0x0000004000007844 */ /* 0x0087e40000000200 */
[----:B------:R-:W-:Y:S06]  /*55f30*/  BAR.SYNC.DEFER_BLOCKING 0x0 ;  /* 0x0000000000007b1d */ /* 0x000fec0000010000 */
[----:B---3--:R-:W3:Y:S04]  /*55f40*/  LDL.LU R64, [R1+0xba0] ;  /* 0x000ba00001407983 */ /* 0x008ee80000300800 */
[----:B------:R-:W3:Y:S04]  /*55f50*/  LDL.LU R65, [R1+0xba8] ;  /* 0x000ba80001417983 */ /* 0x000ee80000300800 */
[----:B------:R-:W3:Y:S04]  /*55f60*/  LDL.LU R66, [R1+0x7a0] ;  /* 0x0007a00001427983 */ /* 0x000ee80000300800 */
[----:B------:R-:W3:Y:S04]  /*55f70*/  LDL.LU R67, [R1+0x7a8] ;  /* 0x0007a80001437983 */ /* 0x000ee80000300800 */
[----:B------:R-:W2:Y:S04]  /*55f80*/  LDL.LU R76, [R1+0x3a0] ;  /* 0x0003a000014c7983 */ /* 0x000ea80000300800 */
[----:B------:R-:W2:Y:S04]  /*55f90*/  LDL.LU R77, [R1+0x3a8] ;  /* 0x0003a800014d7983 */ /* 0x000ea80000300800 */
[----:B------:R-:W4:Y:S04]  /*55fa0*/  LDL.LU R80, [R1+0xba4] ;  /* 0x000ba40001507983 */ /* 0x000f280000300800 */
[----:B------:R-:W4:Y:S04]  /*55fb0*/  LDL.LU R81, [R1+0xbac] ;  /* 0x000bac0001517983 */ /* 0x000f280000300800 */
[----:B------:R-:W4:Y:S04]  /*55fc0*/  LDL.LU R82, [R1+0x7a4] ;  /* 0x0007a40001527983 */ /* 0x000f280000300800 */
[----:B------:R-:W4:Y:S04]  /*55fd0*/  LDL.LU R83, [R1+0x7ac] ;  /* 0x0007ac0001537983 */ /* 0x000f280000300800 */
[----:B------:R-:W1:Y:S01]  /*55fe0*/  LDS.128 R72, [R21] ;  /* 0x0000000015487984 */ /* 0x000e620000000c00 */
[----:B------:R-:W-:-:S02]  /*55ff0*/  IMAD.MOV.U32 R70, RZ, RZ, R125 ;  /* 0x000000ffff467224 */ /* 0x000fc400078e007d */
[----:B------:R-:W-:Y:S01]  /*56000*/  IMAD.MOV.U32 R71, RZ, RZ, R127 ;  /* 0x000000ffff477224 */ /* 0x000fe200078e007f */
[----:B------:R-:W-:Y:S01]  /*56010*/  BAR.SYNC.DEFER_BLOCKING 0x0 ;  /* 0x0000000000007b1d */ /* 0x000fe20000010000 */
[----:B------:R-:W-:Y:S02]  /*56020*/  IMAD.MOV.U32 R78, RZ, RZ, R128 ;  /* 0x000000ffff4e7224 */ /* 0x000fe400078e0080 */
[----:B------:R-:W-:-:S03]  /*56030*/  IMAD.MOV.U32 R79, RZ, RZ, R130 ;  /* 0x000000ffff4f7224 */ /* 0x000fc600078e0082 */
[----:B------:R-:W4:Y:S04]  /*56040*/  LDL.LU R84, [R1+0x3a4] ;  /* 0x0003a40001547983 */ /* 0x000f280000300800 */
[----:B------:R-:W4:Y:S04]  /*56050*/  LDL.LU R85, [R1+0x3ac] ;  /* 0x0003ac0001557983 */ /* 0x000f280000300800 */
[----:B------:R-:W-:Y:S01]  /*56060*/  STSM.16.M88.4 [R0], R68 ;  /* 0x0000004400007844 */ /* 0x000fe20000000200 */
[----:B------:R-:W-:Y:S06]  /*56070*/  BAR.SYNC.DEFER_BLOCKING 0x0 ;  /* 0x0000000000007b1d */ /* 0x000fec0000010000 */
[----:B------:R-:W1:Y:S02]  /*56080*/  LDS.128 R68, [R21] ;  /* 0x0000000015447984 */ /* 0x000e640000000c00 */
[----:B------:R-:W-:Y:S06]  /*56090*/  BAR.SYNC.DEFER_BLOCKING 0x0 ;  /* 0x0000000000007b1d */ /* 0x000fec0000010000 */
[----:B---3--:R-:W-:Y:S02]  /*560a0*/  STSM.16.M88.4 [R0], R64 ;  /* 0x0000004000007844 */ /* 0x008fe40000000200 */
        /* <DEDUP_REMOVED lines=55> */
[----:B------:R-:W-:Y:S02]  /*56420*/  IMAD.MOV.U32 R110, RZ, RZ, R136 ;  /* 0x000000ffff6e7224 */ /* 0x000fe400078e0088 */
[----:B------:R-:W-:-:S03]  /*56430*/  IMAD.MOV.U32 R111, RZ, RZ, R138 ;  /* 0x000000ffff6f7224 */ /* 0x000fc600078e008a */
        /* <DEDUP_REMOVED lines=27> */
[----:B------:R-:W-:Y:S01]  /*565f0*/  IMAD.MOV.U32 R118, RZ, RZ, R137 ;  /* 0x000000ffff767224 */ /* 0x000fe200078e0089 */
[----:B------:R-:W-:Y:S01]  /*56600*/  MOV R119, R139 ;  /* 0x0000008b00777202 */ /* 0x000fe20000000f00 */
[----:B------:R-:W-:Y:S01]  /*56610*/  BAR.SYNC.DEFER_BLOCKING 0x0 ;  /* 0x0000000000007b1d */ /* 0x000fe20000010000 */
[----:B------:R-:W-:-:S02]  /*56620*/  IMAD.MOV.U32 R126, RZ, RZ, R140 ;  /* 0x000000ffff7e7224 */ /* 0x000fc400078e008c */
[----:B------:R-:W-:-:S03]  /*56630*/  IMAD.MOV.U32 R127, RZ, RZ, R142 ;  /* 0x000000ffff7f7224 */ /* 0x000fc600078e008e */
[----:B------:R-:W4:Y:S04]  /*56640*/  LDL.LU R132, [R1+0x3d4] ;  /* 0x0003d40001847983 */ /* 0x000f280000300800 */
[----:B------:R-:W4:Y:S04]  /*56650*/  LDL.LU R133, [R1+0x3dc] ;  /* 0x0003dc0001857983 */ /* 0x000f280000300800 */
[----:B------:R-:W-:Y:S01]  /*56660*/  STSM.16.M88.4 [R0], R116 ;  /* 0x0000007400007844 */ /* 0x000fe20000000200 */
[----:B------:R-:W-:Y:S06]  /*56670*/  BAR.SYNC.DEFER_BLOCKING 0x0 ;  /* 0x0000000000007b1d */ /* 0x000fec0000010000 */
[----:B------:R-:W1:Y:S02]  /*56680*/  LDS.128 R116, [R21] ;  /* 0x0000000015747984 */ /* 0x000e640000000c00 */
[----:B------:R-:W-:Y:S01]  /*56690*/  BAR.SYNC.DEFER_BLOCKING 0x0 ;  /* 0x0000000000007b1d */ /* 0x000fe20000010000 */
[----:B------:R-:W-:-:S05]  /*566a0*/  IMAD.MOV.U32 R134, RZ, RZ, R141 ;  /* 0x000000ffff867224 */ /* 0x000fca00078e008d */
        /* <DEDUP_REMOVED lines=8> */
[----:B----4-:R4:W-:Y:S01]  /*56730*/  STSM.16.M88.4 [R0], R128 ;  /* 0x0000008000007844 */ /* 0x0109e20000000200 */
[----:B------:R-:W-:-:S02]  /*56740*/  IMAD.MOV.U32 R142, RZ, RZ, R144 ;  /* 0x000000ffff8e7224 */ /* 0x000fc400078e0090 */
[----:B------:R-:W-:Y:S01]  /*56750*/  IMAD.MOV.U32 R135, RZ, RZ, R143 ;  /* 0x000000ffff877224 */ /* 0x000fe200078e008f */
        /* <DEDUP_REMOVED lines=11> */
[----:B------:R-:W2:Y:S04]  /*56810*/  LDL.LU R156, [R1+0x3e4] ;  /* 0x0003e400019c7983 */ /* 0x000ea80000300800 */
[----:B------:R-:W2:Y:S01]  /*56820*/  LDL.LU R157, [R1+0x3ec] ;  /* 0x0003ec00019d7983 */ /* 0x000ea20000300800 */
[----:B------:R-:W-:-:S02]  /*56830*/  IMAD.MOV.U32 R158, RZ, RZ, R145 ;  /* 0x000000ffff9e7224 */ /* 0x000fc400078e0091 */
[----:B------:R-:W-:Y:S01]  /*56840*/  IMAD.MOV.U32 R143, RZ, RZ, R146 ;  /* 0x000000ffff8f7224 */ /* 0x000fe200078e0092 */
[----:B------:R-:W2:Y:S01]  /*56850*/  LDL.LU R144, [R1+0xbf0] ;  /* 0x000bf00001907983 */ /* 0x000ea20000300800 */
[----:B------:R-:W-:-:S03]  /*56860*/  IMAD.MOV.U32 R159, RZ, RZ, R147 ;  /* 0x000000ffff9f7224 */ /* 0x000fc600078e0093 */
[----:B------:R-:W2:Y:S04]  /*56870*/  LDL.LU R145, [R1+0xbf8] ;  /* 0x000bf80001917983 */ /* 0x000ea80000300800 */
[----:B------:R-:W2:Y:S04]  /*56880*/  LDL.LU R146, [R1+0x7f0] ;  /* 0x0007f00001927983 */ /* 0x000ea80000300800 */
[----:B------:R-:W2:Y:S04]  /*56890*/  LDL.LU R147, [R1+0x7f8] ;  /* 0x0007f80001937983 */ /* 0x000ea80000300800 */
[----:B------:R-:W1:Y:S01]  /*568a0*/  LDS.128 R136, [R21] ;  /* 0x0000000015887984 */ /* 0x000e620000000c00 */
[----:B------:R-:W-:Y:S06]  /*568b0*/  BAR.SYNC.DEFER_BLOCKING 0x0 ;  /* 0x0000000000007b1d */ /* 0x000fec0000010000 */
[----:B------:R-:W2:Y:S04]  /*568c0*/  LDL.LU R160, [R1+0x3f0] ;  /* 0x0003f00001a07983 */ /* 0x000ea80000300800 */
[----:B------:R-:W2:Y:S04]  /*568d0*/  LDL.LU R161, [R1+0x3f8] ;  /* 0x0003f80001a17983 */ /* 0x000ea80000300800 */
[----:B------:R-:W2:Y:S04]  /*568e0*/  LDL.LU R164, [R1+0xbf4] ;  /* 0x000bf40001a47983 */ /* 0x000ea80000300800 */
[----:B------:R-:W2:Y:S04]  /*568f0*/  LDL.LU R165, [R1+0xbfc] ;  /* 0x000bfc0001a57983 */ /* 0x000ea80000300800 */
[----:B------:R-:W-:Y:S01]  /*56900*/  STSM.16.M88.4 [R0], R132 ;  /* 0x0000008400007844 */ /* 0x000fe20000000200 */
[----:B------:R-:W-:Y:S06]  /*56910*/  BAR.SYNC.DEFER_BLOCKING 0x0 ;  /* 0x0000000000007b1d */ /* 0x000fec0000010000 */
[----:B------:R-:W2:Y:S04]  /*56920*/  LDL.LU R166, [R1+0x7f4] ;  /* 0x0007f40001a67983 */ /* 0x000ea80000300800 */
[----:B------:R-:W2:Y:S01]  /*56930*/  LDL.LU R167, [R1+0x7fc] ;  /* 0x0007fc0001a77983 */ /* 0x000ea20000300800 */
[----:B------:R-:W-:-:S02]  /*56940*/  IMAD.MOV.U32 R162, RZ, RZ, R148 ;  /* 0x000000ffffa27224 */ /* 0x000fc400078e0094 */
[----:B------:R-:W-:Y:S01]  /*56950*/  IMAD.MOV.U32 R163, RZ, RZ, R150 ;  /* 0x000000ffffa37224 */ /* 0x000fe200078e0096 */
[----:B------:R-:W2:Y:S01]  /*56960*/  LDL.LU R23, [R1+0x800] ;  /* 0x0008000001177983 */ /* 0x000ea20000300800 */
[----:B------:R-:W-:-:S03]  /*56970*/  ISETP.GE.AND P5, PT, R8, R13, PT ;  /* 0x0000000d0800720c */ /* 0x000fc60003fa6270 */
[----:B------:R-:W2:Y:S04]  /*56980*/  LDL.LU R12, [R1+0x1438] ;  /* 0x00143800010c7983 */ /* 0x000ea80000300800 */
[----:B------:R-:W1:Y:S01]  /*56990*/  LDS.128 R132, [R21] ;  /* 0x0000000015847984 */ /* 0x000e620000000c00 */
[----:B------:R-:W-:Y:S06]  /*569a0*/  BAR.SYNC.DEFER_BLOCKING 0x0 ;  /* 0x0000000000007b1d */ /* 0x000fec0000010000 */
[----:B------:R-:W2:Y:S04]  /*569b0*/  LDL.LU R13, [R1+0x400] ;  /* 0x00040000010d7983 */ /* 0x000ea80000300800 */
[----:B----4-:R-:W-:Y:S01]  /*569c0*/  STSM.16.M88.4 [R0], R128 ;  /* 0x0000008000007844 */ /* 0x010fe20000000200 */
[----:B------:R-:W-:Y:S06]  /*569d0*/  BAR.SYNC.DEFER_BLOCKING 0x0 ;  /* 0x0000000000007b1d */ /* 0x000fec0000010000 */
[----:B------:R-:W4:Y:S02]  /*569e0*/  LDS.128 R128, [R21] ;  /* 0x0000000015807984 */ /* 0x000f240000000c00 */
        /* <DEDUP_REMOVED lines=9> */
[----:B------:R-:W-:Y:S02]  /*56a80*/  STSM.16.M88.4 [R0], R156 ;  /* 0x0000009c00007844 */ /* 0x000fe40000000200 */
        /* <DEDUP_REMOVED lines=11> */
[----:B------:R1:W-:Y:S04]  /*56b40*/  STSM.16.M88.4 [R0], R164 ;  /* 0x000000a400007844 */ /* 0x0003e80000000200 */
[----:B-1----:R-:W4:Y:S04]  /*56b50*/  LDL.LU R164, [R1+0x3f4] ;  /* 0x0003f40001a47983 */ /* 0x002f280000300800 */
[----:B------:R-:W4:Y:S04]  /*56b60*/  LDL.LU R165, [R1+0x3fc] ;  /* 0x0003fc0001a57983 */ /* 0x000f280000300800 */
[----:B------:R-:W3:Y:S04]  /*56b70*/  LDL.LU R19, [R1] ;  /* 0x0000000001137983 */ /* 0x000ee80000300800 */
[----:B------:R-:W2:Y:S04]  /*56b80*/  LDL.LU R18, [R1+0xc04] ;  /* 0x000c040001127983 */ /* 0x000ea80000300800 */
[----:B------:R-:W2:Y:S01]  /*56b90*/  LDL.LU R15, [R1+0x128c] ;  /* 0x00128c00010f7983 */ /* 0x000ea20000300800 */
[----:B------:R-:W-:-:S02]  /*56ba0*/  IMAD.MOV.U32 R166, RZ, RZ, R149 ;  /* 0x000000ffffa67224 */ /* 0x000fc400078e0095 */
[----:B------:R-:W-:Y:S01]  /*56bb0*/  IMAD.MOV.U32 R167, RZ, RZ, R151 ;  /* 0x000000ffffa77224 */ /* 0x000fe200078e0097 */
[----:B------:R-:W-:Y:S01]  /*56bc0*/  BAR.SYNC.DEFER_BLOCKING 0x0 ;  /* 0x0000000000007b1d */ /* 0x000fe20000010000 */
[----:B------:R-:W-:Y:S01]  /*56bd0*/  ISETP.LT.AND P5, PT, R7, UR6, !P5 ;  /* 0x0000000607007c0c */ /* 0x000fe2000efa1270 */
[----:B------:R-:W-:-:S04]  /*56be0*/  IMAD.WIDE R228, R14, 0x4, R2 ;  /* 0x000000040ee47825 */ /* 0x000fc800078e0202 */
[----:B------:R-:W-:Y:S01]  /*56bf0*/  ULDC.64 UR6, c[0x0][0x228] ;  /* 0x00008a0000067ab9 */ /* 0x000fe20000000a00 */
[----:B------:R-:W2:Y:S04]  /*56c00*/  LDL.LU R17, [R1+0x804] ;  /* 0x0008040001117983 */ /* 0x000ea80000300800 */
[----:B------:R-:W1:Y:S01]  /*56c10*/  LDS.128 R148, [R21] ;  /* 0x0000000015947984 */ /* 0x000e620000000c00 */
[----:B------:R-:W-:Y:S06]  /*56c20*/  BAR.SYNC.DEFER_BLOCKING 0x0 ;  /* 0x0000000000007b1d */ /* 0x000fec0000010000 */
[----:B----4-:R4:W-:Y:S02]  /*56c30*/  STSM.16.M88.4 [R0], R164 ;  /* 0x000000a400007844 */ /* 0x0109e40000000200 */
[----:B------:R-:W-:Y:S06]  /*56c40*/  BAR.SYNC.DEFER_BLOCKING 0x0 ;  /* 0x0000000000007b1d */ /* 0x000fec0000010000 */
[----:B------:R1:W-:Y:S01]  /*56c50*/  @P5 STG.E desc[UR4][R228.64], R16 ;  /* 0x00000010e4005986 */ /* 0x0003e2000c101904 */
[----:B------:R-:W-:Y:S01]  /*56c60*/  ISETP.GE.AND P5, PT, R7, UR7, PT ;  /* 0x0000000707007c0c */ /* 0x000fe2000bfa6270 */
[----:B----4-:R-:W-:Y:S01]  /*56c70*/  IMAD.WIDE R164, R14, 0x4, R4 ;  /* 0x000000040ea47825 */ /* 0x010fe200078e0204 */
[----:B------:R-:W-:-:S02]  /*56c80*/  ULDC UR7, c[0x0][0x228] ;  /* 0x00008a0000077ab9 */ /* 0x000fc40000000800 */
[----:B------:R-:W-:Y:S01]  /*56c90*/  ISETP.LT.AND P5, PT, R9, UR6, !P5 ;  /* 0x0000000609007c0c */ /* 0x000fe2000efa1270 */
[----:B-1----:R-:W4:Y:S04]  /*56ca0*/  LDL.LU R16, [R1+0x404] ;  /* 0x0004040001107983 */ /* 0x002f280000300800 */
[----:B------:R-:W4:Y:S08]  /*56cb0*/  LDL.LU R14, [R1+0xf50] ;  /* 0x000f5000010e7983 */ /* 0x000f300000300800 */
[----:B------:R1:W-:Y:S04]  /*56cc0*/  @P5 STG.E desc[UR4][R164.64], R23 ;  /* 0x00000017a4005986 */ /* 0x0003e8000c101904 */
[----:B------:R-:W4:Y:S01]  /*56cd0*/  LDL.LU R231, [R1+0x4] ;  /* 0x0000040001e77983 */ /* 0x000f220000300800 */
[----:B-1----:R-:W-:-:S05]  /*56ce0*/  VIADD R23, R7, 0x1 ;  /* 0x0000000107177836 */ /* 0x002fca0000000000 */
[----:B------:R-:W-:-:S04]  /*56cf0*/  ISETP.GE.AND P5, PT, R23, UR9, PT ;  /* 0x0000000917007c0c */ /* 0x000fc8000bfa6270 */
[----:B------:R-:W-:Y:S01]  /*56d00*/  ISETP.LT.AND P6, PT, R8, UR7, !P5 ;  /* 0x0000000708007c0c */ /* 0x000fe2000efc1270 */
[----:B------:R-:W-:Y:S01]  /*56d10*/  IMAD.WIDE R164, R12, 0x4, R2 ;  /* 0x000000040ca47825 */ /* 0x000fe200078e0202 */
[----:B------:R-:W-:Y:S01]  /*56d20*/  ISETP.LT.AND P5, PT, R9, UR8, !P5 ;  /* 0x0000000809007c0c */ /* 0x000fe2000efa1270 */
[----:B------:R-:W-:Y:S01]  /*56d30*/  ULDC UR7, c[0x0][0x22c] ;  /* 0x00008b0000077ab9 */ /* 0x000fe20000000800 */
[----:B------:R-:W-:Y:S01]  /*56d40*/  IADD3 R23, R7, 0x2, RZ ;  /* 0x0000000207177810 */ /* 0x000fe20007ffe0ff */
[----:B------:R-:W-:-:S08]  /*56d50*/  ULDC UR8, c[0x0][0x228] ;  /* 0x00008a0000087ab9 */ /* 0x000fd00000000800 */
[----:B------:R1:W-:Y:S02]  /*56d60*/  @P6 STG.E desc[UR4][R164.64], R13 ;  /* 0x0000000da4006986 */ /* 0x0003e4000c101904 */
[----:B-1----:R-:W-:Y:S02]  /*56d70*/  IMAD.WIDE R164, R12, 0x4, R4 ;  /* 0x000000040ca47825 */ /* 0x002fe400078e0204 */
[----:B------:R-:W4:Y:S04]  /*56d80*/  LDL.LU R13, [R1+0xc08] ;  /* 0x000c0800010d7983 */ /* 0x000f280000300800 */
[----:B------:R-:W4:Y:S04]  /*56d90*/  LDL.LU R12, [R1+0xf54] ;  /* 0x000f5400010c7983 */ /* 0x000f280000300800 */
[----:B---3--:R2:W-:Y:S01]  /*56da0*/  @P5 STG.E desc[UR4][R164.64], R19 ;  /* 0x00000013a4005986 */ /* 0x0085e2000c101904 */
[----:B------:R-:W-:Y:S01]  /*56db0*/  ISETP.GE.AND P5, PT, R23, UR7, PT ;  /* 0x0000000717007c0c */ /* 0x000fe2000bfa6270 */
[----:B------:R-:W-:-:S02]  /*56dc0*/  ULDC UR7, c[0x0][0x228] ;  /* 0x00008a0000077ab9 */ /* 0x000fc40000000800 */
[----:B------:R-:W3:Y:S01]  /*56dd0*/  LDL.LU R230, [R1+0x808] ;  /* 0x0008080001e67983 */ /* 0x000ee20000300800 */
[----:B------:R-:W-:Y:S01]  /*56de0*/  ISETP.LT.AND P6, PT, R8, UR8, !P5 ;  /* 0x0000000808007c0c */ /* 0x000fe2000efc1270 */
[----:B--2---:R-:W-:Y:S02]  /*56df0*/  IMAD.WIDE R164, R15, 0x4, R2 ;  /* 0x000000040fa47825 */ /* 0x004fe400078e0202 */
[----:B------:R-:W2:Y:S01]  /*56e00*/  LDL.LU R20, [R1+0x408] ;  /* 0x0004080001147983 */ /* 0x000ea20000300800 */
[----:B------:R-:W-:-:S09]  /*56e10*/  ULDC UR8, c[0x0][0x228] ;  /* 0x00008a0000087ab9 */ /* 0x000fd20000000800 */
[----:B------:R1:W-:Y:S02]  /*56e20*/  @P6 STG.E desc[UR4][R164.64], R18 ;  /* 0x00000012a4006986 */ /* 0x0003e4000c101904 */
[----:B-1----:R-:W-:Y:S02]  /*56e30*/  IMAD.WIDE R164, R15, 0x4, R4 ;  /* 0x000000040fa47825 */ /* 0x002fe400078e0204 */
[----:B------:R-:W2:Y:S01]  /*56e40*/  LDL.LU R15, [R1+0xf58] ;  /* 0x000f5800010f7983 */ /* 0x000ea20000300800 */
[----:B------:R-:W-:Y:S01]  /*56e50*/  ISETP.LT.AND P5, PT, R9, UR7, !P5 ;  /* 0x0000000709007c0c */ /* 0x000fe2000efa1270 */
[----:B------:R-:W-:Y:S01]  /*56e60*/  VIADD R23, R7, 0x3 ;  /* 0x0000000307177836 */ /* 0x000fe20000000000 */
[----:B------:R-:W-:Y:S01]  /*56e70*/  ULDC UR7, c[0x0][0x22c] ;  /* 0x00008b0000077ab9 */ /* 0x000fe20000000800 */
[----:B------:R-:W2:Y:S04]  /*56e80*/  LDL.LU R19, [R1+0x8] ;  /* 0x0000080001137983 */ /* 0x000ea80000300800 */
[----:B------:R-:W2:Y:S06]  /*56e90*/  LDL.LU R18, [R1+0xf5c] ;  /* 0x000f5c0001127983 */ /* 0x000eac0000300800 */
[----:B------:R4:W-:Y:S01]  /*56ea0*/  @P5 STG.E desc[UR4][R164.64], R17 ;  /* 0x00000011a4005986 */ /* 0x0009e2000c101904 */
[----:B------:R-:W-:Y:S01]  /*56eb0*/  ISETP.GE.AND P5, PT, R23, UR7, PT ;  /* 0x0000000717007c0c */ /* 0x000fe2000bfa6270 */
[----:B------:R-:W-:-:S03]  /*56ec0*/  ULDC UR7, c[0x0][0x228] ;  /* 0x00008a0000077ab9 */ /* 0x000fc60000000800 */
[----:B------:R-:W-:Y:S01]  /*56ed0*/  ISETP.LT.AND P6, PT, R8, UR8, !P5 ;  /* 0x0000000808007c0c */ /* 0x000fe2000efc1270 */
[----:B------:R-:W-:Y:S01]  /*56ee0*/  VIADD R23, R7, 0x4 ;  /* 0x0000000407177836 */ /* 0x000fe20000000000 */
[----:B------:R-:W-:Y:S01]  /*56ef0*/  ISETP.LT.AND P5, PT, R9, UR7, !P5 ;  /* 0x0000000709007c0c */ /* 0x000fe2000efa1270 */
[----:B------:R-:W-:Y:S01]  /*56f00*/  ULDC.64 UR8, c[0x0][0x228] ;  /* 0x00008a0000087ab9 */ /* 0x000fe20000000a00 */
[----:B------:R-:W-:Y:S01]  /*56f10*/  ULDC UR7, c[0x0][0x228] ;  /* 0x00008a0000077ab9 */ /* 0x000fe20000000800 */
[----:B----4-:R-:W-:-:S08]  /*56f20*/  IMAD.WIDE R164, R14, 0x4, R2 ;  /* 0x000000040ea47825 */ /* 0x010fd000078e0202 */
[----:B------:R1:W-:Y:S02]  /*56f30*/  @P6 STG.E desc[UR4][R164.64], R16 ;  /* 0x00000010a4006986 */ /* 0x0003e4000c101904 */
[----:B-1----:R-:W-:Y:S02]  /*56f40*/  IMAD.WIDE R164, R14, 0x4, R4 ;  /* 0x000000040ea47825 */ /* 0x002fe400078e0204 */
[----:B------:R-:W4:Y:S04]  /*56f50*/  LDL.LU R16, [R1+0xc0c] ;  /* 0x000c0c0001107983 */ /* 0x000f280000300800 */
[----:B------:R1:W-:Y:S01]  /*56f60*/  @P5 STG.E desc[UR4][R164.64], R231 ;  /* 0x000000e7a4005986 */ /* 0x0003e2000c101904 */
[----:B------:R-:W-:-:S03]  /*56f70*/  ISETP.GE.AND P5, PT, R23, UR9, PT ;  /* 0x0000000917007c0c */ /* 0x000fc6000bfa6270 */
[----:B------:R-:W4:Y:S01]  /*56f80*/  LDL.LU R17, [R1+0x80c] ;  /* 0x00080c0001117983 */ /* 0x000f220000300800 */
[----:B------:R-:W-:Y:S01]  /*56f90*/  ISETP.LT.AND P6, PT, R8, UR7, !P5 ;  /* 0x0000000708007c0c */ /* 0x000fe2000efc1270 */
[----:B------:R-:W-:Y:S01]  /*56fa0*/  VIADD R23, R7, 0x5 ;  /* 0x0000000507177836 */ /* 0x000fe20000000000 */
[----:B------:R-:W-:Y:S01]  /*56fb0*/  ISETP.LT.AND P5, PT, R9, UR8, !P5 ;  /* 0x0000000809007c0c */ /* 0x000fe2000efa1270 */
[----:B------:R-:W4:Y:S01]  /*56fc0*/  LDL.LU R14, [R1+0xf60] ;  /* 0x000f6000010e7983 */ /* 0x000f220000300800 */
[----:B------:R-:W-:Y:S01]  /*56fd0*/  ULDC.64 UR8, c[0x0][0x228] ;  /* 0x00008a0000087ab9 */ /* 0x000fe20000000a00 */
[----:B------:R-:W-:Y:S01]  /*56fe0*/  ULDC UR7, c[0x0][0x228] ;  /* 0x00008a0000077ab9 */ /* 0x000fe20000000800 */
[----:B-1----:R-:W-:-:S07]  /*56ff0*/  IMAD.WIDE R164, R12, 0x4, R2 ;  /* 0x000000040ca47825 */ /* 0x002fce00078e0202 */
[----:B------:R1:W-:Y:S02]  /*57000*/  @P6 STG.E desc[UR4][R164.64], R13 ;  /* 0x0000000da4006986 */ /* 0x0003e4000c101904 */
[----:B-1----:R-:W-:Y:S02]  /*57010*/  IMAD.WIDE R164, R12, 0x4, R4 ;  /* 0x000000040ca47825 */ /* 0x002fe400078e0204 */
[----:B------:R-:W4:Y:S04]  /*57020*/  LDL.LU R13, [R1+0x40c] ;  /* 0x00040c00010d7983 */ /* 0x000f280000300800 */
[----:B---3--:R2:W-:Y:S01]  /*57030*/  @P5 STG.E desc[UR4][R164.64], R230 ;  /* 0x000000e6a4005986 */ /* 0x0085e2000c101904 */
[----:B------:R-:W-:-:S03]  /*57040*/  ISETP.GE.AND P5, PT, R23, UR9, PT ;  /* 0x0000000917007c0c */ /* 0x000fc6000bfa6270 */
        /* <DEDUP_REMOVED lines=10> */
[----:B------:R-:W-:-:S11]  /*570f0*/  ULDC UR8, c[0x0][0x228] ;  /* 0x00008a0000087ab9 */ /* 0x000fd60000000800 */
[----:B------:R1:W-:Y:S01]  /*57100*/  @P5 STG.E desc[UR4][R164.64], R19 ;  /* 0x00000013a4005986 */ /* 0x0003e2000c101904 */
[----:B------:R-:W-:Y:S01]  /*57110*/  ISETP.GE.AND P5, PT, R23, UR7, PT ;  /* 0x0000000717007c0c */ /* 0x000fe2000bfa6270 */
[----:B------:R-:W-:-:S03]  /*57120*/  ULDC UR7, c[0x0][0x228] ;  /* 0x00008a0000077ab9 */ /* 0x000fc60000000800 */
[----:B------:R-:W-:Y:S01]  /*57130*/  ISETP.LT.AND P6, PT, R8, UR8, !P5 ;  /* 0x0000000808007c0c */ /* 0x000fe2000efc1270 */
[----:B-1----:R-:W2:Y:S01]  /*57140*/  LDL.LU R19, [R1+0x810] ;  /* 0x0008100001137983 */ /* 0x002ea20000300800 */
[----:B------:R-:W-:Y:S01]  /*57150*/  ISETP.LT.AND P5, PT, R9, UR7, !P5 ;  /* 0x0000000709007c0c */ /* 0x000fe2000efa1270 */
[----:B------:R-:W-:Y:S01]  /*57160*/  IMAD.WIDE R164, R18, 0x4, R2 ;  /* 0x0000000412a47825 */ /* 0x000fe200078e0202 */
[----:B------:R-:W-:Y:S01]  /*57170*/  ULDC UR7, c[0x0][0x22c] ;  /* 0x00008b0000077ab9 */ /* 0x000fe20000000800 */
[----:B------:R-:W-:Y:S02]  /*57180*/  ULDC UR8, c[0x0][0x228] ;  /* 0x00008a0000087ab9 */ /* 0x000fe40000000800 */
[----:B------:R-:W-:-:S06]  /*57190*/  VIADD R23, R7, 0x7 ;  /* 0x0000000707177836 */ /* 0x000fcc0000000000 */
[----:B----4-:R1:W-:Y:S02]  /*571a0*/  @P6 STG.E desc[UR4][R164.64], R16 ;  /* 0x00000010a4006986 */ /* 0x0103e4000c101904 */
[----:B-1----:R-:W-:Y:S02]  /*571b0*/  IMAD.WIDE R164, R18, 0x4, R4 ;  /* 0x0000000412a47825 */ /* 0x002fe400078e0204 */
[----:B------:R-:W4:Y:S04]  /*571c0*/  LDL.LU R16, [R1+0xf68] ;  /* 0x000f680001107983 */ /* 0x000f280000300800 */
[----:B------:R1:W-:Y:S01]  /*571d0*/  @P5 STG.E desc[UR4][R164.64], R17 ;  /* 0x00000011a4005986 */ /* 0x0003e2000c101904 */
[----:B------:R-:W-:Y:S01]  /*571e0*/  ISETP.GE.AND P5, PT, R23, UR7, PT ;  /* 0x0000000717007c0c */ /* 0x000fe2000bfa6270 */
[----:B------:R-:W-:-:S03]  /*571f0*/  ULDC UR7, c[0x0][0x228] ;  /* 0x00008a0000077ab9 */ /* 0x000fc60000000800 */
[----:B------:R-:W-:Y:S01]  /*57200*/  ISETP.LT.AND P6, PT, R8, UR8, !P5 ;  /* 0x0000000808007c0c */ /* 0x000fe2000efc1270 */
[----:B-1----:R-:W4:Y:S01]  /*57210*/  LDL.LU R17, [R1+0x410] ;  /* 0x0004100001117983 */ /* 0x002f220000300800 */
[----:B------:R-:W-:Y:S01]  /*57220*/  IMAD.WIDE R164, R14, 0x4, R2 ;  /* 0x000000040ea47825 */ /* 0x000fe200078e0202 */
[----:B------:R-:W-:Y:S02]  /*57230*/  ULDC.64 UR8, c[0x0][0x228] ;  /* 0x00008a0000087ab9 */ /* 0x000fe40000000a00 */
[----:B------:R-:W4:Y:S01]  /*57240*/  LDL.LU R20, [R1+0x10] ;  /* 0x0000100001147983 */ /* 0x000f220000300800 */
[----:B------:R-:W-:Y:S01]  /*57250*/  ISETP.LT.AND P5, PT, R9, UR7, !P5 ;  /* 0x0000000709007c0c */ /* 0x000fe2000efa1270 */
[----:B------:R-:W-:Y:S01]  /*57260*/  VIADD R23, R7, 0x8 ;  /* 0x0000000807177836 */ /* 0x000fe20000000000 */
[----:B------:R-:W-:-:S05]  /*57270*/  ULDC UR7, c[0x0][0x228] ;  /* 0x00008a0000077ab9 */ /* 0x000fca0000000800 */
[----:B------:R1:W-:Y:S04]  /*57280*/  @P6 STG.E desc[UR4][R164.64], R13 ;  /* 0x0000000da4006986 */ /* 0x0003e8000c101904 */
[----:B-1----:R-:W4:Y:S01]  /*57290*/  LDL.LU R13, [R1+0xf6c] ;  /* 0x000f6c00010d7983 */ /* 0x002f220000300800 */
[----:B------:R-:W-:-:S03]  /*572a0*/  IMAD.WIDE R164, R14, 0x4, R4 ;  /* 0x000000040ea47825 */ /* 0x000fc600078e0204 */
        /* <DEDUP_REMOVED lines=13> */
[----:B------:R-:W-:-:S11]  /*57380*/  ULDC.64 UR8, c[0x0][0x228] ;  /* 0x00008a0000087ab9 */ /* 0x000fd60000000a00 */
[----:B------:R1:W-:Y:S01]  /*57390*/  @P5 STG.E desc[UR4][R164.64], R19 ;  /* 0x00000013a4005986 */ /* 0x0003e2000c101904 */
[----:B------:R-:W-:-:S04]  /*573a0*/  ISETP.GE.AND P5, PT, R23, UR9, PT ;  /* 0x0000000917007c0c */ /* 0x000fc8000bfa6270 */
[----:B------:R-:W-:Y:S01]  /*573b0*/  ISETP.LT.AND P6, PT, R8, UR7, !P5 ;  /* 0x0000000708007c0c */ /* 0x000fe2000efc1270 */
[----:B-1----:R-:W2:Y:S01]  /*573c0*/  LDL.LU R19, [R1+0x14] ;  /* 0x0000140001137983 */ /* 0x002ea20000300800 */
[----:B------:R-:W-:Y:S01]  /*573d0*/  ISETP.LT.AND P5, PT, R9, UR8, !P5 ;  /* 0x0000000809007c0c */ /* 0x000fe2000efa1270 */
[----:B------:R-:W-:Y:S01]  /*573e0*/  VIADD R23, R7, 0xa ;  /* 0x0000000a07177836 */ /* 0x000fe20000000000 */
[----:B------:R-:W-:Y:S01]  /*573f0*/  ULDC UR7, c[0x0][0x22c] ;  /* 0x00008b0000077ab9 */ /* 0x000fe20000000800 */
[----:B------:R-:W-:Y:S01]  /*57400*/  ULDC UR8, c[0x0][0x228] ;  /* 0x00008a0000087ab9 */ /* 0x000fe20000000800 */
[----:B----4-:R-:W-:-:S07]  /*57410*/  IMAD.WIDE R164, R16, 0x4, R2 ;  /* 0x0000000410a47825 */ /* 0x010fce00078e0202 */
[----:B------:R1:W-:Y:S02]  /*57420*/  @P6 STG.E desc[UR4][R164.64], R17 ;  /* 0x00000011a4006986 */ /* 0x0003e4000c101904 */
[----:B-1----:R-:W-:Y:S02]  /*57430*/  IMAD.WIDE R164, R16, 0x4, R4 ;  /* 0x0000000410a47825 */ /* 0x002fe400078e0204 */
[----:B------:R-:W4:Y:S04]  /*57440*/  LDL.LU R17, [R1+0xc18] ;  /* 0x000c180001117983 */ /* 0x000f280000300800 */
[----:B------:R-:W4:Y:S04]  /*57450*/  LDL.LU R16, [R1+0xf74] ;  /* 0x000f740001107983 */ /* 0x000f280000300800 */
[----:B------:R1:W-:Y:S01]  /*57460*/  @P5 STG.E desc[UR4][R164.64], R20 ;  /* 0x00000014a4005986 */ /* 0x0003e2000c101904 */
[----:B------:R-:W-:Y:S01]  /*57470*/  ISETP.GE.AND P5, PT, R23, UR7, PT ;  /* 0x0000000717007c0c */ /* 0x000fe2000bfa6270 */
[----:B------:R-:W-:-:S02]  /*57480*/  ULDC UR7, c[0x0][0x228] ;  /* 0x00008a0000077ab9 */ /* 0x000fc40000000800 */
[----:B------:R-:W4:Y:S01]  /*57490*/  LDL.LU R230, [R1+0x818] ;  /* 0x0008180001e67983 */ /* 0x000f220000300800 */
[----:B------:R-:W-:Y:S01]  /*574a0*/  ISETP.LT.AND P6, PT, R8, UR8, !P5 ;  /* 0x0000000808007c0c */ /* 0x000fe2000efc1270 */
[----:B------:R-:W-:Y:S01]  /*574b0*/  VIADD R23, R7, 0xb ;  /* 0x0000000b07177836 */ /* 0x000fe20000000000 */
[----:B------:R-:W-:Y:S01]  /*574c0*/  ISETP.LT.AND P5, PT, R9, UR7, !P5 ;  /* 0x0000000709007c0c */ /* 0x000fe2000efa1270 */
[----:B------:R-:W-:Y:S01]  /*574d0*/  ULDC UR7, c[0x0][0x22c] ;  /* 0x00008b0000077ab9 */ /* 0x000fe20000000800 */
[----:B------:R-:W-:Y:S01]  /*574e0*/  ULDC UR8, c[0x0][0x228] ;  /* 0x00008a0000087ab9 */ /* 0x000fe20000000800 */
[----:B-1----:R-:W-:-:S08]  /*574f0*/  IMAD.WIDE R164, R13, 0x4, R2 ;  /* 0x000000040da47825 */ /* 0x002fd000078e0202 */
        /* <DEDUP_REMOVED lines=14> */
[----:B------:R-:W2:Y:S04]  /*575e0*/  LDL.LU R12, [R1+0xf7c] ;  /* 0x000f7c00010c7983 */ /* 0x000ea80000300800 */
        /* <DEDUP_REMOVED lines=8> */
[----:B------:R-:W-:Y:S01]  /*57670*/  VIADD R23, R7, 0xd ;  /* 0x0000000d07177836 */ /* 0x000fe20000000000 */
[----:B------:R-:W-:Y:S01]  /*57680*/  ISETP.LT.AND P5, PT, R9, UR7, !P5 ;  /* 0x0000000709007c0c */ /* 0x000fe2000efa1270 */
[----:B------:R-:W-:Y:S01]  /*57690*/  ULDC UR7, c[0x0][0x22c] ;  /* 0x00008b0000077ab9 */ /* 0x000fe20000000800 */
[----:B------:R-:W-:Y:S01]  /*576a0*/  ULDC UR8, c[0x0][0x228] ;  /* 0x00008a0000087ab9 */ /* 0x000fe20000000800 */
[----:B-1----:R-:W2:Y:S01]  /*576b0*/  LDL.LU R19, [R1+0x41c] ;  /* 0x00041c0001137983 */ /* 0x002ea20000300800 */
[----:B----4-:R-:W-:-:S07]  /*576c0*/  IMAD.WIDE R164, R16, 0x4, R2 ;  /* 0x0000000410a47825 */ /* 0x010fce00078e0202 */
[----:B------:R1:W-:Y:S02]  /*576d0*/  @P6 STG.E desc[UR4][R164.64], R17 ;  /* 0x00000011a4006986 */ /* 0x0003e4000c101904 */
[----:B-1----:R-:W-:Y:S02]  /*576e0*/  IMAD.WIDE R164, R16, 0x4, R4 ;  /* 0x0000000410a47825 */ /* 0x002fe400078e0204 */
        /* <DEDUP_REMOVED lines=17> */
[----:B------:R-:W-:-:S03]  /*57800*/  ULDC UR7, c[0x0][0x228] ;  /* 0x00008a0000077ab9 */ /* 0x000fc60000000800 */
[----:B------:R-:W-:Y:S01]  /*57810*/  ISETP.LT.AND P6, PT, R8, UR8, !P5 ;  /* 0x0000000808007c0c */ /* 0x000fe2000efc1270 */
[----:B--2---:R-:W-:Y:S01]  /*57820*/  IMAD.WIDE R164, R12, 0x4, R2 ;  /* 0x000000040ca47825 */ /* 0x004fe200078e0202 */
[----:B------:R-:W-:Y:S01]  /*57830*/  ISETP.LT.AND P5, PT, R9, UR7, !P5 ;  /* 0x0000000709007c0c */ /* 0x000fe2000efa1270 */
[----:B------:R-:W-:Y:S01]  /*57840*/  ULDC UR7, c[0x0][0x22c] ;  /* 0x00008b0000077ab9 */ /* 0x000fe20000000800 */
[----:B------:R-:W-:-:S09]  /*57850*/  ULDC UR8, c[0x0][0x228] ;  /* 0x00008a0000087ab9 */ /* 0x000fd20000000800 */
[----:B------:R1:W-:Y:S04]  /*57860*/  @P6 STG.E desc[UR4][R164.64], R18 ;  /* 0x00000012a4006986 */ /* 0x0003e8000c101904 */
[----:B-1----:R-:W2:Y:S01]  /*57870*/  LDL.LU R18, [R1+0xc20] ;  /* 0x000c200001127983 */ /* 0x002ea20000300800 */
[----:B------:R-:W-:-:S03]  /*57880*/  IMAD.WIDE R164, R12, 0x4, R4 ;  /* 0x000000040ca47825 */ /* 0x000fc600078e0204 */
[----:B------:R-:W3:Y:S04]  /*57890*/  LDL.LU R12, [R1+0xf88] ;  /* 0x000f8800010c7983 */ /* 0x000ee80000300800 */
[----:B------:R1:W-:Y:S04]  /*578a0*/  @P5 STG.E desc[UR4][R164.64], R15 ;  /* 0x0000000fa4005986 */ /* 0x0003e8000c101904 */
[----:B-1----:R-:W3:Y:S01]  /*578b0*/  LDL.LU R15, [R1+0x820] ;  /* 0x00082000010f7983 */ /* 0x002ee20000300800 */
[----:B------:R-:W-:-:S03]  /*578c0*/  VIADD R23, R7, 0xf ;  /* 0x0000000f07177836 */ /* 0x000fc60000000000 */
[----:B------:R-:W3:Y:S02]  /*578d0*/  LDL.LU R20, [R1+0x420] ;  /* 0x0004200001147983 */ /* 0x000ee40000300800 */
[----:B------:R-:W-:Y:S01]  /*578e0*/  ISETP.GE.AND P5, PT, R23, UR7, PT ;  /* 0x0000000717007c0c */ /* 0x000fe2000bfa6270 */
[----:B------:R-:W-:-:S03]  /*578f0*/  ULDC UR7, c[0x0][0x228] ;  /* 0x00008a0000077ab9 */ /* 0x000fc60000000800 */
[----:B------:R-:W-:Y:S01]  /*57900*/  ISETP.LT.AND P6, PT, R8, UR8, !P5 ;  /* 0x0000000808007c0c */ /* 0x000fe2000efc1270 */
[----:B------:R-:W-:Y:S01]  /*57910*/  ULDC UR8, c[0x0][0x228] ;  /* 0x00008a0000087ab9 */ /* 0x000fe20000000800 */
[----:B------:R-:W-:Y:S01]  /*57920*/  ISETP.LT.AND P5, PT, R9, UR7, !P5 ;  /* 0x0000000709007c0c */ /* 0x000fe2000efa1270 */
[----:B------:R-:W-:Y:S01]  /*57930*/  ULDC UR7, c[0x0][0x22c] ;  /* 0x00008b0000077ab9 */ /* 0x000fe20000000800 */
[----:B------:R-:W-:Y:S01]  /*57940*/  IADD3 R23, R7, 0x10, RZ ;  /* 0x0000001007177810 */ /* 0x000fe20007ffe0ff */
[----:B----4-:R-:W-:-:S08]  /*57950*/  IMAD.WIDE R164, R16, 0x4, R2 ;  /* 0x0000000410a47825 */ /* 0x010fd000078e0202 */
[----:B------:R1:W-:Y:S02]  /*57960*/  @P6 STG.E desc[UR4][R164.64], R19 ;  /* 0x00000013a4006986 */ /* 0x0003e4000c101904 */
[----:B-1----:R-:W-:Y:S02]  /*57970*/  IMAD.WIDE R164, R16, 0x4, R4 ;  /* 0x0000000410a47825 */ /* 0x002fe400078e0204 */
[----:B------:R-:W4:Y:S04]  /*57980*/  LDL.LU R16, [R1+0xf8c] ;  /* 0x000f8c0001107983 */ /* 0x000f280000300800 */
[----:B------:R1:W-:Y:S01]  /*57990*/  @P5 STG.E desc[UR4][R164.64], R17 ;  /* 0x00000011a4005986 */ /* 0x0003e2000c101904 */
[----:B------:R-:W-:Y:S01]  /*579a0*/  ISETP.GE.AND P5, PT, R23, UR7, PT ;  /* 0x0000000717007c0c */ /* 0x000fe2000bfa6270 */
[----:B------:R-:W-:-:S03]  /*579b0*/  ULDC UR7, c[0x0][0x228] ;  /* 0x00008a0000077ab9 */ /* 0x000fc60000000800 */
[----:B------:R-:W-:Y:S01]  /*579c0*/  ISETP.LT.AND P6, PT, R8, UR8, !P5 ;  /* 0x0000000808007c0c */ /* 0x000fe2000efc1270 */
[----:B-1----:R-:W4:Y:S01]  /*579d0*/  LDL.LU R17, [R1+0xe04] ;  /* 0x000e040001117983 */ /* 0x002f220000300800 */
[----:B------:R-:W-:-:S03]  /*579e0*/  IMAD.WIDE R164, R13, 0x4, R2 ;  /* 0x000000040da47825 */ /* 0x000fc600078e0202 */
[----:B------:R-:W4:Y:S01]  /*579f0*/  LDL.LU R19, [R1+0xc24] ;  /* 0x000c240001137983 */ /* 0x000f220000300800 */
[----:B------:R-:W-:-:S07]  /*57a00*/  ULDC UR8, c[0x0][0x228] ;  /* 0x00008a0000087ab9 */ /* 0x000fce0000000800 */
[----:B------:R1:W-:Y:S01]  /*57a10*/  @P6 STG.E desc[UR4][R164.64], R14 ;  /* 0x0000000ea4006986 */ /* 0x0003e2000c101904 */
[----:B------:R-:W-:Y:S01]  /*57a20*/  ISETP.LT.AND P5, PT, R9, UR7, !P5 ;  /* 0x0000000709007c0c */ /* 0x000fe2000efa1270 */
[----:B------:R-:W-:Y:S01]  /*57a30*/  VIADD R23, R7, 0x11 ;  /* 0x0000001107177836 */ /* 0x000fe20000000000 */
[----:B------:R-:W-:Y:S01]  /*57a40*/  ULDC UR7, c[0x0][0x22c] ;  /* 0x00008b0000077ab9 */ /* 0x000fe20000000800 */
[----:B-1----:R-:W-:Y:S01]  /*57a50*/  IMAD.WIDE R164, R13, 0x4, R4 ;  /* 0x000000040da47825 */ /* 0x002fe200078e0204 */
[----:B------:R-:W4:Y:S04]  /*57a60*/  LDL.LU R14, [R1+0x824] ;  /* 0x00082400010e7983 */ /* 0x000f280000300800 */
[----:B------:R-:W4:Y:S05]  /*57a70*/  LDL.LU R13, [R1+0xf90] ;  /* 0x000f9000010d7983 */ /* 0x000f2a0000300800 */
[----:B--2---:R1:W-:Y:S01]  /*57a80*/  @P5 STG.E desc[UR4][R164.64], R18 ;  /* 0x00000012a4005986 */ /* 0x0043e2000c101904 */
[----:B------:R-:W-:Y:S01]  /*57a90*/  ISETP.GE.AND P5, PT, R23, UR7, PT ;  /* 0x0000000717007c0c */ /* 0x000fe2000bfa6270 */
[----:B------:R-:W-:-:S03]  /*57aa0*/  ULDC UR7, c[0x0][0x228] ;  /* 0x00008a0000077ab9 */ /* 0x000fc60000000800 */
[----:B------:R-:W-:Y:S01]  /*57ab0*/  ISETP.LT.AND P6, PT, R8, UR8, !P5 ;  /* 0x0000000808007c0c */ /* 0x000fe2000efc1270 */
[----:B-1----:R-:W2:Y:S01]  /*57ac0*/  LDL.LU R18, [R1+0x424] ;  /* 0x0004240001127983 */ /* 0x002ea20000300800 */
[----:B---3--:R-:W-:Y:S01]  /*57ad0*/  IMAD.WIDE R164, R12, 0x4, R2 ;  /* 0x000000040ca47825 */ /* 0x008fe200078e0202 */
[----:B------:R-:W-:-:S10]  /*57ae0*/  ULDC UR8, c[0x0][0x228] ;  /* 0x00008a0000087ab9 */ /* 0x000fd40000000800 */
[----:B------:R1:W-:Y:S02]  /*57af0*/  @P6 STG.E desc[UR4][R164.64], R15 ;  /* 0x0000000fa4006986 */ /* 0x0003e4000c101904 */
[----:B-1----:R-:W-:Y:S02]  /*57b00*/  IMAD.WIDE R164, R12, 0x4, R4 ;  /* 0x000000040ca47825 */ /* 0x002fe400078e0204 */
[----:B------:R-:W3:Y:S04]  /*57b10*/  LDL.LU R15, [R1+0xe08] ;  /* 0x000e0800010f7983 */ /* 0x000ee80000300800 */
[----:B------:R-:W3:Y:S01]  /*57b20*/  LDL.LU R12, [R1+0xf94] ;  /* 0x000f9400010c7983 */ /* 0x000ee20000300800 */
[----:B------:R-:W-:Y:S01]  /*57b30*/  ISETP.LT.AND P5, PT, R9, UR7, !P5 ;  /* 0x0000000709007c0c */ /* 0x000fe2000efa1270 */
[----:B------:R-:W-:Y:S01]  /*57b40*/  VIADD R23, R7, 0x12 ;  /* 0x0000001207177836 */ /* 0x000fe20000000000 */
[----:B------:R-:W-:Y:S01]  /*57b50*/  ULDC UR7, c[0x0][0x22c] ;  /* 0x00008b0000077ab9 */ /* 0x000fe20000000800 */
[----:B------:R-:W3:Y:S10]  /*57b60*/  LDL.LU R230, [R1+0xc28] ;  /* 0x000c280001e67983 */ /* 0x000ef40000300800 */
        /* <DEDUP_REMOVED lines=8> */
[----:B----4-:R-:W-:-:S08]  /*57bf0*/  IMAD.WIDE R164, R16, 0x4, R2 ;  /* 0x0000000410a47825 */ /* 0x010fd000078e0202 */
        /* <DEDUP_REMOVED lines=9> */
[----:B-1----:R-:W-:Y:S02]  /*57c90*/  IMAD.WIDE R164, R13, 0x4, R2 ;  /* 0x000000040da47825 */ /* 0x002fe400078e0202 */
[----:B------:R-:W4:Y:S01]  /*57ca0*/  LDL.LU R19, [R1+0xe0c] ;  /* 0x000e0c0001137983 */ /* 0x000f220000300800 */
[----:B------:R-:W-:-:S09]  /*57cb0*/  ULDC UR8, c[0x0][0x228] ;  /* 0x00008a0000087ab9 */ /* 0x000fd20000000800 */
[----:B------:R1:W-:Y:S01]  /*57cc0*/  @P6 STG.E desc[UR4][R164.64], R14 ;  /* 0x0000000ea4006986 */ /* 0x0003e2000c101904 */
[----:B------:R-:W-:Y:S01]  /*57cd0*/  ISETP.LT.AND P5, PT, R9, UR7, !P5 ;  /* 0x0000000709007c0c */ /* 0x000fe2000efa1270 */
[----:B------:R-:W-:Y:S01]  /*57ce0*/  VIADD R23, R7, 0x14 ;  /* 0x0000001407177836 */ /* 0x000fe20000000000 */
[----:B------:R-:W-:Y:S01]  /*57cf0*/  ULDC UR7, c[0x0][0x22c] ;  /* 0x00008b0000077ab9 */ /* 0x000fe20000000800 */
[----:B-1----:R-:W-:Y:S02]  /*57d00*/  IMAD.WIDE R164, R13, 0x4, R4 ;  /* 0x000000040da47825 */ /* 0x002fe400078e0204 */
[----:B------:R-:W4:Y:S08]  /*57d10*/  LDL.LU R13, [R1+0xf9c] ;  /* 0x000f9c00010d7983 */ /* 0x000f300000300800 */
[----:B--2---:R3:W-:Y:S01]  /*57d20*/  @P5 STG.E desc[UR4][R164.64], R18 ;  /* 0x00000012a4005986 */ /* 0x0047e2000c101904 */
[----:B------:R-:W-:Y:S01]  /*57d30*/  ISETP.GE.AND P5, PT, R23, UR7, PT ;  /* 0x0000000717007c0c */ /* 0x000fe2000bfa6270 */
[----:B------:R-:W-:-:S02]  /*57d40*/  ULDC UR7, c[0x0][0x228] ;  /* 0x00008a0000077ab9 */ /* 0x000fc40000000800 */
[----:B------:R-:W2:Y:S01]  /*57d50*/  LDL.LU R14, [R1+0xc2c] ;  /* 0x000c2c00010e7983 */ /* 0x000ea20000300800 */
[----:B------:R-:W-:Y:S01]  /*57d60*/  ISETP.LT.AND P6, PT, R8, UR8, !P5 ;  /* 0x0000000808007c0c */ /* 0x000fe2000efc1270 */
[----:B---3--:R-:W-:Y:S02]  /*57d70*/  IMAD.WIDE R164, R12, 0x4, R2 ;  /* 0x000000040ca47825 */ /* 0x008fe400078e0202 */
[----:B------:R-:W3:Y:S01]  /*57d80*/  LDL.LU R18, [R1+0x82c] ;  /* 0x00082c0001127983 */ /* 0x000ee20000300800 */
[----:B------:R-:W-:-:S09]  /*57d90*/  ULDC UR8, c[0x0][0x228] ;  /* 0x00008a0000087ab9 */ /* 0x000fd20000000800 */
[----:B------:R1:W-:Y:S02]  /*57da0*/  @P6 STG.E desc[UR4][R164.64], R15 ;  /* 0x0000000fa4006986 */ /* 0x0003e4000c101904 */
[----:B-1----:R-:W-:Y:S02]  /*57db0*/  IMAD.WIDE R164, R12, 0x4, R4 ;  /* 0x000000040ca47825 */ /* 0x002fe400078e0204 */
[----:B------:R-:W3:Y:S04]  /*57dc0*/  LDL.LU R12, [R1+0xfa0] ;  /* 0x000fa000010c7983 */ /* 0x000ee80000300800 */
[----:B------:R-:W3:Y:S01]  /*57dd0*/  LDL.LU R15, [R1+0x42c] ;  /* 0x00042c00010f7983 */ /* 0x000ee20000300800 */
        /* <DEDUP_REMOVED lines=18> */
[----:B------:R-:W-:-:S03]  /*57f00*/  ULDC UR7, c[0x0][0x228] ;  /* 0x00008a0000077ab9 */ /* 0x000fc60000000800 */
[----:B------:R-:W-:Y:S01]  /*57f10*/  ISETP.LT.AND P6, PT, R8, UR8, !P5 ;  /* 0x0000000808007c0c */ /* 0x000fe2000efc1270 */
[----:B-1----:R-:W-:Y:S01]  /*57f20*/  IMAD.WIDE R164, R13, 0x4, R2 ;  /* 0x000000040da47825 */ /* 0x002fe200078e0202 */
[----:B------:R-:W-:Y:S01]  /*57f30*/  ISETP.LT.AND P5, PT, R9, UR7, !P5 ;  /* 0x0000000709007c0c */ /* 0x000fe2000efa1270 */
[----:B------:R-:W-:Y:S01]  /*57f40*/  ULDC UR7, c[0x0][0x22c] ;  /* 0x00008b0000077ab9 */ /* 0x000fe20000000800 */
[----:B------:R-:W-:-:S09]  /*57f50*/  ULDC UR8, c[0x0][0x228] ;  /* 0x00008a0000087ab9 */ /* 0x000fd20000000800 */
[----:B------:R1:W-:Y:S04]  /*57f60*/  @P6 STG.E desc[UR4][R164.64], R19 ;  /* 0x00000013a4006986 */ /* 0x0003e8000c101904 */
[----:B-1----:R-:W4:Y:S01]  /*57f70*/  LDL.LU R19, [R1+0x830] ;  /* 0x0008300001137983 */ /* 0x002f220000300800 */
[----:B------:R-:W-:-:S03]  /*57f80*/  IMAD.WIDE R164, R13, 0x4, R4 ;  /* 0x000000040da47825 */ /* 0x000fc600078e0204 */
[----:B------:R-:W4:Y:S01]  /*57f90*/  LDL.LU R13, [R1+0xfa8] ;  /* 0x000fa800010d7983 */ /* 0x000f220000300800 */
[----:B------:R-:W-:-:S03]  /*57fa0*/  VIADD R23, R7, 0x17 ;  /* 0x0000001707177836 */ /* 0x000fc60000000000 */
[----:B--2---:R1:W-:Y:S02]  /*57fb0*/  @P5 STG.E desc[UR4][R164.64], R14 ;  /* 0x0000000ea4005986 */ /* 0x0043e4000c101904 */
[----:B------:R-:W-:Y:S01]  /*57fc0*/  ISETP.GE.AND P5, PT, R23, UR7, PT ;  /* 0x0000000717007c0c */ /* 0x000fe2000bfa6270 */
[----:B------:R-:W-:-:S03]  /*57fd0*/  ULDC UR7, c[0x0][0x228] ;  /* 0x00008a0000077ab9 */ /* 0x000fc60000000800 */
[----:B------:R-:W-:Y:S01]  /*57fe0*/  ISETP.LT.AND P6, PT, R8, UR8, !P5 ;  /* 0x0000000808007c0c */ /* 0x000fe2000efc1270 */
[----:B-1----:R-:W2:Y:S01]  /*57ff0*/  LDL.LU R14, [R1+0x430] ;  /* 0x00043000010e7983 */ /* 0x002ea20000300800 */
[----:B---3--:R-:W-:-:S03]  /*58000*/  IMAD.WIDE R164, R12, 0x4, R2 ;  /* 0x000000040ca47825 */ /* 0x008fc600078e0202 */
[----:B------:R-:W3:Y:S01]  /*58010*/  LDL.LU R20, [R1+0x30] ;  /* 0x0000300001147983 */ /* 0x000ee20000300800 */
[----:B------:R-:W-:Y:S01]  /*58020*/  ISETP.LT.AND P5, PT, R9, UR7, !P5 ;  /* 0x0000000709007c0c */ /* 0x000fe2000efa1270 */
[----:B------:R-:W-:Y:S01]  /*58030*/  ULDC UR7, c[0x0][0x22c] ;  /* 0x00008b0000077ab9 */ /* 0x000fe20000000800 */
[----:B------:R-:W-:-:S05]  /*58040*/  VIADD R23, R7, 0x18 ;  /* 0x0000001807177836 */ /* 0x000fca0000000000 */
[----:B------:R1:W-:Y:S01]  /*58050*/  @P6 STG.E desc[UR4][R164.64], R18 ;  /* 0x00000012a4006986 */ /* 0x0003e2000c101904 */
[----:B------:R-:W-:Y:S01]  /*58060*/  ULDC UR8, c[0x0][0x228] ;  /* 0x00008a0000087ab9 */ /* 0x000fe20000000800 */
[----:B-1----:R-:W-:Y:S02]  /*58070*/  IMAD.WIDE R164, R12, 0x4, R4 ;  /* 0x000000040ca47825 */ /* 0x002fe400078e0204 */
[----:B------:R-:W3:Y:S04]  /*58080*/  LDL.LU R12, [R1+0xfac] ;  /* 0x000fac00010c7983 */ /* 0x000ee80000300800 */
[----:B------:R1:W-:Y:S04]  /*58090*/  @P5 STG.E desc[UR4][R164.64], R15 ;  /* 0x0000000fa4005986 */ /* 0x0003e8000c101904 */
[----:B-1----:R-:W3:Y:S01]  /*580a0*/  LDL.LU R15, [R1+0xc34] ;  /* 0x000c3400010f7983 */ /* 0x002ee20000300800 */
[----:B------:R-:W-:Y:S01]  /*580b0*/  ISETP.GE.AND P5, PT, R23, UR7, PT ;  /* 0x0000000717007c0c */ /* 0x000fe2000bfa6270 */
[----:B------:R-:W-:-:S02]  /*580c0*/  ULDC UR7, c[0x0][0x228] ;  /* 0x00008a0000077ab9 */ /* 0x000fc40000000800 */
[----:B------:R-:W3:Y:S01]  /*580d0*/  LDL.LU R18, [R1+0x834] ;  /* 0x0008340001127983 */ /* 0x000ee20000300800 */
        /* <DEDUP_REMOVED lines=14> */
[----:B-1----:R-:W4:Y:S01]  /*581c0*/  LDL.LU R19, [R1+0x34] ;  /* 0x0000340001137983 */ /* 0x002f220000300800 */
[----:B------:R-:W-:Y:S01]  /*581d0*/  ISETP.LT.AND P5, PT, R9, UR7, !P5 ;  /* 0x0000000709007c0c */ /* 0x000fe2000efa1270 */
[----:B------:R-:W-:Y:S01]  /*581e0*/  IMAD.WIDE R164, R13, 0x4, R2 ;  /* 0x000000040da47825 */ /* 0x000fe200078e0202 */
[----:B------:R-:W-:Y:S01]  /*581f0*/  ULDC UR7, c[0x0][0x22c] ;  /* 0x00008b0000077ab9 */ /* 0x000fe20000000800 */
[----:B------:R-:W-:Y:S02]  /*58200*/  ULDC UR8, c[0x0][0x228] ;  /* 0x00008a0000087ab9 */ /* 0x000fe40000000800 */
[----:B------:R-:W-:-:S06]  /*58210*/  VIADD R23, R7, 0x1a ;  /* 0x0000001a07177836 */ /* 0x000fcc0000000000 */
[----:B--2---:R1:W-:Y:S02]  /*58220*/  @P6 STG.E desc[UR4][R164.64], R14 ;  /* 0x0000000ea4006986 */ /* 0x0043e4000c101904 */
[----:B-1----:R-:W-:Y:S02]  /*58230*/  IMAD.WIDE R164, R13, 0x4, R4 ;  /* 0x000000040da47825 */ /* 0x002fe400078e0204 */
[----:B------:R-:W2:Y:S04]  /*58240*/  LDL.LU R14, [R1+0xc38] ;  /* 0x000c3800010e7983 */ /* 0x000ea80000300800 */
[----:B------:R-:W2:Y:S04]  /*58250*/  LDL.LU R13, [R1+0xfb4] ;  /* 0x000fb400010d7983 */ /* 0x000ea80000300800 */
[----:B---3--:R1:W-:Y:S01]  /*58260*/  @P5 STG.E desc[UR4][R164.64], R20 ;  /* 0x00000014a4005986 */ /* 0x0083e2000c101904 */
[----:B------:R-:W-:Y:S01]  /*58270*/  ISETP.GE.AND P5, PT, R23, UR7, PT ;  /* 0x0000000717007c0c */ /* 0x000fe2000bfa6270 */
[----:B------:R-:W-:-:S02]  /*58280*/  ULDC UR7, c[0x0][0x228] ;  /* 0x00008a0000077ab9 */ /* 0x000fc40000000800 */
[----:B------:R-:W3:Y:S01]  /*58290*/  LDL.LU R230, [R1+0x838] ;  /* 0x0008380001e67983 */ /* 0x000ee20000300800 */
[----:B------:R-:W-:Y:S01]  /*582a0*/  ISETP.LT.AND P6, PT, R8, UR8, !P5 ;  /* 0x0000000808007c0c */ /* 0x000fe2000efc1270 */
[----:B-1----:R-:W-:Y:S01]  /*582b0*/  IMAD.WIDE R164, R12, 0x4, R2 ;  /* 0x000000040ca47825 */ /* 0x002fe200078e0202 */
[----:B------:R-:W-:-:S11]  /*582c0*/  ULDC UR8, c[0x0][0x228] ;  /* 0x00008a0000087ab9 */ /* 0x000fd60000000800 */
        /* <DEDUP_REMOVED lines=12> */
[----:B-1----:R-:W3:Y:S01]  /*58390*/  LDL.LU R18, [R1+0xc3c] ;  /* 0x000c3c0001127983 */ /* 0x002ee20000300800 */
        /* <DEDUP_REMOVED lines=17> */
[----:B-1----:R-:W4:Y:S01]  /*584b0*/  LDL.LU R19, [R1+0x43c] ;  /* 0x00043c0001137983 */ /* 0x002f220000300800 */
[----:B--2---:R-:W-:-:S07]  /*584c0*/  IMAD.WIDE R164, R13, 0x4, R2 ;  /* 0x000000040da47825 */ /* 0x004fce00078e0202 */
[----:B------:R1:W-:Y:S02]  /*584d0*/  @P6 STG.E desc[UR4][R164.64], R14 ;  /* 0x0000000ea4006986 */ /* 0x0003e4000c101904 */
[----:B-1----:R-:W-:Y:S02]  /*584e0*/  IMAD.WIDE R164, R13, 0x4, R4 ;  /* 0x000000040da47825 */ /* 0x002fe400078e0204 */
[----:B------:R-:W2:Y:S04]  /*584f0*/  LDL.LU R13, [R1+0xfc0] ;  /* 0x000fc000010d7983 */ /* 0x000ea80000300800 */
[----:B---3--:R1:W-:Y:S01]  /*58500*/  @P5 STG.E desc[UR4][R164.64], R230 ;  /* 0x000000e6a4005986 */ /* 0x0083e2000c101904 */
[----:B------:R-:W-:Y:S01]  /*58510*/  ISETP.GE.AND P5, PT, R23, UR7, PT ;  /* 0x0000000717007c0c */ /* 0x000fe2000bfa6270 */
[----:B------:R-:W-:-:S02]  /*58520*/  ULDC UR7, c[0x0][0x228] ;  /* 0x00008a0000077ab9 */ /* 0x000fc40000000800 */
[----:B------:R-:W3:Y:S01]  /*58530*/  LDL.LU R14, [R1+0x3c] ;  /* 0x00003c00010e7983 */ /* 0x000ee20000300800 */
[----:B------:R-:W-:Y:S01]  /*58540*/  ISETP.LT.AND P6, PT, R8, UR8, !P5 ;  /* 0x0000000808007c0c */ /* 0x000fe2000efc1270 */
[----:B------:R-:W-:Y:S01]  /*58550*/  ULDC UR8, c[0x0][0x228] ;  /* 0x00008a0000087ab9 */ /* 0x000fe20000000800 */
[----:B-1----:R-:W-:-:S11]  /*58560*/  IMAD.WIDE R164, R12, 0x4, R2 ;  /* 0x000000040ca47825 */ /* 0x002fd600078e0202 */
[----:B------:R1:W-:Y:S02]  /*58570*/  @P6 STG.E desc[UR4][R164.64], R15 ;  /* 0x0000000fa4006986 */ /* 0x0003e4000c101904 */
[----:B-1----:R-:W-:Y:S02]  /*58580*/  IMAD.WIDE R164, R12, 0x4, R4 ;  /* 0x000000040ca47825 */ /* 0x002fe400078e0204 */
[----:B------:R-:W3:Y:S04]  /*58590*/  LDL.LU R15, [R1+0xe10] ;  /* 0x000e1000010f7983 */ /* 0x000ee80000300800 */
[----:B------:R-:W3:Y:S01]  /*585a0*/  LDL.LU R12, [R1+0xfc4] ;  /* 0x000fc400010c7983 */ /* 0x000ee20000300800 */
[----:B------:R-:W-:Y:S01]  /*585b0*/  ISETP.LT.AND P5, PT, R9, UR7, !P5 ;  /* 0x0000000709007c0c */ /* 0x000fe2000efa1270 */
[----:B------:R-:W-:Y:S01]  /*585c0*/  ULDC UR7, c[0x0][0x22c] ;  /* 0x00008b0000077ab9 */ /* 0x000fe20000000800 */
[----:B------:R-:W-:-:S11]  /*585d0*/  IADD3 R23, R7, 0x1e, RZ ;  /* 0x0000001e07177810 */ /* 0x000fd60007ffe0ff */
        /* <DEDUP_REMOVED lines=9> */
[----:B------:R1:W-:Y:S04]  /*58670*/  @P6 STG.E desc[UR4][R164.64], R18 ;  /* 0x00000012a4006986 */ /* 0x0003e8000c101904 */
[----:B-1----:R-:W4:Y:S01]  /*58680*/  LDL.LU R18, [R1+0x840] ;  /* 0x0008400001127983 */ /* 0x002f220000300800 */
[----:B------:R-:W-:-:S03]  /*58690*/  IMAD.WIDE R164, R16, 0x4, R4 ;  /* 0x0000000410a47825 */ /* 0x000fc600078e0204 */
[----:B------:R-:W4:Y:S04]  /*586a0*/  LDL.LU R16, [R1+0xfc8] ;  /* 0x000fc80001107983 */ /* 0x000f280000300800 */
[----:B------:R1:W-:Y:S01]  /*586b0*/  @P5 STG.E desc[UR4][R164.64], R17 ;  /* 0x00000011a4005986 */ /* 0x0003e2000c101904 */
[----:B------:R-:W-:Y:S01]  /*586c0*/  ISETP.GE.AND P5, PT, R23, UR7, PT ;  /* 0x0000000717007c0c */ /* 0x000fe2000bfa6270 */
[----:B------:R-:W-:-:S03]  /*586d0*/  ULDC UR7, c[0x0][0x228] ;  /* 0x00008a0000077ab9 */ /* 0x000fc60000000800 */
[----:B------:R-:W-:Y:S01]  /*586e0*/  ISETP.LT.AND P6, PT, R8, UR8, !P5 ;  /* 0x0000000808007c0c */ /* 0x000fe2000efc1270 */
[----:B-1----:R-:W4:Y:S01]  /*586f0*/  LDL.LU R17, [R1+0x440] ;  /* 0x0004400001117983 */ /* 0x002f220000300800 */
[----:B------:R-:W-:Y:S01]  /*58700*/  VIADD R23, R7, 0x20 ;  /* 0x0000002007177836 */ /* 0x000fe20000000000 */
[----:B------:R-:W-:Y:S02]  /*58710*/  ULDC UR8, c[0x0][0x228] ;  /* 0x00008a0000087ab9 */ /* 0x000fe40000000800 */
[----:B------:R-:W4:Y:S01]  /*58720*/  LDL.LU R20, [R1+0x40] ;  /* 0x0000400001147983 */ /* 0x000f220000300800 */
[----:B------:R-:W-:Y:S01]  /*58730*/  ISETP.LT.AND P5, PT, R9, UR7, !P5 ;  /* 0x0000000709007c0c */ /* 0x000fe2000efa1270 */
[----:B------:R-:W-:Y:S01]  /*58740*/  ULDC UR7, c[0x0][0x22c] ;  /* 0x00008b0000077ab9 */ /* 0x000fe20000000800 */
[----:B--2---:R-:W-:-:S05]  /*58750*/  IMAD.WIDE R164, R13, 0x4, R2 ;  /* 0x000000040da47825 */ /* 0x004fca00078e0202 */
[----:B------:R1:W-:Y:S02]  /*58760*/  @P6 STG.E desc[UR4][R164.64], R19 ;  /* 0x00000013a4006986 */ /* 0x0003e4000c101904 */
[----:B-1----:R-:W-:Y:S02]  /*58770*/  IMAD.WIDE R164, R13, 0x4, R4 ;  /* 0x000000040da47825 */ /* 0x002fe400078e0204 */
[----:B------:R-:W2:Y:S04]  /*58780*/  LDL.LU R13, [R1+0xfcc] ;  /* 0x000fcc00010d7983 */ /* 0x000ea80000300800 */
[----:B---3--:R1:W-:Y:S01]  /*58790*/  @P5 STG.E desc[UR4][R164.64], R14 ;  /* 0x0000000ea4005986 */ /* 0x0083e2000c101904 */
[----:B------:R-:W-:Y:S01]  /*587a0*/  ISETP.GE.AND P5, PT, R23, UR7, PT ;  /* 0x0000000717007c0c */ /* 0x000fe2000bfa6270 */
[----:B------:R-:W-:-:S03]  /*587b0*/  ULDC UR7, c[0x0][0x228] ;  /* 0x00008a0000077ab9 */ /* 0x000fc60000000800 */
[----:B------:R-:W-:Y:S01]  /*587c0*/  ISETP.LT.AND P6, PT, R8, UR8, !P5 ;  /* 0x0000000808007c0c */ /* 0x000fe2000efc1270 */
[----:B-1----:R-:W3:Y:S01]  /*587d0*/  LDL.LU R14, [R1+0xe14] ;  /* 0x000e1400010e7983 */ /* 0x002ee20000300800 */
[----:B------:R-:W-:-:S03]  /*587e0*/  IMAD.WIDE R164, R12, 0x4, R2 ;  /* 0x000000040ca47825 */ /* 0x000fc600078e0202 */
[----:B------:R-:W3:Y:S01]  /*587f0*/  LDL.LU R19, [R1+0x844] ;  /* 0x0008440001137983 */ /* 0x000ee20000300800 */
[----:B------:R-:W-:-:S07]  /*58800*/  ULDC UR8, c[0x0][0x228] ;  /* 0x00008a0000087ab9 */ /* 0x000fce0000000800 */
[----:B------:R1:W-:Y:S02]  /*58810*/  @P6 STG.E desc[UR4][R164.64], R15 ;  /* 0x0000000fa4006986 */ /* 0x0003e4000c101904 */
[----:B-1----:R-:W-:Y:S02]  /*58820*/  IMAD.WIDE R164, R12, 0x4, R4 ;  /* 0x000000040ca47825 */ /* 0x002fe400078e0204 */
[----:B------:R-:W3:Y:S04]  /*58830*/  LDL.LU R15, [R1+0x444] ;  /* 0x00044400010f7983 */ /* 0x000ee80000300800 */
[----:B------:R-:W3:Y:S01]  /*58840*/  LDL.LU R12, [R1+0xfd0] ;  /* 0x000fd000010c7983 */ /* 0x000ee20000300800 */
[----:B------:R-:W-:Y:S01]  /*58850*/  ISETP.LT.AND P5, PT, R9, UR7, !P5 ;  /* 0x0000000709007c0c */ /* 0x000fe2000efa1270 */
[----:B------:R-:W-:Y:S01]  /*58860*/  VIADD R23, R7, 0x21 ;  /* 0x0000002107177836 */ /* 0x000fe20000000000 */
[----:B------:R-:W-:-:S11]  /*58870*/  ULDC UR7, c[0x0][0x22c] ;  /* 0x00008b0000077ab9 */ /* 0x000fd60000000800 */
[----:B----4-:R1:W-:Y:S01]  /*58880*/  @P5 STG.E desc[UR4][R164.64], R18 ;  /* 0x00000012a4005986 */ /* 0x0103e2000c101904 */
        /* <DEDUP_REMOVED lines=18> */
[----:B--2---:R-:W-:Y:S01]  /*589b0*/  IMAD.WIDE R164, R13, 0x4, R2 ;  /* 0x000000040da47825 */ /* 0x004fe200078e0202 */
[----:B------:R-:W-:Y:S01]  /*589c0*/  ISETP.LT.AND P5, PT, R9, UR7, !P5 ;  /* 0x0000000709007c0c */ /* 0x000fe2000efa1270 */
[----:B------:R-:W-:Y:S01]  /*589d0*/  ULDC UR7, c[0x0][0x22c] ;  /* 0x00008b0000077ab9 */ /* 0x000fe20000000800 */
[----:B------:R-:W-:Y:S01]  /*589e0*/  ULDC UR8, c[0x0][0x228] ;  /* 0x00008a0000087ab9 */ /* 0x000fe20000000800 */
[----:B------:R-:W-:-:S08]  /*589f0*/  VIADD R23, R7, 0x23 ;  /* 0x0000002307177836 */ /* 0x000fd00000000000 */
[----:B---3--:R1:W-:Y:S02]  /*58a00*/  @P6 STG.E desc[UR4][R164.64], R14 ;  /* 0x0000000ea4006986 */ /* 0x0083e4000c101904 */
[----:B-1----:R-:W-:Y:S02]  /*58a10*/  IMAD.WIDE R164, R13, 0x4, R4 ;  /* 0x000000040da47825 */ /* 0x002fe400078e0204 */
[----:B------:R-:W2:Y:S04]  /*58a20*/  LDL.LU R14, [R1+0x448] ;  /* 0x00044800010e7983 */ /* 0x000ea80000300800 */
[----:B------:R-:W3:Y:S04]  /*58a30*/  LDL.LU R13, [R1+0xfd8] ;  /* 0x000fd800010d7983 */ /* 0x000ee80000300800 */
[----:B------:R1:W-:Y:S01]  /*58a40*/  @P5 STG.E desc[UR4][R164.64], R19 ;  /* 0x00000013a4005986 */ /* 0x0003e2000c101904 */
[----:B------:R-:W-:Y:S01]  /*58a50*/  ISETP.GE.AND P5, PT, R23, UR7, PT ;  /* 0x0000000717007c0c */ /* 0x000fe2000bfa6270 */
[----:B------:R-:W-:-:S02]  /*58a60*/  ULDC UR7, c[0x0][0x228] ;  /* 0x00008a0000077ab9 */ /* 0x000fc40000000800 */
[----:B------:R-:W2:Y:S01]  /*58a70*/  LDL.LU R20, [R1+0x48] ;  /* 0x0000480001147983 */ /* 0x000ea20000300800 */
[----:B------:R-:W-:Y:S01]  /*58a80*/  ISETP.LT.AND P6, PT, R8, UR8, !P5 ;  /* 0x0000000808007c0c */ /* 0x000fe2000efc1270 */
[----:B-1----:R-:W-:Y:S02]  /*58a90*/  IMAD.WIDE R164, R12, 0x4, R2 ;  /* 0x000000040ca47825 */ /* 0x002fe400078e0202 */
        /* <DEDUP_REMOVED lines=9> */
[----:B----4-:R1:W-:Y:S01]  /*58b30*/  @P5 STG.E desc[UR4][R164.64], R18 ;  /* 0x00000012a4005986 */ /* 0x0103e2000c101904 */
        /* <DEDUP_REMOVED lines=8> */
[----:B------:R-:W-:-:S07]  /*58bc0*/  IMAD.WIDE R164, R16, 0x4, R2 ;  /* 0x0000000410a47825 */ /* 0x000fce00078e0202 */
        /* <DEDUP_REMOVED lines=12> */
[----:B---3--:R-:W-:-:S08]  /*58c90*/  IMAD.WIDE R164, R13, 0x4, R2 ;  /* 0x000000040da47825 */ /* 0x008fd000078e0202 */
[----:B--2---:R1:W-:Y:S02]  /*58ca0*/  @P6 STG.E desc[UR4][R164.64], R14 ;  /* 0x0000000ea4006986 */ /* 0x0043e4000c101904 */
[----:B-1----:R-:W-:Y:S02]  /*58cb0*/  IMAD.WIDE R164, R13, 0x4, R4 ;  /* 0x000000040da47825 */ /* 0x002fe400078e0204 */
[----:B------:R-:W2:Y:S04]  /*58cc0*/  LDL.LU R14, [R1+0xc40] ;  /* 0x000c4000010e7983 */ /* 0x000ea80000300800 */
[----:B------:R-:W3:Y:S04]  /*58cd0*/  LDL.LU R13, [R1+0xfe4] ;  /* 0x000fe400010d7983 */ /* 0x000ee80000300800 */
        /* <DEDUP_REMOVED lines=9> */
[----:B-1----:R-:W2:Y:S01]  /*58d70*/  LDL.LU R19, [R1+0x850] ;  /* 0x0008500001137983 */ /* 0x002ea20000300800 */
[----:B------:R-:W-:-:S03]  /*58d80*/  IMAD.WIDE R164, R12, 0x4, R4 ;  /* 0x000000040ca47825 */ /* 0x000fc600078e0204 */
[----:B------:R-:W2:Y:S04]  /*58d90*/  LDL.LU R12, [R1+0xfe8] ;  /* 0x000fe800010c7983 */ /* 0x000ea80000300800 */
[----:B------:R1:W-:Y:S04]  /*58da0*/  @P5 STG.E desc[UR4][R164.64], R15 ;  /* 0x0000000fa4005986 */ /* 0x0003e8000c101904 */
[----:B-1----:R-:W2:Y:S01]  /*58db0*/  LDL.LU R15, [R1+0x450] ;  /* 0x00045000010f7983 */ /* 0x002ea20000300800 */
[----:B------:R-:W-:-:S03]  /*58dc0*/  VIADD R23, R7, 0x27 ;  /* 0x0000002707177836 */ /* 0x000fc60000000000 */
[----:B------:R-:W2:Y:S02]  /*58dd0*/  LDL.LU R20, [R1+0x50] ;  /* 0x0000500001147983 */ /* 0x000ea40000300800 */
        /* <DEDUP_REMOVED lines=16> */
[----:B------:R-:W-:Y:S02]  /*58ee0*/  VIADD R23, R7, 0x29 ;  /* 0x0000002907177836 */ /* 0x000fe40000000000 */
[----:B-1----:R-:W4:Y:S01]  /*58ef0*/  LDL.LU R17, [R1+0x854] ;  /* 0x0008540001117983 */ /* 0x002f220000300800 */
[----:B------:R-:W-:Y:S01]  /*58f00*/  ISETP.LT.AND P5, PT, R9, UR7, !P5 ;  /* 0x0000000709007c0c */ /* 0x000fe2000efa1270 */
[----:B------:R-:W-:Y:S01]  /*58f10*/  ULDC UR7, c[0x0][0x22c] ;  /* 0x00008b0000077ab9 */ /* 0x000fe20000000800 */
[----:B------:R-:W-:Y:S01]  /*58f20*/  ULDC UR8, c[0x0][0x228] ;  /* 0x00008a0000087ab9 */ /* 0x000fe20000000800 */
[----:B---3--:R-:W-:-:S06]  /*58f30*/  IMAD.WIDE R164, R13, 0x4, R2 ;  /* 0x000000040da47825 */ /* 0x008fcc00078e0202 */
        /* <DEDUP_REMOVED lines=8> */
[----:B-1----:R-:W2:Y:S01]  /*58fc0*/  LDL.LU R19, [R1+0x54] ;  /* 0x0000540001137983 */ /* 0x002ea20000300800 */
[----:B------:R-:W-:Y:S01]  /*58fd0*/  IMAD.WIDE R164, R12, 0x4, R2 ;  /* 0x000000040ca47825 */ /* 0x000fe200078e0202 */
[----:B------:R-:W-:-:S10]  /*58fe0*/  ULDC UR8, c[0x0][0x228] ;  /* 0x00008a0000087ab9 */ /* 0x000fd40000000800 */
[----:B------:R1:W-:Y:S02]  /*58ff0*/  @P6 STG.E desc[UR4][R164.64], R15 ;  /* 0x0000000fa4006986 */ /* 0x0003e4000c101904 */
[----:B-1----:R-:W-:Y:S02]  /*59000*/  IMAD.WIDE R164, R12, 0x4, R4 ;  /* 0x000000040ca47825 */ /* 0x002fe400078e0204 */
[----:B------:R-:W2:Y:S04]  /*59010*/  LDL.LU R15, [R1+0xc48] ;  /* 0x000c4800010f7983 */ /* 0x000ea80000300800 */
[----:B------:R-:W2:Y:S01]  /*59020*/  LDL.LU R12, [R1+0xff4] ;  /* 0x000ff400010c7983 */ /* 0x000ea20000300800 */
[----:B------:R-:W-:Y:S01]  /*59030*/  ISETP.LT.AND P5, PT, R9, UR7, !P5 ;  /* 0x0000000709007c0c */ /* 0x000fe2000efa1270 */
[----:B------:R-:W-:Y:S01]  /*59040*/  VIADD R23, R7, 0x2a ;  /* 0x0000002a07177836 */ /* 0x000fe20000000000 */
[----:B------:R-:W-:Y:S01]  /*59050*/  ULDC UR7, c[0x0][0x22c] ;  /* 0x00008b0000077ab9 */ /* 0x000fe20000000800 */
[----:B------:R-:W2:Y:S10]  /*59060*/  LDL.LU R230, [R1+0x858] ;  /* 0x0008580001e67983 */ /* 0x000eb40000300800 */
        /* <DEDUP_REMOVED lines=18> */
[----:B------:R-:W-:Y:S01]  /*59190*/  ULDC UR8, c[0x0][0x228] ;  /* 0x00008a0000087ab9 */ /* 0x000fe20000000800 */
[----:B------:R-:W-:Y:S01]  /*591a0*/  ISETP.LT.AND P5, PT, R9, UR7, !P5 ;  /* 0x0000000709007c0c */ /* 0x000fe2000efa1270 */
[----:B------:R-:W-:Y:S01]  /*591b0*/  ULDC UR7, c[0x0][0x22c] ;  /* 0x00008b0000077ab9 */ /* 0x000fe20000000800 */
[----:B-1----:R-:W4:Y:S01]  /*591c0*/  LDL.LU R17, [R1+0xc4c] ;  /* 0x000c4c0001117983 */ /* 0x002f220000300800 */
[----:B---3--:R-:W-:-:S08]  /*591d0*/  IMAD.WIDE R164, R13, 0x4, R2 ;  /* 0x000000040da47825 */ /* 0x008fd000078e0202 */
[----:B--2---:R1:W-:Y:S02]  /*591e0*/  @P6 STG.E desc[UR4][R164.64], R14 ;  /* 0x0000000ea4006986 */ /* 0x0043e4000c101904 */
[----:B-1----:R-:W-:Y:S02]  /*591f0*/  IMAD.WIDE R164, R13, 0x4, R4 ;  /* 0x000000040da47825 */ /* 0x002fe400078e0204 */
[----:B------:R-:W2:Y:S01]  /*59200*/  LDL.LU R13, [R1+0xffc] ;  /* 0x000ffc00010d7983 */ /* 0x000ea20000300800 */
[----:B------:R-:W-:-:S03]  /*59210*/  IADD3 R23, R7, 0x2c, RZ ;  /* 0x0000002c07177810 */ /* 0x000fc60007ffe0ff */
[----:B------:R-:W3:Y:S04]  /*59220*/  LDL.LU R14, [R1+0x85c] ;  /* 0x00085c00010e7983 */ /* 0x000ee80000300800 */
[----:B------:R1:W-:Y:S01]  /*59230*/  @P5 STG.E desc[UR4][R164.64], R19 ;  /* 0x00000013a4005986 */ /* 0x0003e2000c101904 */
[----:B------:R-:W-:Y:S01]  /*59240*/  ISETP.GE.AND P5, PT, R23, UR7, PT ;  /* 0x0000000717007c0c */ /* 0x000fe2000bfa6270 */
[----:B------:R-:W-:-:S03]  /*59250*/  ULDC UR7, c[0x0][0x228] ;  /* 0x00008a0000077ab9 */ /* 0x000fc60000000800 */
[----:B------:R-:W-:Y:S01]  /*59260*/  ISETP.LT.AND P6, PT, R8, UR8, !P5 ;  /* 0x0000000808007c0c */ /* 0x000fe2000efc1270 */
[----:B-1----:R-:W3:Y:S01]  /*59270*/  LDL.LU R19, [R1+0x45c] ;  /* 0x00045c0001137983 */ /* 0x002ee20000300800 */
[----:B------:R-:W-:Y:S01]  /*59280*/  IMAD.WIDE R164, R12, 0x4, R2 ;  /* 0x000000040ca47825 */ /* 0x000fe200078e0202 */
[----:B------:R-:W-:-:S10]  /*59290*/  ULDC UR8, c[0x0][0x228] ;  /* 0x00008a0000087ab9 */ /* 0x000fd40000000800 */
        /* <DEDUP_REMOVED lines=24> */
[----:B--2---:R-:W-:Y:S01]  /*59420*/  IMAD.WIDE R164, R13, 0x4, R2 ;  /* 0x000000040da47825 */ /* 0x004fe200078e0202 */
[----:B------:R-:W-:-:S11]  /*59430*/  ULDC UR8, c[0x0][0x228] ;  /* 0x00008a0000087ab9 */ /* 0x000fd60000000800 */
[----:B------:R1:W-:Y:S01]  /*59440*/  @P6 STG.E desc[UR4][R164.64], R17 ;  /* 0x00000011a4006986 */ /* 0x0003e2000c101904 */
[----:B------:R-:W-:Y:S01]  /*59450*/  ISETP.LT.AND P5, PT, R9, UR7, !P5 ;  /* 0x0000000709007c0c */ /* 0x000fe2000efa1270 */
[----:B------:R-:W-:Y:S01]  /*59460*/  VIADD R23, R7, 0x2f ;  /* 0x0000002f07177836 */ /* 0x000fe20000000000 */
[----:B------:R-:W-:Y:S01]  /*59470*/  ULDC UR7, c[0x0][0x22c] ;  /* 0x00008b0000077ab9 */ /* 0x000fe20000000800 */
[----:B-1----:R-:W2:Y:S01]  /*59480*/  LDL.LU R17, [R1+0x860] ;  /* 0x0008600001117983 */ /* 0x002ea20000300800 */
[----:B------:R-:W-:-:S03]  /*59490*/  IMAD.WIDE R164, R13, 0x4, R4 ;  /* 0x000000040da47825 */ /* 0x000fc600078e0204 */
[----:B------:R-:W2:Y:S06]  /*594a0*/  LDL.LU R13, [R1+0x1008] ;  /* 0x00100800010d7983 */ /* 0x000eac0000300800 */
[----:B---3--:R1:W-:Y:S01]  /*594b0*/  @P5 STG.E desc[UR4][R164.64], R14 ;  /* 0x0000000ea4005986 */ /* 0x0083e2000c101904 */
[----:B------:R-:W-:Y:S01]  /*594c0*/  ISETP.GE.AND P5, PT, R23, UR7, PT ;  /* 0x0000000717007c0c */ /* 0x000fe2000bfa6270 */
[----:B------:R-:W-:-:S03]  /*594d0*/  ULDC UR7, c[0x0][0x228] ;  /* 0x00008a0000077ab9 */ /* 0x000fc60000000800 */
[----:B------:R-:W-:Y:S01]  /*594e0*/  ISETP.LT.AND P6, PT, R8, UR8, !P5 ;  /* 0x0000000808007c0c */ /* 0x000fe2000efc1270 */
[----:B-1----:R-:W3:Y:S01]  /*594f0*/  LDL.LU R14, [R1+0x460] ;  /* 0x00046000010e7983 */ /* 0x002ee20000300800 */
[----:B------:R-:W-:-:S03]  /*59500*/  IMAD.WIDE R164, R12, 0x4, R2 ;  /* 0x000000040ca47825 */ /* 0x000fc600078e0202 */
        /* <DEDUP_REMOVED lines=23> */
[----:B--2---:R1:W-:Y:S01]  /*59680*/  @P5 STG.E desc[UR4][R164.64], R17 ;  /* 0x00000011a4005986 */ /* 0x0043e2000c101904 */
        /* <DEDUP_REMOVED lines=9> */
[----:B---3--:R1:W-:Y:S02]  /*59720*/  @P6 STG.E desc[UR4][R164.64], R14 ;  /* 0x0000000ea4006986 */ /* 0x0083e4000c101904 */
[----:B-1----:R-:W-:Y:S02]  /*59730*/  IMAD.WIDE R164, R13, 0x4, R4 ;  /* 0x000000040da47825 */ /* 0x002fe400078e0204 */
[----:B------:R-:W3:Y:S04]  /*59740*/  LDL.LU R14, [R1+0xc58] ;  /* 0x000c5800010e7983 */ /* 0x000ee80000300800 */
[----:B------:R-:W3:Y:S04]  /*59750*/  LDL.LU R13, [R1+0x1014] ;  /* 0x00101400010d7983 */ /* 0x000ee80000300800 */
[----:B------:R1:W-:Y:S01]  /*59760*/  @P5 STG.E desc[UR4][R164.64], R20 ;  /* 0x00000014a4005986 */ /* 0x0003e2000c101904 */
        /* <DEDUP_REMOVED lines=37> */
[----:B---3--:R-:W-:-:S07]  /*599c0*/  IMAD.WIDE R164, R13, 0x4, R2 ;  /* 0x000000040da47825 */ /* 0x008fce00078e0202 */
[----:B------:R1:W-:Y:S02]  /*599d0*/  @P6 STG.E desc[UR4][R164.64], R14 ;  /* 0x0000000ea4006986 */ /* 0x0003e4000c101904 */
[----:B-1----:R-:W-:Y:S02]  /*599e0*/  IMAD.WIDE R164, R13, 0x4, R4 ;  /* 0x000000040da47825 */ /* 0x002fe400078e0204 */
[----:B------:R-:W3:Y:S04]  /*599f0*/  LDL.LU R13, [R1+0x1020] ;  /* 0x00102000010d7983 */ /* 0x000ee80000300800 */
[----:B------:R1:W-:Y:S01]  /*59a00*/  @P5 STG.E desc[UR4][R164.64], R230 ;  /* 0x000000e6a4005986 */ /* 0x0003e2000c101904 */
[----:B------:R-:W-:Y:S01]  /*59a10*/  ISETP.GE.AND P5, PT, R23, UR7, PT ;  /* 0x0000000717007c0c */ /* 0x000fe2000bfa6270 */
[----:B------:R-:W-:-:S02]  /*59a20*/  ULDC UR7, c[0x0][0x228] ;  /* 0x00008a0000077ab9 */ /* 0x000fc40000000800 */
[----:B------:R-:W2:Y:S01]  /*59a30*/  LDL.LU R14, [R1+0x6c] ;  /* 0x00006c00010e7983 */ /* 0x000ea20000300800 */
[----:B------:R-:W-:Y:S01]  /*59a40*/  ISETP.LT.AND P6, PT, R8, UR8, !P5 ;  /* 0x0000000808007c0c */ /* 0x000fe2000efc1270 */
[----:B-1----:R-:W-:Y:S01]  /*59a50*/  IMAD.WIDE R164, R12, 0x4, R2 ;  /* 0x000000040ca47825 */ /* 0x002fe200078e0202 */
[----:B------:R-:W-:-:S11]  /*59a60*/  ULDC UR8, c[0x0][0x228] ;  /* 0x00008a0000087ab9 */ /* 0x000fd60000000800 */
        /* <DEDUP_REMOVED lines=30> */
[----:B---3--:R-:W-:-:S05]  /*59c50*/  IMAD.WIDE R164, R13, 0x4, R2 ;  /* 0x000000040da47825 */ /* 0x008fca00078e0202 */
[----:B--2---:R1:W-:Y:S02]  /*59c60*/  @P6 STG.E desc[UR4][R164.64], R17 ;  /* 0x00000011a4006986 */ /* 0x0043e4000c101904 */
[----:B-1----:R-:W-:Y:S02]  /*59c70*/  IMAD.WIDE R164, R13, 0x4, R4 ;  /* 0x000000040da47825 */ /* 0x002fe400078e0204 */
[----:B------:R-:W2:Y:S04]  /*59c80*/  LDL.LU R13, [R1+0x102c] ;  /* 0x00102c00010d7983 */ /* 0x000ea80000300800 */
[----:B------:R1:W-:Y:S01]  /*59c90*/  @P5 STG.E desc[UR4][R164.64], R14 ;  /* 0x0000000ea4005986 */ /* 0x0003e2000c101904 */
        /* <DEDUP_REMOVED lines=18> */
[----:B------:R-:W-:Y:S01]  /*59dc0*/  ULDC UR8, c[0x0][0x228] ;  /* 0x00008a0000087ab9 */ /* 0x000fe20000000800 */
[----:B------:R-:W-:Y:S01]  /*59dd0*/  ISETP.LT.AND P5, PT, R9, UR7, !P5 ;  /* 0x0000000709007c0c */ /* 0x000fe2000efa1270 */
[----:B------:R-:W-:Y:S01]  /*59de0*/  ULDC UR7, c[0x0][0x22c] ;  /* 0x00008b0000077ab9 */ /* 0x000fe20000000800 */
[----:B-1----:R-:W4:Y:S01]  /*59df0*/  LDL.LU R19, [R1+0x74] ;  /* 0x0000740001137983 */ /* 0x002f220000300800 */
[----:B------:R-:W-:Y:S01]  /*59e00*/  IMAD.WIDE R164, R16, 0x4, R2 ;  /* 0x0000000410a47825 */ /* 0x000fe200078e0202 */
[----:B------:R-:W-:-:S07]  /*59e10*/  IADD3 R23, R7, 0x3a, RZ ;  /* 0x0000003a07177810 */ /* 0x000fce0007ffe0ff */
        /* <DEDUP_REMOVED lines=13> */
[----:B--2---:R-:W-:-:S08]  /*59ef0*/  IMAD.WIDE R164, R13, 0x4, R2 ;  /* 0x000000040da47825 */ /* 0x004fd000078e0202 */
        /* <DEDUP_REMOVED lines=45> */
[----:B------:R1:W-:Y:S01]  /*5a1d0*/  @P5 STG.E desc[UR4][R164.64], R20 ;  /* 0x00000014a4005986 */ /* 0x0003e2000c101904 */
[----:B------:R-:W-:Y:S01]  /*5a1e0*/  ISETP.GE.AND P5, PT, R23, UR7, PT ;  /* 0x0000000717007c0c */ /* 0x000fe2000bfa6270 */
[----:B------:R-:W-:-:S02]  /*5a1f0*/  ULDC UR7, c[0x0][0x228] ;  /* 0x00008a0000077ab9 */ /* 0x000fc40000000800 */
[----:B------:R-:W3:Y:S01]  /*5a200*/  LDL.LU R13, [R1+0x1044] ;  /* 0x00104400010d7983 */ /* 0x000ee20000300800 */
[----:B------:R-:W-:Y:S01]  /*5a210*/  ISETP.LT.AND P6, PT, R8, UR8, !P5 ;  /* 0x0000000808007c0c */ /* 0x000fe2000efc1270 */
[----:B-1----:R-:W-:Y:S01]  /*5a220*/  IMAD.WIDE R164, R12, 0x4, R2 ;  /* 0x000000040ca47825 */ /* 0x002fe200078e0202 */
        /* <DEDUP_REMOVED lines=8> */
[----:B------:R1:W-:Y:S04]  /*5a2b0*/  @P5 STG.E desc[UR4][R164.64], R15 ;  /* 0x0000000fa4005986 */ /* 0x0003e8000c101904 */
[----:B-1----:R-:W2:Y:S01]  /*5a2c0*/  LDL.LU R15, [R1+0x880] ;  /* 0x00088000010f7983 */ /* 0x002ea20000300800 */
[----:B------:R-:W-:Y:S01]  /*5a2d0*/  ISETP.GE.AND P5, PT, R23, UR7, PT ;  /* 0x0000000717007c0c */ /* 0x000fe2000bfa6270 */
[----:B------:R-:W-:-:S02]  /*5a2e0*/  ULDC UR7, c[0x0][0x228] ;  /* 0x00008a0000077ab9 */ /* 0x000fc40000000800 */
[----:B------:R-:W2:Y:S01]  /*5a2f0*/  LDL.LU R20, [R1+0x480] ;  /* 0x0004800001147983 */ /* 0x000ea20000300800 */
        /* <DEDUP_REMOVED lines=59> */
[----:B------:R-:W4:Y:S01]  /*5a6b0*/  LDL.LU R19, [R1+0xe2c] ;  /* 0x000e2c0001137983 */ /* 0x000f220000300800 */
[----:B------:R-:W-:Y:S01]  /*5a6c0*/  ULDC UR7, c[0x0][0x22c] ;  /* 0x00008b0000077ab9 */ /* 0x000fe20000000800 */
[----:B------:R-:W-:Y:S01]  /*5a6d0*/  ULDC UR8, c[0x0][0x228] ;  /* 0x00008a0000087ab9 */ /* 0x000fe20000000800 */
[----:B---3--:R-:W-:-:S07]  /*5a6e0*/  IMAD.WIDE R164, R13, 0x4, R2 ;  /* 0x000000040da47825 */ /* 0x008fce00078e0202 */
[----:B--2---:R1:W-:Y:S04]  /*5a6f0*/  @P6 STG.E desc[UR4][R164.64], R14 ;  /* 0x0000000ea4006986 */ /* 0x0043e8000c101904 */
[----:B-1----:R-:W2:Y:S01]  /*5a700*/  LDL.LU R14, [R1+0x105c] ;  /* 0x00105c00010e7983 */ /* 0x002ea20000300800 */
[----:B------:R-:W-:-:S03]  /*5a710*/  IMAD.WIDE R164, R13, 0x4, R4 ;  /* 0x000000040da47825 */ /* 0x000fc600078e0204 */
[----:B------:R-:W3:Y:S04]  /*5a720*/  LDL.LU R13, [R1+0xc7c] ;  /* 0x000c7c00010d7983 */ /* 0x000ee80000300800 */
[----:B------:R1:W-:Y:S01]  /*5a730*/  @P5 STG.E desc[UR4][R164.64], R17 ;  /* 0x00000011a4005986 */ /* 0x0003e2000c101904 */
[----:B------:R-:W-:Y:S01]  /*5a740*/  ISETP.GE.AND P5, PT, R23, UR7, PT ;  /* 0x0000000717007c0c */ /* 0x000fe2000bfa6270 */
[----:B------:R-:W-:Y:S02]  /*5a750*/  ULDC UR7, c[0x0][0x228] ;  /* 0x00008a0000077ab9 */ /* 0x000fe40000000800 */
        /* <DEDUP_REMOVED lines=32> */
[----:B--2---:R-:W-:-:S08]  /*5a960*/  IMAD.WIDE R164, R14, 0x4, R2 ;  /* 0x000000040ea47825 */ /* 0x004fd000078e0202 */
[----:B------:R1:W-:Y:S02]  /*5a970*/  @P6 STG.E desc[UR4][R164.64], R19 ;  /* 0x00000013a4006986 */ /* 0x0003e4000c101904 */
[----:B-1----:R-:W-:Y:S02]  /*5a980*/  IMAD.WIDE R164, R14, 0x4, R4 ;  /* 0x000000040ea47825 */ /* 0x002fe400078e0204 */
[----:B------:R-:W2:Y:S04]  /*5a990*/  LDL.LU R14, [R1+0x890] ;  /* 0x00089000010e7983 */ /* 0x000ea80000300800 */
[----:B---3--:R1:W-:Y:S01]  /*5a9a0*/  @P5 STG.E desc[UR4][R164.64], R13 ;  /* 0x0000000da4005986 */ /* 0x0083e2000c101904 */
[----:B------:R-:W-:Y:S01]  /*5a9b0*/  ISETP.GE.AND P5, PT, R23, UR7, PT ;  /* 0x0000000717007c0c */ /* 0x000fe2000bfa6270 */
[----:B------:R-:W-:-:S03]  /*5a9c0*/  ULDC UR7, c[0x0][0x228] ;  /* 0x00008a0000077ab9 */ /* 0x000fc60000000800 */
[----:B------:R-:W-:Y:S01]  /*5a9d0*/  ISETP.LT.AND P6, PT, R8, UR8, !P5 ;  /* 0x0000000808007c0c */ /* 0x000fe2000efc1270 */
[----:B------:R-:W-:Y:S01]  /*5a9e0*/  ULDC UR8, c[0x0][0x228] ;  /* 0x00008a0000087ab9 */ /* 0x000fe20000000800 */
[C---:B-1----:R-:W-:Y:S01]  /*5a9f0*/  IMAD.WIDE R164, R18.reuse, 0x4, R2 ;  /* 0x0000000412a47825 */ /* 0x042fe200078e0202 */
[----:B------:R-:W3:Y:S10]  /*5aa00*/  LDL.LU R13, [R1+0x490] ;  /* 0x00049000010d7983 */ /* 0x000ef40000300800 */
[----:B------:R1:W-:Y:S04]  /*5aa10*/  @P6 STG.E desc[UR4][R164.64], R12 ;  /* 0x0000000ca4006986 */ /* 0x0003e8000c101904 */
[----:B-1----:R-:W3:Y:S01]  /*5aa20*/  LDL.LU R12, [R1+0x1064] ;  /* 0x00106400010c7983 */ /* 0x002ee20000300800 */
[----:B------:R-:W-:Y:S01]  /*5aa30*/  ISETP.LT.AND P5, PT, R9, UR7, !P5 ;  /* 0x0000000709007c0c */ /* 0x000fe2000efa1270 */
[----:B------:R-:W-:Y:S01]  /*5aa40*/  IMAD.WIDE R164, R18, 0x4, R4 ;  /* 0x0000000412a47825 */ /* 0x000fe200078e0204 */
[----:B------:R-:W-:Y:S01]  /*5aa50*/  IADD3 R23, R7, 0x48, RZ ;  /* 0x0000004807177810 */ /* 0x000fe20007ffe0ff */
[----:B------:R-:W-:Y:S01]  /*5aa60*/  ULDC UR7, c[0x0][0x22c] ;  /* 0x00008b0000077ab9 */ /* 0x000fe20000000800 */
[----:B------:R-:W3:Y:S09]  /*5aa70*/  LDL.LU R229, [R1+0x106c] ;  /* 0x00106c0001e57983 */ /* 0x000ef20000300800 */
[----:B------:R1:W-:Y:S01]  /*5aa80*/  @P5 STG.E desc[UR4][R164.64], R17 ;  /* 0x00000011a4005986 */ /* 0x0003e2000c101904 */
[----:B------:R-:W-:Y:S01]  /*5aa90*/  ISETP.GE.AND P5, PT, R23, UR7, PT ;  /* 0x0000000717007c0c */ /* 0x000fe2000bfa6270 */
[----:B------:R-:W-:-:S02]  /*5aaa0*/  ULDC UR7, c[0x0][0x228] ;  /* 0x00008a0000077ab9 */ /* 0x000fc40000000800 */
[----:B------:R-:W3:Y:S04]  /*5aab0*/  LDL.LU R23, [R1+0x90] ;  /* 0x0000900001177983 */ /* 0x000ee80000300800 */
        /* <DEDUP_REMOVED lines=9> */
[----:B------:R-:W3:Y:S01]  /*5ab50*/  LDL.LU R231, [R1+0x498] ;  /* 0x0004980001e77983 */ /* 0x000ee20000300800 */
[----:B------:R-:W-:Y:S01]  /*5ab60*/  ISETP.LT.AND P6, PT, R8, UR8, !P5 ;  /* 0x0000000808007c0c */ /* 0x000fe2000efc1270 */
[----:B-1----:R-:W-:-:S02]  /*5ab70*/  IMAD.WIDE R164, R15, 0x4, R2 ;  /* 0x000000040fa47825 */ /* 0x002fc400078e0202 */
[----:B------:R-:W3:Y:S01]  /*5ab80*/  LDL.LU R20, [R1+0x98] ;  /* 0x0000980001147983 */ /* 0x000ee20000300800 */
[----:B------:R-:W-:Y:S01]  /*5ab90*/  LOP3.LUT R0, R0, 0xf7ffffff, RZ, 0xc0, !PT ;  /* 0xf7ffffff00007812 */ /* 0x000fe200078ec0ff */
[----:B------:R-:W-:Y:S02]  /*5aba0*/  ULDC UR8, c[0x0][0x22c] ;  /* 0x00008b0000087ab9 */ /* 0x000fe40000000800 */
[----:B------:R-:W3:Y:S01]  /*5abb0*/  LDL.LU R19, [R1+0xc8c] ;  /* 0x000c8c0001137983 */ /* 0x000ee20000300800 */
[----:B------:R-:W-:Y:S01]  /*5abc0*/  ISETP.LT.AND P5, PT, R9, UR7, !P5 ;  /* 0x0000000709007c0c */ /* 0x000fe2000efa1270 */
[----:B------:R-:W-:Y:S02]  /*5abd0*/  ULDC UR7, c[0x0][0x228] ;  /* 0x00008a0000077ab9 */ /* 0x000fe40000000800 */
[----:B------:R-:W3:Y:S01]  /*5abe0*/  LDL.LU R18, [R1+0x1080] ;  /* 0x0010800001127983 */ /* 0x000ee20000300800 */
[----:B------:R-:W-:Y:S01]  /*5abf0*/  ISETP.LT.AND P4, PT, R8, UR7, !P4 ;  /* 0x0000000708007c0c */ /* 0x000fe2000e781270 */
[----:B------:R-:W-:-:S02]  /*5ac00*/  ULDC UR7, c[0x0][0x22c] ;  /* 0x00008b0000077ab9 */ /* 0x000fc40000000800 */
[----:B------:R-:W3:Y:S04]  /*5ac10*/  LDL.LU R17, [R1+0x89c] ;  /* 0x00089c0001117983 */ /* 0x000ee80000300800 */
[----:B----4-:R1:W-:Y:S02]  /*5ac20*/  @P6 STG.E desc[UR4][R164.64], R16 ;  /* 0x00000010a4006986 */ /* 0x0103e4000c101904 */
[----:B-1----:R-:W-:Y:S02]  /*5ac30*/  IMAD.WIDE R164, R15, 0x4, R4 ;  /* 0x000000040fa47825 */ /* 0x002fe400078e0204 */
[----:B------:R-:W4:Y:S04]  /*5ac40*/  LDL.LU R16, [R1+0x49c] ;  /* 0x00049c0001107983 */ /* 0x000f280000300800 */
[----:B------:R-:W4:Y:S04]  /*5ac50*/  LDL.LU R15, [R1+0x107c] ;  /* 0x00107c00010f7983 */ /* 0x000f280000300800 */
[----:B--2---:R3:W-:Y:S02]  /*5ac60*/  @P5 STG.E desc[UR4][R164.64], R14 ;  /* 0x0000000ea4005986 */ /* 0x0047e4000c101904 */
[----:B---3--:R-:W-:-:S05]  /*5ac70*/  IMAD.WIDE R164, R12, 0x4, R2 ;  /* 0x000000040ca47825 */ /* 0x008fca00078e0202 */
[----:B------:R1:W-:Y:S04]  /*5ac80*/  @P4 STG.E desc[UR4][R164.64], R13 ;  /* 0x0000000da4004986 */ /* 0x0003e8000c101904 */
[----:B-1----:R-:W2:Y:S01]  /*5ac90*/  LDL.LU R13, [R1+0x9c] ;  /* 0x00009c00010d7983 */ /* 0x002ea20000300800 */
[----:B------:R-:W-:-:S03]  /*5aca0*/  IMAD.WIDE R164, R12, 0x4, R4 ;  /* 0x000000040ca47825 */ /* 0x000fc600078e0204 */
[----:B------:R-:W3:Y:S04]  /*5acb0*/  LDL.LU R14, [R1+0xc90] ;  /* 0x000c9000010e7983 */ /* 0x000ee80000300800 */
[----:B------:R-:W3:Y:S04]  /*5acc0*/  LDL.LU R12, [R1+0x1084] ;  /* 0x00108400010c7983 */ /* 0x000ee80000300800 */
[----:B------:R1:W-:Y:S02]  /*5acd0*/  @P3 STG.E desc[UR4][R164.64], R23 ;  /* 0x00000017a4003986 */ /* 0x0003e4000c101904 */
[----:B-1----:R-:W-:-:S05]  /*5ace0*/  IMAD.WIDE R164, R229, 0x4, R2 ;  /* 0x00000004e5a47825 */ /* 0x002fca00078e0202 */
[----:B------:R1:W-:Y:S02]  /*5acf0*/  @P2 STG.E desc[UR4][R164.64], R228 ;  /* 0x000000e4a4002986 */ /* 0x0003e4000c101904 */
[----:B-1----:R-:W-:-:S05]  /*5ad00*/  IMAD.WIDE R164, R229, 0x4, R4 ;  /* 0x00000004e5a47825 */ /* 0x002fca00078e0204 */
[----:B------:R1:W-:Y:S02]  /*5ad10*/  @P1 STG.E desc[UR4][R164.64], R166 ;  /* 0x000000a6a4001986 */ /* 0x0003e4000c101904 */
[----:B-1----:R-:W-:-:S05]  /*5ad20*/  IMAD.WIDE R164, R251, 0x4, R2 ;  /* 0x00000004fba47825 */ /* 0x002fca00078e0202 */
[----:B------:R1:W-:Y:S01]  /*5ad30*/  @P0 STG.E desc[UR4][R164.64], R167 ;  /* 0x000000a7a4000986 */ /* 0x0003e2000c101904 */
[----:B------:R-:W-:Y:S01]  /*5ad40*/  LOP3.LUT P0, RZ, R22, 0x4000, RZ, 0xc0, !PT ;  /* 0x0000400016ff7812 */ /* 0x000fe2000780c0ff */
[----:B-1----:R-:W-:-:S12]  /*5ad50*/  IMAD.WIDE R164, R251, 0x4, R4 ;  /* 0x00000004fba47825 */ /* 0x002fd800078e0204 */
[----:B------:R1:W-:Y:S01]  /*5ad60*/  @P0 STG.E desc[UR4][R164.64], R250 ;  /* 0x000000faa4000986 */ /* 0x0003e2000c101904 */
[----:B------:R-:W-:Y:S01]  /*5ad70*/  LOP3.LUT P0, RZ, R22, 0x2000, RZ, 0xc0, !PT ;  /* 0x0000200016ff7812 */ /* 0x000fe2000780c0ff */
[----:B-1----:R-:W-:-:S12]  /*5ad80*/  IMAD.WIDE R164, R248, 0x4, R2 ;  /* 0x00000004f8a47825 */ /* 0x002fd800078e0202 */
[----:B------:R1:W-:Y:S01]  /*5ad90*/  @P0 STG.E desc[UR4][R164.64], R249 ;  /* 0x000000f9a4000986 */ /* 0x0003e2000c101904 */
[----:B------:R-:W-:Y:S02]  /*5ada0*/  LOP3.LUT P0, RZ, R22, 0x1000, RZ, 0xc0, !PT ;  /* 0x0000100016ff7812 */ /* 0x000fe4000780c0ff */
[C---:B------:R-:W-:Y:S02]  /*5adb0*/  LOP3.LUT P1, RZ, R6.reuse, 0x10, RZ, 0xc0, !PT ;  /* 0x0000001006ff7812 */ /* 0x040fe4000782c0ff */
[----:B------:R-:W-:Y:S01]  /*5adc0*/  LOP3.LUT P2, RZ, R6, 0x40, RZ, 0xc0, !PT ;  /* 0x0000004006ff7812 */ /* 0x000fe2000784c0ff */
[----:B-1----:R-:W-:-:S08]  /*5add0*/  IMAD.WIDE R164, R248, 0x4, R4 ;  /* 0x00000004f8a47825 */ /* 0x002fd000078e0204 */
[----:B------:R1:W-:Y:S01]  /*5ade0*/  @P0 STG.E desc[UR4][R164.64], R252 ;  /* 0x000000fca4000986 */ /* 0x0003e2000c101904 */
[----:B------:R-:W-:Y:S01]  /*5adf0*/  LOP3.LUT P3, RZ, R6, 0x80, RZ, 0xc0, !PT ;  /* 0x0000008006ff7812 */ /* 0x000fe2000786c0ff */
[----:B-1----:R-:W-:-:S05]  /*5ae00*/  IMAD.WIDE R164, R230, 0x4, R2 ;  /* 0x00000004e6a47825 */ /* 0x002fca00078e0202 */
        /* <DEDUP_REMOVED lines=9> */
[----:B------:R4:W-:Y:S02]  /*5aea0*/  @P4 STG.E desc[UR4][R164.64], R17 ;  /* 0x00000011a4004986 */ /* 0x0009e4000c101904 */
[----:B----4-:R-:W-:-:S05]  /*5aeb0*/  IMAD.WIDE R164, R15, 0x4, R2 ;  /* 0x000000040fa47825 */ /* 0x010fca00078e0202 */
[----:B------:R1:W-:Y:S02]  /*5aec0*/  @P5 STG.E desc[UR4][R164.64], R16 ;  /* 0x00000010a4005986 */ /* 0x0003e4000c101904 */
[----:B-1----:R-:W-:Y:S01]  /*5aed0*/  IMAD.WIDE R164, R15, 0x4, R4 ;  /* 0x000000040fa47825 */ /* 0x002fe200078e0204 */
[----:B------:R-:W-:-:S04]  /*5aee0*/  LOP3.LUT P0, RZ, R22, 0x800, RZ, 0xc0, !PT ;  /* 0x0000080016ff7812 */ /* 0x000fc8000780c0ff */
[----:B--2---:R1:W-:Y:S04]  /*5aef0*/  @P6 STG.E desc[UR4][R164.64], R13 ;  /* 0x0000000da4006986 */ /* 0x0043e8000c101904 */
[----:B-1----:R-:W2:Y:S04]  /*5af00*/  LDL.LU R13, [R1+0x1088] ;  /* 0x00108800010d7983 */ /* 0x002ea80000300800 */
[----:B------:R-:W4:Y:S04]  /*5af10*/  LDL.LU R18, [R1+0x8a0] ;  /* 0x0008a00001127983 */ /* 0x000f280000300800 */
[----:B------:R-:W2:Y:S04]  /*5af20*/  LDL.LU R17, [R1+0x4a0] ;  /* 0x0004a00001117983 */ /* 0x000ea80000300800 */
[----:B------:R-:W2:Y:S01]  /*5af30*/  LDL.LU R16, [R1+0x108c] ;  /* 0x00108c0001107983 */ /* 0x000ea20000300800 */
[----:B---3--:R-:W-:-:S03]  /*5af40*/  IMAD.WIDE R164, R12, 0x4, R2 ;  /* 0x000000040ca47825 */ /* 0x008fc600078e0202 */
[----:B------:R-:W3:Y:S04]  /*5af50*/  LDL.LU R15, [R1+0xa0] ;  /* 0x0000a000010f7983 */ /* 0x000ee80000300800 */
[----:B------:R1:W-:Y:S04]  /*5af60*/  @P0 STG.E desc[UR4][R164.64], R14 ;  /* 0x0000000ea4000986 */ /* 0x0003e8000c101904 */
[----:B-1----:R-:W3:Y:S01]  /*5af70*/  LDL.LU R14, [R1+0xc94] ;  /* 0x000c9400010e7983 */ /* 0x002ee20000300800 */
[----:B------:R-:W-:-:S03]  /*5af80*/  IMAD.WIDE R164, R12, 0x4, R4 ;  /* 0x000000040ca47825 */ /* 0x000fc600078e0204 */
[----:B------:R-:W3:Y:S04]  /*5af90*/  LDL.LU R12, [R1+0x1090] ;  /* 0x00109000010c7983 */ /* 0x000ee80000300800 */
[----:B------:R-:W3:Y:S04]  /*5afa0*/  LDL.LU R23, [R1+0x8a4] ;  /* 0x0008a40001177983 */ /* 0x000ee80000300800 */
[----:B------:R-:W3:Y:S01]  /*5afb0*/  LDL.LU R228, [R1+0x4a4] ;  /* 0x0004a40001e47983 */ /* 0x000ee20000300800 */
[----:B------:R-:W-:Y:S02]  /*5afc0*/  LOP3.LUT P1, RZ, R6, 0x1000000, RZ, 0xc0, !PT ;  /* 0x0100000006ff7812 */ /* 0x000fe4000782c0ff */
[----:B------:R-:W-:Y:S01]  /*5afd0*/  LOP3.LUT R22, R22, 0xfffffff7, RZ, 0xc0, !PT ;  /* 0xfffffff716167812 */ /* 0x000fe200078ec0ff */
[----:B------:R-:W3:Y:S04]  /*5afe0*/  LDL.LU R229, [R1+0xa4] ;  /* 0x0000a40001e57983 */ /* 0x000ee80000300800 */
[----:B------:R-:W3:Y:S04]  /*5aff0*/  LDL.LU R166, [R1+0xc98] ;  /* 0x000c980001a67983 */ /* 0x000ee80000300800 */
[----:B------:R-:W3:Y:S02]  /*5b000*/  LDL.LU R167, [R1+0x1098] ;  /* 0x0010980001a77983 */ /* 0x000ee40000300800 */
[----:B------:R-:W-:-:S02]  /*5b010*/  @P1 LOP3.LUT R22, R22, 0x8, RZ, 0xfc, !PT ;  /* 0x0000000816161812 */ /* 0x000fc400078efcff */
[----:B------:R-:W-:Y:S01]  /*5b020*/  LOP3.LUT P1, RZ, R6, 0x800000, RZ, 0xc0, !PT ;  /* 0x0080000006ff7812 */ /* 0x000fe2000782c0ff */
[----:B------:R-:W3:Y:S01]  /*5b030*/  LDL.LU R251, [R1+0x8a8] ;  /* 0x0008a80001fb7983 */ /* 0x000ee20000300800 */
[----:B------:R-:W-:-:S03]  /*5b040*/  LOP3.LUT R22, R22, 0xffffffef, RZ, 0xc0, !PT ;  /* 0xffffffef16167812 */ /* 0x000fc600078ec0ff */
[----:B------:R-:W3:Y:S04]  /*5b050*/  LDL.LU R250, [R1+0x4a8] ;  /* 0x0004a80001fa7983 */ /* 0x000ee80000300800 */
[----:B------:R-:W3:Y:S04]  /*5b060*/  LDL.LU R249, [R1+0x1094] ;  /* 0x0010940001f97983 */ /* 0x000ee80000300800 */
[----:B------:R-:W-:Y:S01]  /*5b070*/  @P1 LOP3.LUT R22, R22, 0x10, RZ, 0xfc, !PT ;  /* 0x0000001016161812 */ /* 0x000fe200078efcff */
[----:B------:R-:W3:Y:S01]  /*5b080*/  LDL.LU R248, [R1+0xa8] ;  /* 0x0000a80001f87983 */ /* 0x000ee20000300800 */
[----:B------:R-:W-:-:S02]  /*5b090*/  LOP3.LUT P1, RZ, R6, 0x400000, RZ, 0xc0, !PT ;  /* 0x0040000006ff7812 */ /* 0x000fc4000782c0ff */
[----:B------:R-:W-:Y:S01]  /*5b0a0*/  LOP3.LUT R22, R22, 0xffffffdf, RZ, 0xc0, !PT ;  /* 0xffffffdf16167812 */ /* 0x000fe200078ec0ff */
[----:B------:R-:W3:Y:S01]  /*5b0b0*/  LDL.LU R252, [R1+0xc9c] ;  /* 0x000c9c0001fc7983 */ /* 0x000ee20000300800 */
[----:B------:R-:W-:-:S03]  /*5b0c0*/  LOP3.LUT P4, RZ, R6, 0x1000, RZ, 0xc0, !PT ;  /* 0x0000100006ff7812 */ /* 0x000fc6000788c0ff */
[----:B------:R-:W3:Y:S01]  /*5b0d0*/  LDL.LU R231, [R1+0x109c] ;  /* 0x00109c0001e77983 */ /* 0x000ee20000300800 */
[C---:B------:R-:W-:Y:S02]  /*5b0e0*/  LOP3.LUT P5, RZ, R6.reuse, 0x2000, RZ, 0xc0, !PT ;  /* 0x0000200006ff7812 */ /* 0x040fe400078ac0ff */
[----:B------:R-:W-:Y:S01]  /*5b0f0*/  LOP3.LUT P6, RZ, R6, 0x4000, RZ, 0xc0, !PT ;  /* 0x0000400006ff7812 */ /* 0x000fe200078cc0ff */
[----:B------:R-:W3:Y:S02]  /*5b100*/  LDL.LU R230, [R1+0x8ac] ;  /* 0x0008ac0001e67983 */ /* 0x000ee40000300800 */
[----:B------:R-:W-:Y:S02]  /*5b110*/  @P1 LOP3.LUT R22, R22, 0x20, RZ, 0xfc, !PT ;  /* 0x0000002016161812 */ /* 0x000fe400078efcff */
[----:B------:R-:W-:Y:S01]  /*5b120*/  LOP3.LUT P1, RZ, R6, 0x200000, RZ, 0xc0, !PT ;  /* 0x0020000006ff7812 */ /* 0x000fe2000782c0ff */
[----:B------:R-:W3:Y:S01]  /*5b130*/  LDL.LU R20, [R1+0x4ac] ;  /* 0x0004ac0001147983 */ /* 0x000ee20000300800 */
[----:B------:R-:W-:-:S02]  /*5b140*/  LOP3.LUT R22, R22, 0xffffffbf, RZ, 0xc0, !PT ;  /* 0xffffffbf16167812 */ /* 0x000fc400078ec0ff */
[----:B------:R-:W-:Y:S01]  /*5b150*/  LOP3.LUT P0, RZ, R6, 0x8000, RZ, 0xc0, !PT ;  /* 0x0000800006ff7812 */ /* 0x000fe2000780c0ff */
[----:B------:R-:W3:Y:S08]  /*5b160*/  LDL.LU R19, [R1+0x10a4] ;  /* 0x0010a40001137983 */ /* 0x000ef00000300800 */
[----:B------:R-:W-:Y:S02]  /*5b170*/  @P1 LOP3.LUT R22, R22, 0x40, RZ, 0xfc, !PT ;  /* 0x0000004016161812 */ /* 0x000fe400078efcff */
[----:B------:R-:W-:-:S02]  /*5b180*/  LOP3.LUT P1, RZ, R6, 0x100000, RZ, 0xc0, !PT ;  /* 0x0010000006ff7812 */ /* 0x000fc4000782c0ff */
[----:B------:R-:W-:-:S11]  /*5b190*/  LOP3.LUT R22, R22, 0xffffff7f, RZ, 0xc0, !PT ;  /* 0xffffff7f16167812 */ /* 0x000fd600078ec0ff */
[----:B------:R-:W-:Y:S02]  /*5b1a0*/  @P1 LOP3.LUT R22, R22, 0x80, RZ, 0xfc, !PT ;  /* 0x0000008016161812 */ /* 0x000fe400078efcff */
[----:B------:R-:W-:Y:S02]  /*5b1b0*/  LOP3.LUT P1, RZ, R6, 0x80000, RZ, 0xc0, !PT ;  /* 0x0008000006ff7812 */ /* 0x000fe4000782c0ff */
        /* <DEDUP_REMOVED lines=8> */
[----:B------:R-:W-:Y:S01]  /*5b240*/  LOP3.LUT P1, RZ, R6, 0x10000, RZ, 0xc0, !PT ;  /* 0x0001000006ff7812 */ /* 0x000fe2000782c0ff */
[----:B----4-:R2:W-:Y:S02]  /*5b250*/  @P4 STG.E desc[UR4][R164.64], R18 ;  /* 0x00000012a4004986 */ /* 0x0105e4000c101904 */
[C---:B--2---:R-:W-:Y:S02]  /*5b260*/  IMAD.WIDE R164, R16.reuse, 0x4, R2 ;  /* 0x0000000410a47825 */ /* 0x044fe400078e0202 */
[----:B------:R-:W2:Y:S04]  /*5b270*/  LDL.LU R18, [R1+0xac] ;  /* 0x0000ac0001127983 */ /* 0x000ea80000300800 */
[----:B------:R1:W-:Y:S02]  /*5b280*/  @P5 STG.E desc[UR4][R164.64], R17 ;  /* 0x00000011a4005986 */ /* 0x0003e4000c101904 */
[----:B-1----:R-:W-:-:S02]  /*5b290*/  IMAD.WIDE R164, R16, 0x4, R4 ;  /* 0x0000000410a47825 */ /* 0x002fc400078e0204 */
[----:B------:R-:W4:Y:S04]  /*5b2a0*/  LDL.LU R17, [R1+0xca0] ;  /* 0x000ca00001117983 */ /* 0x000f280000300800 */
[----:B---3--:R1:W-:Y:S04]  /*5b2b0*/  @P6 STG.E desc[UR4][R164.64], R15 ;  /* 0x0000000fa4006986 */ /* 0x0083e8000c101904 */
[----:B------:R-:W3:Y:S01]  /*5b2c0*/  LDL.LU R16, [R1+0x10a0] ;  /* 0x0010a00001107983 */ /* 0x000ee20000300800 */
[----:B-1----:R-:W-:-:S03]  /*5b2d0*/  IMAD.WIDE R164, R13, 0x4, R2 ;  /* 0x000000040da47825 */ /* 0x002fc600078e0202 */
[----:B------:R-:W4:Y:S04]  /*5b2e0*/  LDL.LU R15, [R1+0x8b0] ;  /* 0x0008b000010f7983 */ /* 0x000f280000300800 */
[----:B------:R1:W-:Y:S02]  /*5b2f0*/  @P0 STG.E desc[UR4][R164.64], R14 ;  /* 0x0000000ea4000986 */ /* 0x0003e4000c101904 */
[----:B-1----:R-:W-:Y:S02]  /*5b300*/  IMAD.WIDE R164, R13, 0x4, R4 ;  /* 0x000000040da47825 */ /* 0x002fe400078e0204 */
[----:B------:R-:W4:Y:S04]  /*5b310*/  LDL.LU R14, [R1+0x4b0] ;  /* 0x0004b000010e7983 */ /* 0x000f280000300800 */
[----:B------:R1:W-:Y:S01]  /*5b320*/  @P1 STG.E desc[UR4][R164.64], R23 ;  /* 0x00000017a4001986 */ /* 0x0003e2000c101904 */
[----:B------:R-:W-:-:S03]  /*5b330*/  LOP3.LUT P1, RZ, R22, 0x400, RZ, 0xc0, !PT ;  /* 0x0000040016ff7812 */ /* 0x000fc6000782c0ff */
[----:B------:R-:W4:Y:S01]  /*5b340*/  LDL.LU R13, [R1+0x10a8] ;  /* 0x0010a800010d7983 */ /* 0x000f220000300800 */
[----:B-1----:R-:W-:-:S09]  /*5b350*/  IMAD.WIDE R164, R12, 0x4, R2 ;  /* 0x000000040ca47825 */ /* 0x002fd200078e0202 */
[----:B------:R1:W-:Y:S02]  /*5b360*/  @P1 STG.E desc[UR4][R164.64], R228 ;  /* 0x000000e4a4001986 */ /* 0x0003e4000c101904 */
[----:B-1----:R-:W-:Y:S02]  /*5b370*/  IMAD.WIDE R164, R12, 0x4, R4 ;  /* 0x000000040ca47825 */ /* 0x002fe400078e0204 */
[----:B------:R-:W4:Y:S01]  /*5b380*/  LDL.LU R12, [R1+0xb0] ;  /* 0x0000b000010c7983 */ /* 0x000f220000300800 */
[----:B------:R-:W-:-:S13]  /*5b390*/  LOP3.LUT P1, RZ, R22, 0x200, RZ, 0xc0, !PT ;  /* 0x0000020016ff7812 */ /* 0x000fda000782c0ff */
[----:B------:R1:W-:Y:S01]  /*5b3a0*/  @P1 STG.E desc[UR4][R164.64], R229 ;  /* 0x000000e5a4001986 */ /* 0x0003e2000c101904 */
[----:B------:R-:W-:Y:S01]  /*5b3b0*/  LOP3.LUT P1, RZ, R22, 0x100, RZ, 0xc0, !PT ;  /* 0x0000010016ff7812 */ /* 0x000fe2000782c0ff */
[----:B-1----:R-:W-:-:S12]  /*5b3c0*/  IMAD.WIDE R164, R167, 0x4, R2 ;  /* 0x00000004a7a47825 */ /* 0x002fd800078e0202 */
        /* <DEDUP_REMOVED lines=21> */
[C---:B------:R-:W-:Y:S01]  /*5b520*/  LOP3.LUT P5, RZ, R6.reuse, 0x10000000, RZ, 0xc0, !PT ;  /* 0x1000000006ff7812 */ /* 0x040fe200078ac0ff */
[----:B-1----:R-:W-:Y:S01]  /*5b530*/  IMAD.WIDE R164, R19, 0x4, R4 ;  /* 0x0000000413a47825 */ /* 0x002fe200078e0204 */
[C---:B------:R-:W-:Y:S02]  /*5b540*/  LOP3.LUT P6, RZ, R6.reuse, 0x20000000, RZ, 0xc0, !PT ;  /* 0x2000000006ff7812 */ /* 0x040fe400078cc0ff */
[----:B------:R-:W-:Y:S02]  /*5b550*/  LOP3.LUT P0, RZ, R6, 0x40000000, RZ, 0xc0, !PT ;  /* 0x4000000006ff7812 */ /* 0x000fe4000780c0ff */
[----:B--2---:R3:W-:Y:S02]  /*5b560*/  @P3 STG.E desc[UR4][R164.64], R18 ;  /* 0x00000012a4003986 */ /* 0x0047e4000c101904 */
[----:B---3--:R-:W-:-:S05]  /*5b570*/  IMAD.WIDE R164, R16, 0x4, R2 ;  /* 0x0000000410a47825 */ /* 0x008fca00078e0202 */
[----:B----4-:R1:W-:Y:S02]  /*5b580*/  @P4 STG.E desc[UR4][R164.64], R17 ;  /* 0x00000011a4004986 */ /* 0x0103e4000c101904 */
[----:B-1----:R-:W-:-:S05]  /*5b590*/  IMAD.WIDE R164, R16, 0x4, R4 ;  /* 0x0000000410a47825 */ /* 0x002fca00078e0204 */
[----:B------:R1:W-:Y:S02]  /*5b5a0*/  @P5 STG.E desc[UR4][R164.64], R15 ;  /* 0x0000000fa4005986 */ /* 0x0003e4000c101904 */
[----:B-1----:R-:W-:-:S05]  /*5b5b0*/  IMAD.WIDE R164, R13, 0x4, R2 ;  /* 0x000000040da47825 */ /* 0x002fca00078e0202 */
[----:B------:R1:W-:Y:S02]  /*5b5c0*/  @P6 STG.E desc[UR4][R164.64], R14 ;  /* 0x0000000ea4006986 */ /* 0x0003e4000c101904 */
[----:B-1----:R-:W-:Y:S02]  /*5b5d0*/  IMAD.WIDE R164, R13, 0x4, R4 ;  /* 0x000000040da47825 */ /* 0x002fe400078e0204 */
[----:B------:R-:W2:Y:S04]  /*5b5e0*/  LDL.LU R14, [R1+0xca8] ;  /* 0x000ca800010e7983 */ /* 0x000ea80000300800 */
[----:B------:R-:W3:Y:S04]  /*5b5f0*/  LDL.LU R13, [R1+0x10b4] ;  /* 0x0010b400010d7983 */ /* 0x000ee80000300800 */
[----:B------:R-:W4:Y:S04]  /*5b600*/  LDL.LU R19, [R1+0xca4] ;  /* 0x000ca40001137983 */ /* 0x000f280000300800 */
[----:B------:R1:W-:Y:S04]  /*5b610*/  @P0 STG.E desc[UR4][R164.64], R12 ;  /* 0x0000000ca4000986 */ /* 0x0003e8000c101904 */
[----:B-1----:R-:W2:Y:S04]  /*5b620*/  LDL.LU R12, [R1+0x10b0] ;  /* 0x0010b000010c7983 */ /* 0x002ea80000300800 */
[----:B------:R-:W3:Y:S04]  /*5b630*/  LDL.LU R18, [R1+0x8b4] ;  /* 0x0008b40001127983 */ /* 0x000ee80000300800 */
[----:B------:R-:W3:Y:S04]  /*5b640*/  LDL.LU R17, [R1+0x4b4] ;  /* 0x0004b40001117983 */ /* 0x000ee80000300800 */
[----:B------:R-:W3:Y:S04]  /*5b650*/  LDL.LU R16, [R1+0x10ac] ;  /* 0x0010ac0001107983 */ /* 0x000ee80000300800 */
[----:B------:R-:W3:Y:S01]  /*5b660*/  LDL.LU R15, [R1+0xb4] ;  /* 0x0000b400010f7983 */ /* 0x000ee20000300800 */
[----:B------:R-:W-:-:S02]  /*5b670*/  LOP3.LUT P4, RZ, R6, 0x80000000, RZ, 0xc0, !PT ;  /* 0x8000000006ff7812 */ /* 0x000fc4000788c0ff */
[C---:B------:R-:W-:Y:S02]  /*5b680*/  LOP3.LUT P5, RZ, R10.reuse, 0x1, RZ, 0xc0, !PT ;  /* 0x000000010aff7812 */ /* 0x040fe400078ac0ff */
[C---:B------:R-:W-:Y:S02]  /*5b690*/  LOP3.LUT P6, RZ, R10.reuse, 0x2, RZ, 0xc0, !PT ;  /* 0x000000020aff7812 */ /* 0x040fe400078cc0ff */
[C---:B------:R-:W-:Y:S02]  /*5b6a0*/  LOP3.LUT P0, RZ, R10.reuse, 0x4, RZ, 0xc0, !PT ;  /* 0x000000040aff7812 */ /* 0x040fe4000780c0ff */
[----:B------:R-:W-:-:S13]  /*5b6b0*/  LOP3.LUT P1, RZ, R10, 0x800, RZ, 0xc0, !PT ;  /* 0x000008000aff7812 */ /* 0x000fda000782c0ff */
        /* <DEDUP_REMOVED lines=8> */
[----:B------:R-:W-:Y:S01]  /*5b740*/  LOP3.LUT R0, R0, 0xbfffffff, RZ, 0xc0, !PT ;  /* 0xbfffffff00007812 */ /* 0x000fe200078ec0ff */
[----:B--2---:R-:W-:-:S05]  /*5b750*/  IMAD.WIDE R164, R12, 0x4, R2 ;  /* 0x000000040ca47825 */ /* 0x004fca00078e0202 */
[----:B----4-:R1:W-:Y:S02]  /*5b760*/  @P4 STG.E desc[UR4][R164.64], R19 ;  /* 0x00000013a4004986 */ /* 0x0103e4000c101904 */
[----:B-1----:R-:W-:Y:S02]  /*5b770*/  IMAD.WIDE R164, R12, 0x4, R4 ;  /* 0x000000040ca47825 */ /* 0x002fe400078e0204 */
[----:B------:R-:W2:Y:S04]  /*5b780*/  LDL.LU R12, [R1+0x8b8] ;  /* 0x0008b800010c7983 */ /* 0x000ea80000300800 */
[----:B------:R-:W4:Y:S04]  /*5b790*/  LDL.LU R23, [R1+0x4b8] ;  /* 0x0004b80001177983 */ /* 0x000f280000300800 */
        /* <DEDUP_REMOVED lines=11> */
[----:B---3--:R1:W-:Y:S04]  /*5b850*/  @P5 STG.E desc[UR4][R164.64], R18 ;  /* 0x00000012a4005986 */ /* 0x0083e8000c101904 */
[----:B------:R-:W3:Y:S04]  /*5b860*/  LDL.LU R20, [R1+0x8c0] ;  /* 0x0008c00001147983 */ /* 0x000ee80000300800 */
[----:B------:R-:W3:Y:S01]  /*5b870*/  LDL.LU R19, [R1+0x10c4] ;  /* 0x0010c40001137983 */ /* 0x000ee20000300800 */
[----:B-1----:R-:W-:-:S03]  /*5b880*/  IMAD.WIDE R164, R16, 0x4, R2 ;  /* 0x0000000410a47825 */ /* 0x002fc600078e0202 */
[----:B------:R-:W3:Y:S04]  /*5b890*/  LDL.LU R18, [R1+0x4c0] ;  /* 0x0004c00001127983 */ /* 0x000ee80000300800 */
[----:B------:R1:W-:Y:S02]  /*5b8a0*/  @P6 STG.E desc[UR4][R164.64], R17 ;  /* 0x00000011a4006986 */ /* 0x0003e4000c101904 */
[----:B-1----:R-:W-:Y:S02]  /*5b8b0*/  IMAD.WIDE R164, R16, 0x4, R4 ;  /* 0x0000000410a47825 */ /* 0x002fe400078e0204 */
[----:B------:R-:W3:Y:S04]  /*5b8c0*/  LDL.LU R17, [R1+0xe34] ;  /* 0x000e340001117983 */ /* 0x000ee80000300800 */
[----:B------:R1:W-:Y:S04]  /*5b8d0*/  @P0 STG.E desc[UR4][R164.64], R15 ;  /* 0x0000000fa4000986 */ /* 0x0003e8000c101904 */
[----:B-1----:R-:W3:Y:S04]  /*5b8e0*/  LDL.LU R15, [R1+0x10cc] ;  /* 0x0010cc00010f7983 */ /* 0x002ee80000300800 */
[----:B------:R-:W3:Y:S01]  /*5b8f0*/  LDL.LU R16, [R1+0xcb4] ;  /* 0x000cb40001107983 */ /* 0x000ee20000300800 */
[----:B------:R-:W-:-:S02]  /*5b900*/  @P1 LOP3.LUT R0, R0, 0x40000000, RZ, 0xfc, !PT ;  /* 0x4000000000001812 */ /* 0x000fc400078efcff */
        /* <DEDUP_REMOVED lines=11> */
[----:B------:R-:W-:-:S10]  /*5b9c0*/  IMAD.WIDE R164, R13, 0x4, R2 ;  /* 0x000000040da47825 */ /* 0x000fd400078e0202 */
[----:B------:R-:W-:Y:S02]  /*5b9d0*/  @P1 LOP3.LUT R22, R22, 0x4, RZ, 0xfc, !PT ;  /* 0x0000000416161812 */ /* 0x000fe400078efcff */
[----:B------:R-:W-:-:S13]  /*5b9e0*/  LOP3.LUT P1, RZ, R10, 0x8, RZ, 0xc0, !PT ;  /* 0x000000080aff7812 */ /* 0x000fda000782c0ff */
[----:B------:R1:W-:Y:S01]  /*5b9f0*/  @P1 STG.E desc[UR4][R164.64], R14 ;  /* 0x0000000ea4001986 */ /* 0x0003e2000c101904 */
[----:B------:R-:W-:Y:S01]  /*5ba00*/  LOP3.LUT P1, RZ, R22, 0x4, RZ, 0xc0, !PT ;  /* 0x0000000416ff7812 */ /* 0x000fe2000782c0ff */
[----:B-1----:R-:W-:Y:S02]  /*5ba10*/  IMAD.WIDE R164, R13, 0x4, R4 ;  /* 0x000000040da47825 */ /* 0x002fe400078e0204 */
[----:B------:R-:W3:Y:S04]  /*5ba20*/  LDL.LU R14, [R1+0x8c4] ;  /* 0x0008c400010e7983 */ /* 0x000ee80000300800 */
[----:B------:R-:W3:Y:S01]  /*5ba30*/  LDL.LU R13, [R1+0x10d4] ;  /* 0x0010d400010d7983 */ /* 0x000ee20000300800 */
[C---:B------:R-:W-:Y:S02]  /*5ba40*/  LOP3.LUT P2, RZ, R10.reuse, 0x1000, RZ, 0xc0, !PT ;  /* 0x000010000aff7812 */ /* 0x040fe4000784c0ff */
[----:B------:R-:W-:-:S03]  /*5ba50*/  LOP3.LUT P3, RZ, R10, 0x2000, RZ, 0xc0, !PT ;  /* 0x000020000aff7812 */ /* 0x000fc6000786c0ff */
[----:B--2---:R4:W-:Y:S01]  /*5ba60*/  @P1 STG.E desc[UR4][R164.64], R12 ;  /* 0x0000000ca4001986 */ /* 0x0049e2000c101904 */
[----:B------:R-:W-:Y:S01]  /*5ba70*/  LOP3.LUT P1, RZ, R22, 0x2, RZ, 0xc0, !PT ;  /* 0x0000000216ff7812 */ /* 0x000fe2000782c0ff */
[----:B----4-:R-:W-:Y:S01]  /*5ba80*/  IMAD.WIDE R164, R228, 0x4, R2 ;  /* 0x00000004e4a47825 */ /* 0x010fe200078e0202 */
[----:B------:R-:W-:Y:S01]  /*5ba90*/  LOP3.LUT P4, RZ, R10, 0x4000, RZ, 0xc0, !PT ;  /* 0x000040000aff7812 */ /* 0x000fe2000788c0ff */
[----:B------:R-:W2:Y:S10]  /*5baa0*/  LDL.LU R12, [R1+0x1cac] ;  /* 0x001cac00010c7983 */ /* 0x000eb40000300800 */
        /* <DEDUP_REMOVED lines=20> */
[----:B-1----:R-:W-:-:S05]  /*5bbf0*/  IMAD.WIDE R22, R231, 0x4, R4 ;  /* 0x00000004e7167825 */ /* 0x002fca00078e0204 */
[----:B------:R3:W-:Y:S01]  /*5bc00*/  @P2 STG.E desc[UR4][R22.64], R230 ;  /* 0x000000e616002986 */ /* 0x0007e2000c101904 */
[----:B------:R-:W-:Y:S01]  /*5bc10*/  LOP3.LUT P6, RZ, R10, 0x10000, RZ, 0xc0, !PT ;  /* 0x000100000aff7812 */ /* 0x000fe200078cc0ff */
[----:B---3--:R-:W-:-:S05]  /*5bc20*/  IMAD.WIDE R22, R19, 0x4, R2 ;  /* 0x0000000413167825 */ /* 0x008fca00078e0202 */
[----:B------:R1:W-:Y:S02]  /*5bc30*/  @P3 STG.E desc[UR4][R22.64], R20 ;  /* 0x0000001416003986 */ /* 0x0003e4000c101904 */
[----:B-1----:R-:W-:-:S05]  /*5bc40*/  IMAD.WIDE R22, R19, 0x4, R4 ;  /* 0x0000000413167825 */ /* 0x002fca00078e0204 */
[----:B------:R1:W-:Y:S02]  /*5bc50*/  @P4 STG.E desc[UR4][R22.64], R18 ;  /* 0x0000001216004986 */ /* 0x0003e4000c101904 */
[----:B-1----:R-:W-:-:S05]  /*5bc60*/  IMAD.WIDE R22, R15, 0x4, R2 ;  /* 0x000000040f167825 */ /* 0x002fca00078e0202 */
[----:B------:R1:W-:Y:S02]  /*5bc70*/  @P5 STG.E desc[UR4][R22.64], R17 ;  /* 0x0000001116005986 */ /* 0x0003e4000c101904 */
[----:B-1----:R-:W-:Y:S02]  /*5bc80*/  IMAD.WIDE R22, R15, 0x4, R4 ;  /* 0x000000040f167825 */ /* 0x002fe400078e0204 */
[----:B------:R-:W3:Y:S04]  /*5bc90*/  LDL.LU R15, [R1+0x10d8] ;  /* 0x0010d800010f7983 */ /* 0x000ee80000300800 */
[----:B------:R-:W4:Y:S04]  /*5bca0*/  LDL.LU R20, [R1+0x4c4] ;  /* 0x0004c40001147983 */ /* 0x000f280000300800 */
[----:B------:R1:W-:Y:S04]  /*5bcb0*/  @P6 STG.E desc[UR4][R22.64], R16 ;  /* 0x0000001016006986 */ /* 0x0003e8000c101904 */
[----:B------:R-:W2:Y:S04]  /*5bcc0*/  LDL.LU R19, [R1+0xe38] ;  /* 0x000e380001137983 */ /* 0x000ea80000300800 */
[----:B-1----:R-:W3:Y:S01]  /*5bcd0*/  LDL.LU R16, [R1+0x10d0] ;  /* 0x0010d00001107983 */ /* 0x002ee20000300800 */
[----:B------:R-:W-:-:S03]  /*5bce0*/  LOP3.LUT P0, RZ, R10, 0x20000, RZ, 0xc0, !PT ;  /* 0x000200000aff7812 */ /* 0x000fc6000780c0ff */
[----:B------:R-:W2:Y:S01]  /*5bcf0*/  LDL.LU R18, [R1+0xcb8] ;  /* 0x000cb80001127983 */ /* 0x000ea20000300800 */
[----:B------:R-:W-:-:S03]  /*5bd00*/  IMAD.WIDE R22, R13, 0x4, R2 ;  /* 0x000000040d167825 */ /* 0x000fc600078e0202 */
[----:B------:R-:W2:Y:S06]  /*5bd10*/  LDL.LU R17, [R1+0x8c8] ;  /* 0x0008c80001117983 */ /* 0x000eac0000300800 */
[----:B------:R1:W-:Y:S04]  /*5bd20*/  @P0 STG.E desc[UR4][R22.64], R14 ;  /* 0x0000000e16000986 */ /* 0x0003e8000c101904 */
[----:B-1----:R-:W2:Y:S01]  /*5bd30*/  LDL.LU R14, [R1+0x4c8] ;  /* 0x0004c800010e7983 */ /* 0x002ea20000300800 */
[----:B------:R-:W-:-:S03]  /*5bd40*/  IMAD.WIDE R22, R13, 0x4, R4 ;  /* 0x000000040d167825 */ /* 0x000fc600078e0204 */
[----:B------:R-:W2:Y:S04]  /*5bd50*/  LDL.LU R13, [R1+0xe3c] ;  /* 0x000e3c00010d7983 */ /* 0x000ea80000300800 */
[----:B------:R-:W2:Y:S01]  /*5bd60*/  LDL.LU R228, [R1+0x10e0] ;  /* 0x0010e00001e47983 */ /* 0x000ea20000300800 */
[C---:B------:R-:W-:Y:S02]  /*5bd70*/  LOP3.LUT P4, RZ, R10.reuse, 0x40000, RZ, 0xc0, !PT ;  /* 0x000400000aff7812 */ /* 0x040fe4000788c0ff */
[C---:B------:R-:W-:Y:S01]  /*5bd80*/  LOP3.LUT P5, RZ, R10.reuse, 0x80000, RZ, 0xc0, !PT ;  /* 0x000800000aff7812 */ /* 0x040fe200078ac0ff */
[----:B------:R-:W2:Y:S04]  /*5bd90*/  LDL.LU R229, [R1+0xcbc] ;  /* 0x000cbc0001e57983 */ /* 0x000ea80000300800 */
[----:B------:R-:W2:Y:S01]  /*5bda0*/  LDL.LU R166, [R1+0x10dc] ;  /* 0x0010dc0001a67983 */ /* 0x000ea20000300800 */
        /* <DEDUP_REMOVED lines=11> */
[----:B----4-:R3:W-:Y:S02]  /*5be60*/  @P4 STG.E desc[UR4][R22.64], R20 ;  /* 0x0000001416004986 */ /* 0x0107e4000c101904 */
[----:B---3--:R-:W-:-:S05]  /*5be70*/  IMAD.WIDE R22, R16, 0x4, R2 ;  /* 0x0000000410167825 */ /* 0x008fca00078e0202 */
[----:B--2---:R1:W-:Y:S02]  /*5be80*/  @P5 STG.E desc[UR4][R22.64], R19 ;  /* 0x0000001316005986 */ /* 0x0043e4000c101904 */
[----:B-1----:R-:W-:Y:S02]  /*5be90*/  IMAD.WIDE R22, R16, 0x4, R4 ;  /* 0x0000000410167825 */ /* 0x002fe400078e0204 */
[----:B------:R-:W2:Y:S01]  /*5bea0*/  LDL.LU R16, [R1+0x8cc] ;  /* 0x0008cc0001107983 */ /* 0x000ea20000300800 */
[----:B------:R-:W-:Y:S02]  /*5beb0*/  @P1 LOP3.LUT R0, R0, 0x400000, RZ, 0xfc, !PT ;  /* 0x0040000000001812 */ /* 0x000fe400078efcff */
[----:B------:R-:W-:Y:S01]  /*5bec0*/  LOP3.LUT P1, RZ, R10, 0x4000000, RZ, 0xc0, !PT ;  /* 0x040000000aff7812 */ /* 0x000fe2000782c0ff */
[----:B------:R-:W3:Y:S01]  /*5bed0*/  LDL.LU R167, [R1+0x4cc] ;  /* 0x0004cc0001a77983 */ /* 0x000ee20000300800 */
[----:B------:R-:W-:-:S03]  /*5bee0*/  LOP3.LUT R0, R0, 0xff7fffff, RZ, 0xc0, !PT ;  /* 0xff7fffff00007812 */ /* 0x000fc600078ec0ff */
[----:B------:R-:W4:Y:S04]  /*5bef0*/  LDL.LU R251, [R1+0xcc0] ;  /* 0x000cc00001fb7983 */ /* 0x000f280000300800 */
[----:B------:R-:W4:Y:S04]  /*5bf00*/  LDL.LU R250, [R1+0x10e4] ;  /* 0x0010e40001fa7983 */ /* 0x000f280000300800 */
[----:B------:R-:W-:Y:S01]  /*5bf10*/  @P1 LOP3.LUT R0, R0, 0x800000, RZ, 0xfc, !PT ;  /* 0x0080000000001812 */ /* 0x000fe200078efcff */
[----:B------:R-:W4:Y:S01]  /*5bf20*/  LDL.LU R249, [R1+0x8d0] ;  /* 0x0008d00001f97983 */ /* 0x000f220000300800 */
[----:B------:R-:W-:-:S02]  /*5bf30*/  LOP3.LUT P1, RZ, R10, 0x2000000, RZ, 0xc0, !PT ;  /* 0x020000000aff7812 */ /* 0x000fc4000782c0ff */
[----:B------:R-:W-:Y:S01]  /*5bf40*/  LOP3.LUT R0, R0, 0xfeffffff, RZ, 0xc0, !PT ;  /* 0xfeffffff00007812 */ /* 0x000fe200078ec0ff */
[----:B------:R-:W4:Y:S04]  /*5bf50*/  LDL.LU R248, [R1+0x4d0] ;  /* 0x0004d00001f87983 */ /* 0x000f280000300800 */
[----:B------:R-:W4:Y:S01]  /*5bf60*/  LDL.LU R252, [R1+0x10ec] ;  /* 0x0010ec0001fc7983 */ /* 0x000f220000300800 */
[C---:B------:R-:W-:Y:S02]  /*5bf70*/  LOP3.LUT P6, RZ, R10.reuse, 0x100000, RZ, 0xc0, !PT ;  /* 0x001000000aff7812 */ /* 0x040fe400078cc0ff */
[----:B------:R-:W-:Y:S01]  /*5bf80*/  LOP3.LUT P0, RZ, R10, 0x200000, RZ, 0xc0, !PT ;  /* 0x002000000aff7812 */ /* 0x000fe2000780c0ff */
[----:B------:R-:W4:Y:S02]  /*5bf90*/  LDL.LU R231, [R1+0xd0] ;  /* 0x0000d00001e77983 */ /* 0x000f240000300800 */
[----:B------:R-:W-:-:S02]  /*5bfa0*/  @P1 LOP3.LUT R0, R0, 0x1000000, RZ, 0xfc, !PT ;  /* 0x0100000000001812 */ /* 0x000fc400078efcff */
[----:B------:R-:W-:Y:S01]  /*5bfb0*/  LOP3.LUT P1, RZ, R10, 0x1000000, RZ, 0xc0, !PT ;  /* 0x010000000aff7812 */ /* 0x000fe2000782c0ff */
[----:B------:R-:W4:Y:S01]  /*5bfc0*/  LDL.LU R230, [R1+0xcc4] ;  /* 0x000cc40001e67983 */ /* 0x000f220000300800 */
[----:B------:R-:W-:-:S03]  /*5bfd0*/  LOP3.LUT R0, R0, 0xfdffffff, RZ, 0xc0, !PT ;  /* 0xfdffffff00007812 */ /* 0x000fc600078ec0ff */
[----:B------:R-:W4:Y:S04]  /*5bfe0*/  LDL.LU R20, [R1+0x10e8] ;  /* 0x0010e80001147983 */ /* 0x000f280000300800 */
[----:B------:R1:W-:Y:S04]  /*5bff0*/  @P6 STG.E desc[UR4][R22.64], R18 ;  /* 0x0000001216006986 */ /* 0x0003e8000c101904 */
[----:B------:R-:W-:Y:S01]  /*5c000*/  @P1 LOP3.LUT R0, R0, 0x2000000, RZ, 0xfc, !PT ;  /* 0x0200000000001812 */ /* 0x000fe200078efcff */
[----:B------:R-:W4:Y:S01]  /*5c010*/  LDL.LU R19, [R1+0x8d4] ;  /* 0x0008d40001137983 */ /* 0x000f220000300800 */
[----:B------:R-:W-:-:S02]  /*5c020*/  LOP3.LUT P1, RZ, R10, 0x800000, RZ, 0xc0, !PT ;  /* 0x008000000aff7812 */ /* 0x000fc4000782c0ff */
[----:B------:R-:W-:Y:S01]  /*5c030*/  LOP3.LUT R0, R0, 0xfbffffff, RZ, 0xc0, !PT ;  /* 0xfbffffff00007812 */ /* 0x000fe200078ec0ff */
[----:B-1----:R-:W-:-:S10]  /*5c040*/  IMAD.WIDE R22, R15, 0x4, R2 ;  /* 0x000000040f167825 */ /* 0x002fd400078e0202 */
[----:B------:R-:W-:Y:S02]  /*5c050*/  @P1 LOP3.LUT R0, R0, 0x4000000, RZ, 0xfc, !PT ;  /* 0x0400000000001812 */ /* 0x000fe400078efcff */
[----:B------:R-:W-:Y:S01]  /*5c060*/  LOP3.LUT P1, RZ, R10, 0x400000, RZ, 0xc0, !PT ;  /* 0x004000000aff7812 */ /* 0x000fe2000782c0ff */
[----:B------:R1:W-:Y:S02]  /*5c070*/  @P0 STG.E desc[UR4][R22.64], R17 ;  /* 0x0000001116000986 */ /* 0x0003e4000c101904 */
[----:B-1----:R-:W-:Y:S02]  /*5c080*/  IMAD.WIDE R22, R15, 0x4, R4 ;  /* 0x000000040f167825 */ /* 0x002fe400078e0204 */
[----:B------:R-:W4:Y:S08]  /*5c090*/  LDL.LU R17, [R1+0x10f0] ;  /* 0x0010f00001117983 */ /* 0x000f300000300800 */
[----:B------:R1:W-:Y:S01]  /*5c0a0*/  @P1 STG.E desc[UR4][R22.64], R14 ;  /* 0x0000000e16001986 */ /* 0x0003e2000c101904 */
[----:B------:R-:W-:-:S03]  /*5c0b0*/  LOP3.LUT P1, RZ, R0, 0x4000000, RZ, 0xc0, !PT ;  /* 0x0400000000ff7812 */ /* 0x000fc6000782c0ff */
[----:B------:R-:W4:Y:S04]  /*5c0c0*/  LDL.LU R18, [R1+0x4d4] ;  /* 0x0004d40001127983 */ /* 0x000f280000300800 */
[----:B------:R-:W4:Y:S01]  /*5c0d0*/  LDL.LU R15, [R1+0xd4] ;  /* 0x0000d400010f7983 */ /* 0x000f220000300800 */
[----:B-1----:R-:W-:-:S03]  /*5c0e0*/  IMAD.WIDE R22, R228, 0x4, R2 ;  /* 0x00000004e4167825 */ /* 0x002fc600078e0202 */
[----:B------:R-:W4:Y:S04]  /*5c0f0*/  LDL.LU R14, [R1+0xcc8] ;  /* 0x000cc800010e7983 */ /* 0x000f280000300800 */
[----:B------:R1:W-:Y:S01]  /*5c100*/  @P1 STG.E desc[UR4][R22.64], R13 ;  /* 0x0000000d16001986 */ /* 0x0003e2000c101904 */
[----:B------:R-:W-:-:S03]  /*5c110*/  LOP3.LUT P1, RZ, R0, 0x2000000, RZ, 0xc0, !PT ;  /* 0x0200000000ff7812 */ /* 0x000fc6000782c0ff */
[----:B-1----:R-:W4:Y:S01]  /*5c120*/  LDL.LU R13, [R1+0x10f8] ;  /* 0x0010f800010d7983 */ /* 0x002f220000300800 */
[----:B------:R-:W-:-:S09]  /*5c130*/  IMAD.WIDE R22, R228, 0x4, R4 ;  /* 0x00000004e4167825 */ /* 0x000fd200078e0204 */
[----:B------:R1:W-:Y:S01]  /*5c140*/  @P1 STG.E desc[UR4][R22.64], R229 ;  /* 0x000000e516001986 */ /* 0x0003e2000c101904 */
[----:B------:R-:W-:Y:S01]  /*5c150*/  LOP3.LUT P1, RZ, R0, 0x1000000, RZ, 0xc0, !PT ;  /* 0x0100000000ff7812 */ /* 0x000fe2000782c0ff */
[----:B-1----:R-:W-:-:S12]  /*5c160*/  IMAD.WIDE R22, R166, 0x4, R2 ;  /* 0x00000004a6167825 */ /* 0x002fd800078e0202 */
[----:B--2---:R1:W-:Y:S04]  /*5c170*/  @P1 STG.E desc[UR4][R22.64], R16 ;  /* 0x0000001016001986 */ /* 0x0043e8000c101904 */
[----:B-1----:R-:W2:Y:S01]  /*5c180*/  LDL.LU R16, [R1+0x8d8] ;  /* 0x0008d80001107983 */ /* 0x002ea20000300800 */
[----:B------:R-:W-:Y:S01]  /*5c190*/  LOP3.LUT P1, RZ, R0, 0x800000, RZ, 0xc0, !PT ;  /* 0x0080000000ff7812 */ /* 0x000fe2000782c0ff */
[----:B------:R-:W-:-:S12]  /*5c1a0*/  IMAD.WIDE R22, R166, 0x4, R4 ;  /* 0x00000004a6167825 */ /* 0x000fd800078e0204 */
[----:B---3--:R4:W-:Y:S01]  /*5c1b0*/  @P1 STG.E desc[UR4][R22.64], R167 ;  /* 0x000000a716001986 */ /* 0x0089e2000c101904 */
[----:B------:R-:W-:Y:S01]  /*5c1c0*/  LOP3.LUT P1, RZ, R0, 0x400000, RZ, 0xc0, !PT ;  /* 0x0040000000ff7812 */ /* 0x000fe2000782c0ff */
[----:B----4-:R-:W-:-:S12]  /*5c1d0*/  IMAD.WIDE R22, R250, 0x4, R2 ;  /* 0x00000004fa167825 */ /* 0x010fd800078e0202 */
        /* <DEDUP_REMOVED lines=8> */
[----:B------:R-:W-:Y:S02]  /*5c260*/  LOP3.LUT P2, RZ, R10, 0x80000000, RZ, 0xc0, !PT ;  /* 0x800000000aff7812 */ /* 0x000fe4000784c0ff */
        /* <DEDUP_REMOVED lines=12> */
[----:B-1----:R-:W-:-:S05]  /*5c330*/  IMAD.WIDE R22, R17, 0x4, R4 ;  /* 0x0000000411167825 */ /* 0x002fca00078e0204 */
[----:B------:R1:W-:Y:S02]  /*5c340*/  @P5 STG.E desc[UR4][R22.64], R15 ;  /* 0x0000000f16005986 */ /* 0x0003e4000c101904 */
[C---:B-1----:R-:W-:Y:S02]  /*5c350*/  IMAD.WIDE R22, R13.reuse, 0x4, R2 ;  /* 0x000000040d167825 */ /* 0x042fe400078e0202 */
[----:B------:R-:W3:Y:S04]  /*5c360*/  LDL.LU R15, [R1+0x4dc] ;  /* 0x0004dc00010f7983 */ /* 0x000ee80000300800 */
[----:B------:R1:W-:Y:S02]  /*5c370*/  @P6 STG.E desc[UR4][R22.64], R14 ;  /* 0x0000000e16006986 */ /* 0x0003e4000c101904 */
[----:B-1----:R-:W-:-:S02]  /*5c380*/  IMAD.WIDE R22, R13, 0x4, R4 ;  /* 0x000000040d167825 */ /* 0x002fc400078e0204 */
[----:B------:R-:W4:Y:S04]  /*5c390*/  LDL.LU R14, [R1+0x1104] ;  /* 0x00110400010e7983 */ /* 0x000f280000300800 */
[----:B------:R-:W3:Y:S04]  /*5c3a0*/  LDL.LU R13, [R1+0xdc] ;  /* 0x0000dc00010d7983 */ /* 0x000ee80000300800 */
[----:B------:R-:W4:Y:S04]  /*5c3b0*/  LDL.LU R230, [R1+0x4d8] ;  /* 0x0004d80001e67983 */ /* 0x000f280000300800 */
[----:B------:R-:W3:Y:S01]  /*5c3c0*/  LDL.LU R20, [R1+0x10f4] ;  /* 0x0010f40001147983 */ /* 0x000ee20000300800 */
[----:B------:R-:W-:-:S03]  /*5c3d0*/  LOP3.LUT P0, RZ, R11, 0x10, RZ, 0xc0, !PT ;  /* 0x000000100bff7812 */ /* 0x000fc6000780c0ff */
[----:B------:R-:W4:Y:S04]  /*5c3e0*/  LDL.LU R19, [R1+0xd8] ;  /* 0x0000d80001137983 */ /* 0x000f280000300800 */
[----:B------:R-:W4:Y:S04]  /*5c3f0*/  LDL.LU R18, [R1+0xccc] ;  /* 0x000ccc0001127983 */ /* 0x000f280000300800 */
[----:B------:R-:W4:Y:S04]  /*5c400*/  LDL.LU R17, [R1+0x10fc] ;  /* 0x0010fc0001117983 */ /* 0x000f280000300800 */
[----:B--2---:R1:W-:Y:S04]  /*5c410*/  @P0 STG.E desc[UR4][R22.64], R16 ;  /* 0x0000001016000986 */ /* 0x0043e8000c101904 */
[----:B-1----:R-:W2:Y:S01]  /*5c420*/  LDL.LU R16, [R1+0x8dc] ;  /* 0x0008dc0001107983 */ /* 0x002ea20000300800 */
[----:B------:R-:W-:-:S02]  /*5c430*/  LOP3.LUT P1, RZ, R11, 0x20000, RZ, 0xc0, !PT ;  /* 0x000200000bff7812 */ /* 0x000fc4000782c0ff */
[----:B------:R-:W-:Y:S01]  /*5c440*/  LOP3.LUT R0, R0, 0xfffff7ff, RZ, 0xc0, !PT ;  /* 0xfffff7ff00007812 */ /* 0x000fe200078ec0ff */
[----:B------:R-:W2:Y:S04]  /*5c450*/  LDL.LU R165, [R1+0xcd0] ;  /* 0x000cd00001a57983 */ /* 0x000ea80000300800 */
[----:B------:R-:W2:Y:S04]  /*5c460*/  LDL.LU R228, [R1+0x1100] ;  /* 0x0011000001e47983 */ /* 0x000ea80000300800 */
[----:B------:R-:W2:Y:S02]  /*5c470*/  LDL.LU R229, [R1+0x8e0] ;  /* 0x0008e00001e57983 */ /* 0x000ea40000300800 */
[----:B------:R-:W-:-:S02]  /*5c480*/  @P1 LOP3.LUT R0, R0, 0x800, RZ, 0xfc, !PT ;  /* 0x0000080000001812 */ /* 0x000fc400078efcff */
[----:B------:R-:W-:Y:S01]  /*5c490*/  LOP3.LUT P1, RZ, R11, 0x10000, RZ, 0xc0, !PT ;  /* 0x000100000bff7812 */ /* 0x000fe2000782c0ff */
[----:B------:R-:W2:Y:S01]  /*5c4a0*/  LDL.LU R167, [R1+0x1108] ;  /* 0x0011080001a77983 */ /* 0x000ea20000300800 */
[----:B------:R-:W-:-:S03]  /*5c4b0*/  LOP3.LUT R0, R0, 0xffffefff, RZ, 0xc0, !PT ;  /* 0xffffefff00007812 */ /* 0x000fc600078ec0ff */
[----:B------:R-:W2:Y:S04]  /*5c4c0*/  LDL.LU R166, [R1+0x4e0] ;  /* 0x0004e00001a67983 */ /* 0x000ea80000300800 */
[----:B------:R-:W2:Y:S04]  /*5c4d0*/  LDL.LU R251, [R1+0xe0] ;  /* 0x0000e00001fb7983 */ /* 0x000ea80000300800 */
[----:B------:R-:W-:Y:S01]  /*5c4e0*/  @P1 LOP3.LUT R0, R0, 0x1000, RZ, 0xfc, !PT ;  /* 0x0000100000001812 */ /* 0x000fe200078efcff */
[----:B------:R-:W2:Y:S01]  /*5c4f0*/  LDL.LU R250, [R1+0xcd4] ;  /* 0x000cd40001fa7983 */ /* 0x000ea20000300800 */
[----:B------:R-:W-:-:S02]  /*5c500*/  LOP3.LUT P1, RZ, R11, 0x8000, RZ, 0xc0, !PT ;  /* 0x000080000bff7812 */ /* 0x000fc4000782c0ff */
[----:B------:R-:W-:Y:S01]  /*5c510*/  LOP3.LUT R0, R0, 0xffffdfff, RZ, 0xc0, !PT ;  /* 0xffffdfff00007812 */ /* 0x000fe200078ec0ff */
[----:B------:R-:W2:Y:S01]  /*5c520*/  LDL.LU R249, [R1+0x1110] ;  /* 0x0011100001f97983 */ /* 0x000ea20000300800 */
[C---:B------:R-:W-:Y:S02]  /*5c530*/  LOP3.LUT P4, RZ, R11.reuse, 0x20, RZ, 0xc0, !PT ;  /* 0x000000200bff7812 */ /* 0x040fe4000788c0ff */
[C---:B------:R-:W-:Y:S01]  /*5c540*/  LOP3.LUT P5, RZ, R11.reuse, 0x40, RZ, 0xc0, !PT ;  /* 0x000000400bff7812 */ /* 0x040fe200078ac0ff */
[----:B------:R-:W2:Y:S01]  /*5c550*/  LDL.LU R248, [R1+0x8e4] ;  /* 0x0008e40001f87983 */ /* 0x000ea20000300800 */
[C---:B------:R-:W-:Y:S02]  /*5c560*/  LOP3.LUT P6, RZ, R11.reuse, 0x80, RZ, 0xc0, !PT ;  /* 0x000000800bff7812 */ /* 0x040fe400078cc0ff */
[----:B------:R-:W-:Y:S01]  /*5c570*/  LOP3.LUT P0, RZ, R11, 0x100, RZ, 0xc0, !PT ;  /* 0x000001000bff7812 */ /* 0x000fe2000780c0ff */
[----:B------:R-:W2:Y:S02]  /*5c580*/  LDL.LU R231, [R1+0x110c] ;  /* 0x00110c0001e77983 */ /* 0x000ea40000300800 */
[----:B------:R-:W-:-:S02]  /*5c590*/  @P1 LOP3.LUT R0, R0, 0x2000, RZ, 0xfc, !PT ;  /* 0x0000200000001812 */ /* 0x000fc400078efcff */
[----:B------:R-:W-:Y:S01]  /*5c5a0*/  LOP3.LUT P1, RZ, R11, 0x4000, RZ, 0xc0, !PT ;  /* 0x000040000bff7812 */ /* 0x000fe2000782c0ff */
[----:B------:R-:W2:Y:S01]  /*5c5b0*/  LDL.LU R252, [R1+0x4e4] ;  /* 0x0004e40001fc7983 */ /* 0x000ea20000300800 */
        /* <DEDUP_REMOVED lines=15> */
[----:B---3--:R-:W-:-:S05]  /*5c6b0*/  IMAD.WIDE R22, R20, 0x4, R2 ;  /* 0x0000000414167825 */ /* 0x008fca00078e0202 */
[----:B----4-:R1:W-:Y:S02]  /*5c6c0*/  @P4 STG.E desc[UR4][R22.64], R230 ;  /* 0x000000e616004986 */ /* 0x0103e4000c101904 */
[----:B-1----:R-:W-:Y:S02]  /*5c6d0*/  IMAD.WIDE R22, R20, 0x4, R4 ;  /* 0x0000000414167825 */ /* 0x002fe400078e0204 */
[----:B------:R-:W3:Y:S04]  /*5c6e0*/  LDL.LU R230, [R1+0xe4] ;  /* 0x0000e40001e67983 */ /* 0x000ee80000300800 */
[----:B------:R1:W-:Y:S02]  /*5c6f0*/  @P5 STG.E desc[UR4][R22.64], R19 ;  /* 0x0000001316005986 */ /* 0x0003e4000c101904 */
[----:B-1----:R-:W-:-:S05]  /*5c700*/  IMAD.WIDE R22, R17, 0x4, R2 ;  /* 0x0000000411167825 */ /* 0x002fca00078e0202 */
[----:B------:R1:W-:Y:S02]  /*5c710*/  @P6 STG.E desc[UR4][R22.64], R18 ;  /* 0x0000001216006986 */ /* 0x0003e4000c101904 */
[----:B-1----:R-:W-:Y:S02]  /*5c720*/  IMAD.WIDE R22, R17, 0x4, R4 ;  /* 0x0000000411167825 */ /* 0x002fe400078e0204 */
[----:B------:R-:W4:Y:S04]  /*5c730*/  LDL.LU R18, [R1+0x1114] ;  /* 0x0011140001127983 */ /* 0x000f280000300800 */
[----:B------:R-:W4:Y:S04]  /*5c740*/  LDL.LU R20, [R1+0xcd8] ;  /* 0x000cd80001147983 */ /* 0x000f280000300800 */
[----:B------:R-:W4:Y:S04]  /*5c750*/  LDL.LU R17, [R1+0x8e8] ;  /* 0x0008e80001117983 */ /* 0x000f280000300800 */
[----:B--2---:R1:W-:Y:S02]  /*5c760*/  @P0 STG.E desc[UR4][R22.64], R16 ;  /* 0x0000001016000986 */ /* 0x0043e4000c101904 */
[----:B-1----:R-:W-:-:S02]  /*5c770*/  IMAD.WIDE R22, R14, 0x4, R2 ;  /* 0x000000040e167825 */ /* 0x002fc400078e0202 */
[----:B------:R-:W2:Y:S04]  /*5c780*/  LDL.LU R16, [R1+0x4e8] ;  /* 0x0004e80001107983 */ /* 0x000ea80000300800 */
[----:B------:R1:W-:Y:S01]  /*5c790*/  @P1 STG.E desc[UR4][R22.64], R15 ;  /* 0x0000000f16001986 */ /* 0x0003e2000c101904 */
[----:B------:R-:W-:-:S03]  /*5c7a0*/  LOP3.LUT P1, RZ, R0, 0x40000, RZ, 0xc0, !PT ;  /* 0x0004000000ff7812 */ /* 0x000fc6000782c0ff */
[----:B-1----:R-:W2:Y:S01]  /*5c7b0*/  LDL.LU R15, [R1+0x111c] ;  /* 0x00111c00010f7983 */ /* 0x002ea20000300800 */
[----:B------:R-:W-:-:S03]  /*5c7c0*/  IMAD.WIDE R22, R14, 0x4, R4 ;  /* 0x000000040e167825 */ /* 0x000fc600078e0204 */
[----:B------:R-:W2:Y:S06]  /*5c7d0*/  LDL.LU R14, [R1+0xe8] ;  /* 0x0000e800010e7983 */ /* 0x000eac0000300800 */
[----:B------:R1:W-:Y:S04]  /*5c7e0*/  @P1 STG.E desc[UR4][R22.64], R13 ;  /* 0x0000000d16001986 */ /* 0x0003e8000c101904 */
[----:B-1----:R-:W2:Y:S04]  /*5c7f0*/  LDL.LU R13, [R1+0xcdc] ;  /* 0x000cdc00010d7983 */ /* 0x002ea80000300800 */
[----:B------:R-:W2:Y:S01]  /*5c800*/  LDL.LU R19, [R1+0x1118] ;  /* 0x0011180001137983 */ /* 0x000ea20000300800 */
[----:B------:R-:W-:Y:S01]  /*5c810*/  LOP3.LUT P1, RZ, R0, 0x20000, RZ, 0xc0, !PT ;  /* 0x0002000000ff7812 */ /* 0x000fe2000782c0ff */
[----:B------:R-:W-:-:S12]  /*5c820*/  IMAD.WIDE R22, R228, 0x4, R2 ;  /* 0x00000004e4167825 */ /* 0x000fd800078e0202 */
        /* <DEDUP_REMOVED lines=22> */
[----:B-1----:R-:W-:Y:S01]  /*5c990*/  IMAD.WIDE R22, R231, 0x4, R4 ;  /* 0x00000004e7167825 */ /* 0x002fe200078e0204 */
[C---:B------:R-:W-:Y:S02]  /*5c9a0*/  LOP3.LUT P5, RZ, R11.reuse, 0x200000, RZ, 0xc0, !PT ;  /* 0x002000000bff7812 */ /* 0x040fe400078ac0ff */
[C---:B------:R-:W-:Y:S02]  /*5c9b0*/  LOP3.LUT P6, RZ, R11.reuse, 0x400000, RZ, 0xc0, !PT ;  /* 0x004000000bff7812 */ /* 0x040fe400078cc0ff */
[----:B---3--:R4:W-:Y:S01]  /*5c9c0*/  @P2 STG.E desc[UR4][R22.64], R230 ;  /* 0x000000e616002986 */ /* 0x0089e2000c101904 */
[----:B------:R-:W-:Y:S01]  /*5c9d0*/  LOP3.LUT P0, RZ, R11, 0x800000, RZ, 0xc0, !PT ;  /* 0x008000000bff7812 */ /* 0x000fe2000780c0ff */
[----:B----4-:R-:W-:-:S05]  /*5c9e0*/  IMAD.WIDE R22, R18, 0x4, R2 ;  /* 0x0000000412167825 */ /* 0x010fca00078e0202 */
[----:B------:R1:W-:Y:S02]  /*5c9f0*/  @P3 STG.E desc[UR4][R22.64], R20 ;  /* 0x0000001416003986 */ /* 0x0003e4000c101904 */
[----:B-1----:R-:W-:-:S05]  /*5ca00*/  IMAD.WIDE R22, R18, 0x4, R4 ;  /* 0x0000000412167825 */ /* 0x002fca00078e0204 */
[----:B------:R2:W-:Y:S02]  /*5ca10*/  @P4 STG.E desc[UR4][R22.64], R17 ;  /* 0x0000001116004986 */ /* 0x0005e4000c101904 */
[----:B--2---:R-:W-:-:S05]  /*5ca20*/  IMAD.WIDE R22, R15, 0x4, R2 ;  /* 0x000000040f167825 */ /* 0x004fca00078e0202 */
[----:B------:R1:W-:Y:S02]  /*5ca30*/  @P5 STG.E desc[UR4][R22.64], R16 ;  /* 0x0000001016005986 */ /* 0x0003e4000c101904 */
[----:B-1----:R-:W-:-:S05]  /*5ca40*/  IMAD.WIDE R22, R15, 0x4, R4 ;  /* 0x000000040f167825 */ /* 0x002fca00078e0204 */
[----:B------:R1:W-:Y:S02]  /*5ca50*/  @P6 STG.E desc[UR4][R22.64], R14 ;  /* 0x0000000e16006986 */ /* 0x0003e4000c101904 */
[----:B-1----:R-:W-:-:S05]  /*5ca60*/  IMAD.WIDE R22, R19, 0x4, R2 ;  /* 0x0000000413167825 */ /* 0x002fca00078e0202 */
[----:B------:R1:W-:Y:S04]  /*5ca70*/  @P0 STG.E desc[UR4][R22.64], R13 ;  /* 0x0000000d16000986 */ /* 0x0003e8000c101904 */
[----:B-1----:R-:W2:Y:S04]  /*5ca80*/  LDL.LU R13, [R1+0x8ec] ;  /* 0x0008ec00010d7983 */ /* 0x002ea80000300800 */
[----:B------:R-:W3:Y:S04]  /*5ca90*/  LDL.LU R18, [R1+0x4ec] ;  /* 0x0004ec0001127983 */ /* 0x000ee80000300800 */
[----:B------:R-:W4:Y:S04]  /*5caa0*/  LDL.LU R17, [R1+0x1120] ;  /* 0x0011200001117983 */ /* 0x000f280000300800 */
[----:B------:R-:W3:Y:S04]  /*5cab0*/  LDL.LU R16, [R1+0xec] ;  /* 0x0000ec0001107983 */ /* 0x000ee80000300800 */
[----:B------:R-:W3:Y:S04]  /*5cac0*/  LDL.LU R15, [R1+0xce0] ;  /* 0x000ce000010f7983 */ /* 0x000ee80000300800 */
[----:B------:R-:W3:Y:S01]  /*5cad0*/  LDL.LU R14, [R1+0x1128] ;  /* 0x00112800010e7983 */ /* 0x000ee20000300800 */
[----:B------:R-:W-:-:S03]  /*5cae0*/  LOP3.LUT P4, RZ, R11, 0x1000000, RZ, 0xc0, !PT ;  /* 0x010000000bff7812 */ /* 0x000fc6000788c0ff */
[----:B------:R-:W3:Y:S01]  /*5caf0*/  LDL.LU R164, [R1+0x8f0] ;  /* 0x0008f00001a47983 */ /* 0x000ee20000300800 */
[----:B------:R-:W-:Y:S01]  /*5cb00*/  IMAD.WIDE R22, R19, 0x4, R4 ;  /* 0x0000000413167825 */ /* 0x000fe200078e0204 */
        /* <DEDUP_REMOVED lines=11> */
[----:B--2---:R1:W-:Y:S04]  /*5cbc0*/  @P4 STG.E desc[UR4][R22.64], R13 ;  /* 0x0000000d16004986 */ /* 0x0043e8000c101904 */
[----:B-1----:R-:W2:Y:S04]  /*5cbd0*/  LDL.LU R13, [R1+0x1124] ;  /* 0x00112400010d7983 */ /* 0x002ea80000300800 */
[----:B------:R-:W2:Y:S04]  /*5cbe0*/  LDL.LU R165, [R1+0x4f0] ;  /* 0x0004f00001a57983 */ /* 0x000ea80000300800 */
[----:B------:R-:W2:Y:S04]  /*5cbf0*/  LDL.LU R228, [R1+0xf0] ;  /* 0x0000f00001e47983 */ /* 0x000ea80000300800 */
[----:B------:R-:W2:Y:S04]  /*5cc00*/  LDL.LU R166, [R1+0x112c] ;  /* 0x00112c0001a67983 */ /* 0x000ea80000300800 */
[----:B------:R-:W2:Y:S04]  /*5cc10*/  LDL.LU R229, [R1+0xce4] ;  /* 0x000ce40001e57983 */ /* 0x000ea80000300800 */
[----:B------:R-:W2:Y:S01]  /*5cc20*/  LDL.LU R167, [R1+0x8f4] ;  /* 0x0008f40001a77983 */ /* 0x000ea20000300800 */
[----:B------:R-:W-:-:S02]  /*5cc30*/  @P1 LOP3.LUT R0, R0, 0x40, RZ, 0xfc, !PT ;  /* 0x0000004000001812 */ /* 0x000fc400078efcff */
[----:B------:R-:W-:Y:S01]  /*5cc40*/  LOP3.LUT P1, RZ, R12, 0x1, RZ, 0xc0, !PT ;  /* 0x000000010cff7812 */ /* 0x000fe2000782c0ff */
[----:B------:R-:W2:Y:S04]  /*5cc50*/  LDL.LU R251, [R1+0x4f4] ;  /* 0x0004f40001fb7983 */ /* 0x000ea80000300800 */
[----:B------:R-:W2:Y:S01]  /*5cc60*/  LDL.LU R250, [R1+0x1134] ;  /* 0x0011340001fa7983 */ /* 0x000ea20000300800 */
[----:B------:R-:W-:-:S03]  /*5cc70*/  LOP3.LUT R0, R0, 0xffffff7f, RZ, 0xc0, !PT ;  /* 0xffffff7f00007812 */ /* 0x000fc600078ec0ff */
[----:B------:R-:W2:Y:S04]  /*5cc80*/  LDL.LU R249, [R1+0xf4] ;  /* 0x0000f40001f97983 */ /* 0x000ea80000300800 */
[----:B------:R-:W-:Y:S01]  /*5cc90*/  @P1 LOP3.LUT R0, R0, 0x80, RZ, 0xfc, !PT ;  /* 0x0000008000001812 */ /* 0x000fe200078efcff */
[----:B------:R-:W2:Y:S01]  /*5cca0*/  LDL.LU R248, [R1+0xce8] ;  /* 0x000ce80001f87983 */ /* 0x000ea20000300800 */
[C---:B------:R-:W-:Y:S02]  /*5ccb0*/  LOP3.LUT P1, RZ, R11.reuse, 0x80000000, RZ, 0xc0, !PT ;  /* 0x800000000bff7812 */ /* 0x040fe4000782c0ff */
[----:B------:R-:W-:Y:S01]  /*5ccc0*/  LOP3.LUT R0, R0, 0xfffffeff, RZ, 0xc0, !PT ;  /* 0xfffffeff00007812 */ /* 0x000fe200078ec0ff */
[----:B------:R-:W2:Y:S01]  /*5ccd0*/  LDL.LU R252, [R1+0x1130] ;  /* 0x0011300001fc7983 */ /* 0x000ea20000300800 */
[----:B------:R-:W-:-:S02]  /*5cce0*/  LOP3.LUT P5, RZ, R11, 0x2000000, RZ, 0xc0, !PT ;  /* 0x020000000bff7812 */ /* 0x000fc400078ac0ff */
[----:B------:R-:W-:Y:S01]  /*5ccf0*/  LOP3.LUT P6, RZ, R11, 0x4000000, RZ, 0xc0, !PT ;  /* 0x040000000bff7812 */ /* 0x000fe200078cc0ff */
[----:B----4-:R-:W-:Y:S01]  /*5cd00*/  IMAD.WIDE R22, R17, 0x4, R2 ;  /* 0x0000000411167825 */ /* 0x010fe200078e0202 */
[----:B------:R-:W4:Y:S01]  /*5cd10*/  LDL.LU R231, [R1+0x8f8] ;  /* 0x0008f80001e77983 */ /* 0x000f220000300800 */
[----:B------:R-:W-:-:S03]  /*5cd20*/  LOP3.LUT P0, RZ, R11, 0x8000000, RZ, 0xc0, !PT ;  /* 0x080000000bff7812 */ /* 0x000fc6000780c0ff */
[----:B------:R-:W4:Y:S01]  /*5cd30*/  LDL.LU R230, [R1+0x4f8] ;  /* 0x0004f80001e67983 */ /* 0x000f220000300800 */
[----:B------:R-:W-:Y:S02]  /*5cd40*/  @P1 LOP3.LUT R0, R0, 0x100, RZ, 0xfc, !PT ;  /* 0x0000010000001812 */ /* 0x000fe400078efcff */
[----:B------:R-:W-:Y:S01]  /*5cd50*/  LOP3.LUT P1, RZ, R11, 0x40000000, RZ, 0xc0, !PT ;  /* 0x400000000bff7812 */ /* 0x000fe2000782c0ff */
[----:B------:R-:W4:Y:S01]  /*5cd60*/  LDL.LU R20, [R1+0x1138] ;  /* 0x0011380001147983 */ /* 0x000f220000300800 */
[----:B------:R-:W-:-:S03]  /*5cd70*/  LOP3.LUT R0, R0, 0xfffffdff, RZ, 0xc0, !PT ;  /* 0xfffffdff00007812 */ /* 0x000fc600078ec0ff */
[----:B---3--:R1:W-:Y:S04]  /*5cd80*/  @P5 STG.E desc[UR4][R22.64], R18 ;  /* 0x0000001216005986 */ /* 0x0083e8000c101904 */
[----:B------:R-:W3:Y:S04]  /*5cd90*/  LDL.LU R19, [R1+0xf8] ;  /* 0x0000f80001137983 */ /* 0x000ee80000300800 */
[----:B------:R-:W-:Y:S02]  /*5cda0*/  @P1 LOP3.LUT R0, R0, 0x200, RZ, 0xfc, !PT ;  /* 0x0000020000001812 */ /* 0x000fe400078efcff */
[----:B------:R-:W-:-:S02]  /*5cdb0*/  LOP3.LUT P1, RZ, R11, 0x20000000, RZ, 0xc0, !PT ;  /* 0x200000000bff7812 */ /* 0x000fc4000782c0ff */
[----:B------:R-:W-:Y:S01]  /*5cdc0*/  LOP3.LUT R0, R0, 0xfffffbff, RZ, 0xc0, !PT ;  /* 0xfffffbff00007812 */ /* 0x000fe200078ec0ff */
[----:B-1----:R-:W-:Y:S01]  /*5cdd0*/  IMAD.WIDE R22, R17, 0x4, R4 ;  /* 0x0000000411167825 */ /* 0x002fe200078e0204 */
[----:B------:R-:W3:Y:S04]  /*5cde0*/  LDL.LU R18, [R1+0xcec] ;  /* 0x000cec0001127983 */ /* 0x000ee80000300800 */
[----:B------:R1:W-:Y:S04]  /*5cdf0*/  @P6 STG.E desc[UR4][R22.64], R16 ;  /* 0x0000001016006986 */ /* 0x0003e8000c101904 */
[----:B------:R-:W3:Y:S01]  /*5ce00*/  LDL.LU R17, [R1+0x1140] ;  /* 0x0011400001117983 */ /* 0x000ee20000300800 */
[----:B------:R-:W-:-:S02]  /*5ce10*/  @P1 LOP3.LUT R0, R0, 0x400, RZ, 0xfc, !PT ;  /* 0x0000040000001812 */ /* 0x000fc400078efcff */
[----:B------:R-:W-:Y:S01]  /*5ce20*/  LOP3.LUT P1, RZ, R11, 0x10000000, RZ, 0xc0, !PT ;  /* 0x100000000bff7812 */ /* 0x000fe2000782c0ff */
[C---:B-1----:R-:W-:Y:S01]  /*5ce30*/  IMAD.WIDE R22, R14.reuse, 0x4, R2 ;  /* 0x000000040e167825 */ /* 0x042fe200078e0202 */
[----:B------:R-:W3:Y:S04]  /*5ce40*/  LDL.LU R16, [R1+0x8fc] ;  /* 0x0008fc0001107983 */ /* 0x000ee80000300800 */
[----:B------:R1:W-:Y:S02]  /*5ce50*/  @P0 STG.E desc[UR4][R22.64], R15 ;  /* 0x0000000f16000986 */ /* 0x0003e4000c101904 */
[----:B-1----:R-:W-:Y:S02]  /*5ce60*/  IMAD.WIDE R22, R14, 0x4, R4 ;  /* 0x000000040e167825 */ /* 0x002fe400078e0204 */
[----:B------:R-:W3:Y:S04]  /*5ce70*/  LDL.LU R15, [R1+0x4fc] ;  /* 0x0004fc00010f7983 */ /* 0x000ee80000300800 */
[----:B------:R2:W-:Y:S01]  /*5ce80*/  @P1 STG.E desc[UR4][R22.64], R164 ;  /* 0x000000a416001986 */ /* 0x0005e2000c101904 */
[----:B------:R-:W-:-:S03]  /*5ce90*/  LOP3.LUT P1, RZ, R0, 0x400, RZ, 0xc0, !PT ;  /* 0x0000040000ff7812 */ /* 0x000fc6000782c0ff */
[----:B------:R-:W3:Y:S01]  /*5cea0*/  LDL.LU R14, [R1+0x113c] ;  /* 0x00113c00010e7983 */ /* 0x000ee20000300800 */
[----:B--2---:R-:W-:-:S09]  /*5ceb0*/  IMAD.WIDE R22, R13, 0x4, R2 ;  /* 0x000000040d167825 */ /* 0x004fd200078e0202 */
[----:B------:R1:W-:Y:S02]  /*5cec0*/  @P1 STG.E desc[UR4][R22.64], R165 ;  /* 0x000000a516001986 */ /* 0x0003e4000c101904 */
[----:B-1----:R-:W-:Y:S02]  /*5ced0*/  IMAD.WIDE R22, R13, 0x4, R4 ;  /* 0x000000040d167825 */ /* 0x002fe400078e0204 */
[----:B------:R-:W2:Y:S01]  /*5cee0*/  LDL.LU R13, [R1+0xfc] ;  /* 0x0000fc00010d7983 */ /* 0x000ea20000300800 */
        /* <DEDUP_REMOVED lines=21> */
[----:B----4-:R1:W-:Y:S01]  /*5d040*/  @P1 STG.E desc[UR4][R22.64], R231 ;  /* 0x000000e716001986 */ /* 0x0103e2000c101904 */
[----:B------:R-:W-:Y:S01]  /*5d050*/  LOP3.LUT P4, RZ, R12, 0x80, RZ, 0xc0, !PT ;  /* 0x000000800cff7812 */ /* 0x000fe2000788c0ff */
[----:B-1----:R-:W-:-:S05]  /*5d060*/  IMAD.WIDE R22, R20, 0x4, R2 ;  /* 0x0000000414167825 */ /* 0x002fca00078e0202 */
[----:B------:R1:W-:Y:S01]  /*5d070*/  @P2 STG.E desc[UR4][R22.64], R230 ;  /* 0x000000e616002986 */ /* 0x0003e2000c101904 */
[----:B------:R-:W-:Y:S01]  /*5d080*/  LOP3.LUT P5, RZ, R12, 0x100, RZ, 0xc0, !PT ;  /* 0x000001000cff7812 */ /* 0x000fe200078ac0ff */
[----:B-1----:R-:W-:Y:S01]  /*5d090*/  IMAD.WIDE R22, R20, 0x4, R4 ;  /* 0x0000000414167825 */ /* 0x002fe200078e0204 */
[C---:B------:R-:W-:Y:S01]  /*5d0a0*/  LOP3.LUT P6, RZ, R12.reuse, 0x200, RZ, 0xc0, !PT ;  /* 0x000002000cff7812 */ /* 0x040fe200078cc0ff */
[----:B------:R-:W4:Y:S04]  /*5d0b0*/  LDL.LU R20, [R1+0xcf0] ;  /* 0x000cf00001147983 */ /* 0x000f280000300800 */
[----:B---3--:R1:W-:Y:S01]  /*5d0c0*/  @P3 STG.E desc[UR4][R22.64], R19 ;  /* 0x0000001316003986 */ /* 0x0083e2000c101904 */
[----:B------:R-:W-:Y:S01]  /*5d0d0*/  LOP3.LUT P0, RZ, R12, 0x400, RZ, 0xc0, !PT ;  /* 0x000004000cff7812 */ /* 0x000fe2000780c0ff */
[----:B-1----:R-:W-:-:S05]  /*5d0e0*/  IMAD.WIDE R22, R17, 0x4, R2 ;  /* 0x0000000411167825 */ /* 0x002fca00078e0202 */
[----:B------:R1:W-:Y:S02]  /*5d0f0*/  @P4 STG.E desc[UR4][R22.64], R18 ;  /* 0x0000001216004986 */ /* 0x0003e4000c101904 */
[----:B-1----:R-:W-:-:S05]  /*5d100*/  IMAD.WIDE R22, R17, 0x4, R4 ;  /* 0x0000000411167825 */ /* 0x002fca00078e0204 */
[----:B------:R1:W-:Y:S02]  /*5d110*/  @P5 STG.E desc[UR4][R22.64], R16 ;  /* 0x0000001016005986 */ /* 0x0003e4000c101904 */
[----:B-1----:R-:W-:-:S05]  /*5d120*/  IMAD.WIDE R22, R14, 0x4, R2 ;  /* 0x000000040e167825 */ /* 0x002fca00078e0202 */
[----:B------:R1:W-:Y:S02]  /*5d130*/  @P6 STG.E desc[UR4][R22.64], R15 ;  /* 0x0000000f16006986 */ /* 0x0003e4000c101904 */
[----:B-1----:R-:W-:-:S05]  /*5d140*/  IMAD.WIDE R22, R14, 0x4, R4 ;  /* 0x000000040e167825 */ /* 0x002fca00078e0204 */
[----:B--2---:R1:W-:Y:S04]  /*5d150*/  @P0 STG.E desc[UR4][R22.64], R13 ;  /* 0x0000000d16000986 */ /* 0x0043e8000c101904 */
[----:B-1----:R-:W2:Y:S04]  /*5d160*/  LDL.LU R13, [R1+0x1144] ;  /* 0x00114400010d7983 */ /* 0x002ea80000300800 */
[----:B------:R-:W3:Y:S04]  /*5d170*/  LDL.LU R19, [R1+0x900] ;  /* 0x0009000001137983 */ /* 0x000ee80000300800 */
[----:B------:R-:W3:Y:S04]  /*5d180*/  LDL.LU R18, [R1+0x500] ;  /* 0x0005000001127983 */ /* 0x000ee80000300800 */
[----:B------:R-:W3:Y:S04]  /*5d190*/  LDL.LU R17, [R1+0x114c] ;  /* 0x00114c0001117983 */ /* 0x000ee80000300800 */
[----:B------:R-:W3:Y:S04]  /*5d1a0*/  LDL.LU R16, [R1+0x100] ;  /* 0x0001000001107983 */ /* 0x000ee80000300800 */
[----:B------:R-:W3:Y:S04]  /*5d1b0*/  LDL.LU R15, [R1+0xcf4] ;  /* 0x000cf400010f7983 */ /* 0x000ee80000300800 */
[----:B------:R-:W3:Y:S01]  /*5d1c0*/  LDL.LU R14, [R1+0x1148] ;  /* 0x00114800010e7983 */ /* 0x000ee20000300800 */
[----:B------:R-:W-:-:S02]  /*5d1d0*/  LOP3.LUT P4, RZ, R12, 0x800, RZ, 0xc0, !PT ;  /* 0x000008000cff7812 */ /* 0x000fc4000788c0ff */
        /* <DEDUP_REMOVED lines=19> */
[----:B------:R-:W-:Y:S02]  /*5d310*/  LOP3.LUT R0, R0, 0xfffffffd, RZ, 0xc0, !PT ;  /* 0xfffffffd00007812 */ /* 0x000fe400078ec0ff */
[C---:B------:R-:W-:Y:S02]  /*5d320*/  LOP3.LUT P5, RZ, R12.reuse, 0x1000, RZ, 0xc0, !PT ;  /* 0x000010000cff7812 */ /* 0x040fe400078ac0ff */
[----:B------:R-:W-:-:S07]  /*5d330*/  LOP3.LUT P6, RZ, R12, 0x2000, RZ, 0xc0, !PT ;  /* 0x000020000cff7812 */ /* 0x000fce00078cc0ff */
[----:B------:R-:W-:Y:S02]  /*5d340*/  @P1 LOP3.LUT R0, R0, 0x2, RZ, 0xfc, !PT ;  /* 0x0000000200001812 */ /* 0x000fe400078efcff */
[C---:B------:R-:W-:Y:S02]  /*5d350*/  LOP3.LUT P1, RZ, R12.reuse, 0x10000, RZ, 0xc0, !PT ;  /* 0x000100000cff7812 */ /* 0x040fe4000782c0ff */
[----:B------:R-:W-:Y:S02]  /*5d360*/  LOP3.LUT P0, RZ, R12, 0x4000, RZ, 0xc0, !PT ;  /* 0x000040000cff7812 */ /* 0x000fe4000780c0ff */
[----:B------:R-:W-:-:S09]  /*5d370*/  LOP3.LUT R0, R0, 0xfffffffb, RZ, 0xc0, !PT ;  /* 0xfffffffb00007812 */ /* 0x000fd200078ec0ff */
[----:B------:R-:W-:Y:S02]  /*5d380*/  @P1 LOP3.LUT R0, R0, 0x4, RZ, 0xfc, !PT ;  /* 0x0000000400001812 */ /* 0x000fe400078efcff */
[----:B------:R-:W-:Y:S01]  /*5d390*/  LOP3.LUT P1, RZ, R12, 0x8000, RZ, 0xc0, !PT ;  /* 0x000080000cff7812 */ /* 0x000fe2000782c0ff */
        /* <DEDUP_REMOVED lines=18> */
[----:B---3--:R1:W-:Y:S02]  /*5d4c0*/  @P5 STG.E desc[UR4][R22.64], R19 ;  /* 0x0000001316005986 */ /* 0x0083e4000c101904 */
[----:B-1----:R-:W-:-:S02]  /*5d4d0*/  IMAD.WIDE R22, R17, 0x4, R2 ;  /* 0x0000000411167825 */ /* 0x002fc400078e0202 */
[----:B------:R-:W3:Y:S04]  /*5d4e0*/  LDL.LU R19, [R1+0x10c] ;  /* 0x00010c0001137983 */ /* 0x000ee80000300800 */
[----:B------:R1:W-:Y:S02]  /*5d4f0*/  @P6 STG.E desc[UR4][R22.64], R18 ;  /* 0x0000001216006986 */ /* 0x0003e4000c101904 */
[----:B-1----:R-:W-:Y:S02]  /*5d500*/  IMAD.WIDE R22, R17, 0x4, R4 ;  /* 0x0000000411167825 */ /* 0x002fe400078e0204 */
[----:B------:R-:W3:Y:S04]  /*5d510*/  LDL.LU R18, [R1+0xd00] ;  /* 0x000d000001127983 */ /* 0x000ee80000300800 */
[----:B------:R-:W3:Y:S04]  /*5d520*/  LDL.LU R17, [R1+0x1160] ;  /* 0x0011600001117983 */ /* 0x000ee80000300800 */
[----:B------:R1:W-:Y:S02]  /*5d530*/  @P0 STG.E desc[UR4][R22.64], R16 ;  /* 0x0000001016000986 */ /* 0x0003e4000c101904 */
[----:B-1----:R-:W-:-:S05]  /*5d540*/  IMAD.WIDE R22, R14, 0x4, R2 ;  /* 0x000000040e167825 */ /* 0x002fca00078e0202 */
[----:B------:R1:W-:Y:S02]  /*5d550*/  @P1 STG.E desc[UR4][R22.64], R15 ;  /* 0x0000000f16001986 */ /* 0x0003e4000c101904 */
[----:B-1----:R-:W-:Y:S02]  /*5d560*/  IMAD.WIDE R22, R14, 0x4, R4 ;  /* 0x000000040e167825 */ /* 0x002fe400078e0204 */
[----:B------:R-:W3:Y:S04]  /*5d570*/  LDL.LU R15, [R1+0x910] ;  /* 0x00091000010f7983 */ /* 0x000ee80000300800 */
[----:B------:R-:W3:Y:S04]  /*5d580*/  LDL.LU R14, [R1+0x510] ;  /* 0x00051000010e7983 */ /* 0x000ee80000300800 */
[----:B------:R-:W3:Y:S01]  /*5d590*/  LDL.LU R16, [R1+0x1168] ;  /* 0x0011680001107983 */ /* 0x000ee20000300800 */
[----:B------:R-:W-:-:S02]  /*5d5a0*/  LOP3.LUT P1, RZ, R0, 0x4, RZ, 0xc0, !PT ;  /* 0x0000000400ff7812 */ /* 0x000fc4000782c0ff */
[C---:B------:R-:W-:Y:S02]  /*5d5b0*/  LOP3.LUT P2, RZ, R12.reuse, 0x1000000, RZ, 0xc0, !PT ;  /* 0x010000000cff7812 */ /* 0x040fe4000784c0ff */
[C---:B------:R-:W-:Y:S02]  /*5d5c0*/  LOP3.LUT P3, RZ, R12.reuse, 0x2000000, RZ, 0xc0, !PT ;  /* 0x020000000cff7812 */ /* 0x040fe4000786c0ff */
[C---:B------:R-:W-:Y:S02]  /*5d5d0*/  LOP3.LUT P4, RZ, R12.reuse, 0x4000000, RZ, 0xc0, !PT ;  /* 0x040000000cff7812 */ /* 0x040fe4000788c0ff */
[C---:B------:R-:W-:Y:S02]  /*5d5e0*/  LOP3.LUT P5, RZ, R12.reuse, 0x8000000, RZ, 0xc0, !PT ;  /* 0x080000000cff7812 */ /* 0x040fe400078ac0ff */
[C---:B------:R-:W-:Y:S02]  /*5d5f0*/  LOP3.LUT P6, RZ, R12.reuse, 0x10000000, RZ, 0xc0, !PT ;  /* 0x100000000cff7812 */ /* 0x040fe400078cc0ff */
[----:B------:R-:W-:Y:S01]  /*5d600*/  LOP3.LUT P0, RZ, R12, 0x20000000, RZ, 0xc0, !PT ;  /* 0x200000000cff7812 */ /* 0x000fe2000780c0ff */
[----:B--2---:R4:W-:Y:S01]  /*5d610*/  @P1 STG.E desc[UR4][R22.64], R13 ;  /* 0x0000000d16001986 */ /* 0x0049e2000c101904 */
[----:B------:R-:W-:Y:S01]  /*5d620*/  LOP3.LUT P1, RZ, R0, 0x2, RZ, 0xc0, !PT ;  /* 0x0000000200ff7812 */ /* 0x000fe2000782c0ff */
[----:B----4-:R-:W-:-:S02]  /*5d630*/  IMAD.WIDE R22, R165, 0x4, R2 ;  /* 0x00000004a5167825 */ /* 0x010fc400078e0202 */
        /* <DEDUP_REMOVED lines=19> */
[----:B------:R1:W-:Y:S02]  /*5d770*/  @P1 STG.E desc[UR4][R22.64], R248 ;  /* 0x000000f816001986 */ /* 0x0003e4000c101904 */
[----:B-1----:R-:W-:-:S05]  /*5d780*/  IMAD.WIDE R22, R252, 0x4, R4 ;  /* 0x00000004fc167825 */ /* 0x002fca00078e0204 */
[----:B------:R1:W-:Y:S02]  /*5d790*/  @P2 STG.E desc[UR4][R22.64], R231 ;  /* 0x000000e716002986 */ /* 0x0003e4000c101904 */
[----:B-1----:R-:W-:-:S05]  /*5d7a0*/  IMAD.WIDE R22, R20, 0x4, R2 ;  /* 0x0000000414167825 */ /* 0x002fca00078e0202 */
[----:B------:R1:W-:Y:S02]  /*5d7b0*/  @P3 STG.E desc[UR4][R22.64], R230 ;  /* 0x000000e616003986 */ /* 0x0003e4000c101904 */
[----:B-1----:R-:W-:-:S05]  /*5d7c0*/  IMAD.WIDE R22, R20, 0x4, R4 ;  /* 0x0000000414167825 */ /* 0x002fca00078e0204 */
[----:B---3--:R1:W-:Y:S02]  /*5d7d0*/  @P4 STG.E desc[UR4][R22.64], R19 ;  /* 0x0000001316004986 */ /* 0x0083e4000c101904 */
[----:B-1----:R-:W-:-:S05]  /*5d7e0*/  IMAD.WIDE R22, R17, 0x4, R2 ;  /* 0x0000000411167825 */ /* 0x002fca00078e0202 */
[----:B------:R1:W-:Y:S02]  /*5d7f0*/  @P5 STG.E desc[UR4][R22.64], R18 ;  /* 0x0000001216005986 */ /* 0x0003e4000c101904 */
[----:B-1----:R-:W-:Y:S02]  /*5d800*/  IMAD.WIDE R22, R17, 0x4, R4 ;  /* 0x0000000411167825 */ /* 0x002fe400078e0204 */
[----:B------:R-:W3:Y:S04]  /*5d810*/  LDL.LU R17, [R1+0x116c] ;  /* 0x00116c0001117983 */ /* 0x000ee80000300800 */
[----:B------:R1:W-:Y:S02]  /*5d820*/  @P6 STG.E desc[UR4][R22.64], R15 ;  /* 0x0000000f16006986 */ /* 0x0003e4000c101904 */
[----:B-1----:R-:W-:-:S05]  /*5d830*/  IMAD.WIDE R22, R16, 0x4, R2 ;  /* 0x0000000410167825 */ /* 0x002fca00078e0202 */
[----:B------:R1:W-:Y:S04]  /*5d840*/  @P0 STG.E desc[UR4][R22.64], R14 ;  /* 0x0000000e16000986 */ /* 0x0003e8000c101904 */
[----:B-1----:R-:W4:Y:S04]  /*5d850*/  LDL.LU R14, [R1+0x110] ;  /* 0x00011000010e7983 */ /* 0x002f280000300800 */
[----:B------:R-:W3:Y:S04]  /*5d860*/  LDL.LU R15, [R1+0xd04] ;  /* 0x000d0400010f7983 */ /* 0x000ee80000300800 */
[----:B------:R-:W3:Y:S01]  /*5d870*/  LDL.LU R20, [R1+0x1170] ;  /* 0x0011700001147983 */ /* 0x000ee20000300800 */
[----:B------:R-:W-:-:S03]  /*5d880*/  LOP3.LUT P4, RZ, R12, 0x40000000, RZ, 0xc0, !PT ;  /* 0x400000000cff7812 */ /* 0x000fc6000788c0ff */
[----:B------:R-:W3:Y:S01]  /*5d890*/  LDL.LU R19, [R1+0x914] ;  /* 0x0009140001137983 */ /* 0x000ee20000300800 */
[----:B------:R-:W-:-:S03]  /*5d8a0*/  IMAD.WIDE R22, R16, 0x4, R4 ;  /* 0x0000000410167825 */ /* 0x000fc600078e0204 */
[----:B------:R-:W3:Y:S01]  /*5d8b0*/  LDL.LU R18, [R1+0x514] ;  /* 0x0005140001127983 */ /* 0x000ee20000300800 */
[----:B------:R-:W-:-:S03]  /*5d8c0*/  LOP3.LUT P5, RZ, R12, 0x80000000, RZ, 0xc0, !PT ;  /* 0x800000000cff7812 */ /* 0x000fc600078ac0ff */
[----:B------:R-:W3:Y:S01]  /*5d8d0*/  LDL.LU R16, [R1+0x1174] ;  /* 0x0011740001107983 */ /* 0x000ee20000300800 */
[----:B------:R-:W-:Y:S02]  /*5d8e0*/  LOP3.LUT R10, R10, 0xfff7ffff, RZ, 0xc0, !PT ;  /* 0xfff7ffff0a0a7812 */ /* 0x000fe400078ec0ff */
[----:B--2---:R-:W-:-:S13]  /*5d8f0*/  LOP3.LUT P1, RZ, R13, 0x400, RZ, 0xc0, !PT ;  /* 0x000004000dff7812 */ /* 0x004fda000782c0ff */
[----:B------:R-:W-:Y:S02]  /*5d900*/  @P1 LOP3.LUT R10, R10, 0x80000, RZ, 0xfc, !PT ;  /* 0x000800000a0a1812 */ /* 0x000fe400078efcff */
[----:B------:R-:W-:Y:S02]  /*5d910*/  LOP3.LUT P1, RZ, R13, 0x200, RZ, 0xc0, !PT ;  /* 0x000002000dff7812 */ /* 0x000fe4000782c0ff */
[----:B------:R-:W-:Y:S01]  /*5d920*/  LOP3.LUT R10, R10, 0xffefffff, RZ, 0xc0, !PT ;  /* 0xffefffff0a0a7812 */ /* 0x000fe200078ec0ff */
[----:B----4-:R1:W-:Y:S04]  /*5d930*/  @P4 STG.E desc[UR4][R22.64], R14 ;  /* 0x0000000e16004986 */ /* 0x0103e8000c101904 */
[----:B-1----:R-:W2:Y:S01]  /*5d940*/  LDL.LU R14, [R1+0x114] ;  /* 0x00011400010e7983 */ /* 0x002ea20000300800 */
[----:B---3--:R-:W-:-:S05]  /*5d950*/  IMAD.WIDE R22, R20, 0x4, R2 ;  /* 0x0000000414167825 */ /* 0x008fca00078e0202 */
[----:B------:R1:W-:Y:S04]  /*5d960*/  @P5 STG.E desc[UR4][R22.64], R15 ;  /* 0x0000000f16005986 */ /* 0x0003e8000c101904 */
[----:B-1----:R-:W3:Y:S04]  /*5d970*/  LDL.LU R15, [R1+0xd08] ;  /* 0x000d0800010f7983 */ /* 0x002ee80000300800 */
[----:B------:R-:W4:Y:S01]  /*5d980*/  LDL.LU R0, [R1+0x918] ;  /* 0x0009180001007983 */ /* 0x000f220000300800 */
[----:B------:R-:W-:Y:S02]  /*5d990*/  @P1 LOP3.LUT R10, R10, 0x100000, RZ, 0xfc, !PT ;  /* 0x001000000a0a1812 */ /* 0x000fe400078efcff */
[----:B------:R-:W-:Y:S01]  /*5d9a0*/  LOP3.LUT P1, RZ, R13, 0x100, RZ, 0xc0, !PT ;  /* 0x000001000dff7812 */ /* 0x000fe2000782c0ff */
[----:B------:R-:W4:Y:S04]  /*5d9b0*/  LDL.LU R164, [R1+0x518] ;  /* 0x0005180001a47983 */ /* 0x000f280000300800 */
[----:B------:R-:W4:Y:S01]  /*5d9c0*/  LDL.LU R165, [R1+0x117c] ;  /* 0x00117c0001a57983 */ /* 0x000f220000300800 */
[----:B------:R-:W-:-:S03]  /*5d9d0*/  LOP3.LUT R10, R10, 0xffdfffff, RZ, 0xc0, !PT ;  /* 0xffdfffff0a0a7812 */ /* 0x000fc600078ec0ff */
[----:B------:R-:W4:Y:S04]  /*5d9e0*/  LDL.LU R228, [R1+0x118] ;  /* 0x0001180001e47983 */ /* 0x000f280000300800 */
[----:B------:R-:W-:Y:S01]  /*5d9f0*/  @P1 LOP3.LUT R10, R10, 0x200000, RZ, 0xfc, !PT ;  /* 0x002000000a0a1812 */ /* 0x000fe200078efcff */
[----:B------:R-:W4:Y:S01]  /*5da00*/  LDL.LU R229, [R1+0xd0c] ;  /* 0x000d0c0001e57983 */ /* 0x000f220000300800 */
[----:B------:R-:W-:Y:S02]  /*5da10*/  LOP3.LUT P1, RZ, R13, 0x80, RZ, 0xc0, !PT ;  /* 0x000000800dff7812 */ /* 0x000fe4000782c0ff */
[----:B------:R-:W-:Y:S01]  /*5da20*/  LOP3.LUT R10, R10, 0xffbfffff, RZ, 0xc0, !PT ;  /* 0xffbfffff0a0a7812 */ /* 0x000fe200078ec0ff */
[----:B------:R-:W4:Y:S04]  /*5da30*/  LDL.LU R166, [R1+0x1178] ;  /* 0x0011780001a67983 */ /* 0x000f280000300800 */
[----:B------:R-:W4:Y:S04]  /*5da40*/  LDL.LU R167, [R1+0x91c] ;  /* 0x00091c0001a77983 */ /* 0x000f280000300800 */
[----:B------:R-:W4:Y:S02]  /*5da50*/  LDL.LU R251, [R1+0x51c] ;  /* 0x00051c0001fb7983 */ /* 0x000f240000300800 */
[----:B------:R-:W-:-:S02]  /*5da60*/  @P1 LOP3.LUT R10, R10, 0x400000, RZ, 0xfc, !PT ;  /* 0x004000000a0a1812 */ /* 0x000fc400078efcff */
[C---:B------:R-:W-:Y:S01]  /*5da70*/  LOP3.LUT P1, RZ, R13.reuse, 0x40, RZ, 0xc0, !PT ;  /* 0x000000400dff7812 */ /* 0x040fe2000782c0ff */
[----:B------:R-:W4:Y:S01]  /*5da80*/  LDL.LU R250, [R1+0x1180] ;  /* 0x0011800001fa7983 */ /* 0x000f220000300800 */
[----:B------:R-:W-:Y:S02]  /*5da90*/  LOP3.LUT R10, R10, 0xff7fffff, RZ, 0xc0, !PT ;  /* 0xff7fffff0a0a7812 */ /* 0x000fe400078ec0ff */
[C---:B------:R-:W-:Y:S01]  /*5daa0*/  LOP3.LUT P6, RZ, R13.reuse, 0x1, RZ, 0xc0, !PT ;  /* 0x000000010dff7812 */ /* 0x040fe200078cc0ff */
[----:B------:R-:W4:Y:S01]  /*5dab0*/  LDL.LU R249, [R1+0x11c] ;  /* 0x00011c0001f97983 */ /* 0x000f220000300800 */
[----:B------:R-:W-:-:S03]  /*5dac0*/  LOP3.LUT P0, RZ, R13, 0x2, RZ, 0xc0, !PT ;  /* 0x000000020dff7812 */ /* 0x000fc6000780c0ff */
[----:B------:R-:W4:Y:S04]  /*5dad0*/  LDL.LU R248, [R1+0xd10] ;  /* 0x000d100001f87983 */ /* 0x000f280000300800 */
[----:B------:R-:W-:Y:S01]  /*5dae0*/  @P1 LOP3.LUT R10, R10, 0x800000, RZ, 0xfc, !PT ;  /* 0x008000000a0a1812 */ /* 0x000fe200078efcff */
[----:B------:R-:W4:Y:S01]  /*5daf0*/  LDL.LU R252, [R1+0x1188] ;  /* 0x0011880001fc7983 */ /* 0x000f220000300800 */
[C---:B------:R-:W-:Y:S02]  /*5db00*/  LOP3.LUT P1, RZ, R13.reuse, 0x20, RZ, 0xc0, !PT ;  /* 0x000000200dff7812 */ /* 0x040fe4000782c0ff */
[----:B------:R-:W-:Y:S01]  /*5db10*/  LOP3.LUT R10, R10, 0xfeffffff, RZ, 0xc0, !PT ;  /* 0xfeffffff0a0a7812 */ /* 0x000fe200078ec0ff */
[----:B------:R-:W-:Y:S01]  /*5db20*/  IMAD.WIDE R22, R20, 0x4, R4 ;  /* 0x0000000414167825 */ /* 0x000fe200078e0204 */
[----:B------:R-:W4:Y:S09]  /*5db30*/  LDL.LU R231, [R1+0x920] ;  /* 0x0009200001e77983 */ /* 0x000f320000300800 */
[----:B------:R-:W-:Y:S01]  /*5db40*/  @P1 LOP3.LUT R10, R10, 0x1000000, RZ, 0xfc, !PT ;  /* 0x010000000a0a1812 */ /* 0x000fe200078efcff */
[----:B------:R1:W-:Y:S01]  /*5db50*/  @P6 STG.E desc[UR4][R22.64], R19 ;  /* 0x0000001316006986 */ /* 0x0003e2000c101904 */
[----:B------:R-:W-:-:S02]  /*5db60*/  LOP3.LUT P1, RZ, R13, 0x10, RZ, 0xc0, !PT ;  /* 0x000000100dff7812 */ /* 0x000fc4000782c0ff */
[----:B------:R-:W-:Y:S01]  /*5db70*/  LOP3.LUT R10, R10, 0xfdffffff, RZ, 0xc0, !PT ;  /* 0xfdffffff0a0a7812 */ /* 0x000fe200078ec0ff */
[----:B------:R-:W4:Y:S04]  /*5db80*/  LDL.LU R230, [R1+0x520] ;  /* 0x0005200001e67983 */ /* 0x000f280000300800 */
[----:B------:R-:W4:Y:S01]  /*5db90*/  LDL.LU R20, [R1+0x1184] ;  /* 0x0011840001147983 */ /* 0x000f220000300800 */
[----:B-1----:R-:W-:-:S03]  /*5dba0*/  IMAD.WIDE R22, R17, 0x4, R2 ;  /* 0x0000000411167825 */ /* 0x002fc600078e0202 */
[----:B------:R-:W4:Y:S02]  /*5dbb0*/  LDL.LU R19, [R1+0x120] ;  /* 0x0001200001137983 */ /* 0x000f240000300800 */
[----:B------:R-:W-:Y:S02]  /*5dbc0*/  @P1 LOP3.LUT R10, R10, 0x2000000, RZ, 0xfc, !PT ;  /* 0x020000000a0a1812 */ /* 0x000fe400078efcff */
[----:B------:R-:W-:Y:S02]  /*5dbd0*/  LOP3.LUT P1, RZ, R13, 0x8, RZ, 0xc0, !PT ;  /* 0x000000080dff7812 */ /* 0x000fe4000782c0ff */
[----:B------:R-:W-:Y:S01]  /*5dbe0*/  LOP3.LUT R10, R10, 0xfbffffff, RZ, 0xc0, !PT ;  /* 0xfbffffff0a0a7812 */ /* 0x000fe200078ec0ff */
[----:B------:R1:W-:Y:S10]  /*5dbf0*/  @P0 STG.E desc[UR4][R22.64], R18 ;  /* 0x0000001216000986 */ /* 0x0003f4000c101904 */
[----:B------:R-:W-:-:S02]  /*5dc00*/  @P1 LOP3.LUT R10, R10, 0x4000000, RZ, 0xfc, !PT ;  /* 0x040000000a0a1812 */ /* 0x000fc400078efcff */
[----:B------:R-:W-:Y:S01]  /*5dc10*/  LOP3.LUT P1, RZ, R13, 0x4, RZ, 0xc0, !PT ;  /* 0x000000040dff7812 */ /* 0x000fe2000782c0ff */
[----:B-1----:R-:W-:Y:S01]  /*5dc20*/  IMAD.WIDE R22, R17, 0x4, R4 ;  /* 0x0000000411167825 */ /* 0x002fe200078e0204 */
[----:B------:R-:W4:Y:S04]  /*5dc30*/  LDL.LU R18, [R1+0xd14] ;  /* 0x000d140001127983 */ /* 0x000f280000300800 */
[----:B------:R-:W4:Y:S07]  /*5dc40*/  LDL.LU R17, [R1+0x118c] ;  /* 0x00118c0001117983 */ /* 0x000f2e0000300800 */
[----:B--2---:R1:W-:Y:S01]  /*5dc50*/  @P1 STG.E desc[UR4][R22.64], R14 ;  /* 0x0000000e16001986 */ /* 0x0043e2000c101904 */
[----:B------:R-:W-:Y:S01]  /*5dc60*/  LOP3.LUT P1, RZ, R10, 0x4000000, RZ, 0xc0, !PT ;  /* 0x040000000aff7812 */ /* 0x000fe2000782c0ff */
[----:B-1----:R-:W-:-:S02]  /*5dc70*/  IMAD.WIDE R22, R16, 0x4, R2 ;  /* 0x0000000410167825 */ /* 0x002fc400078e0202 */
[----:B------:R-:W2:Y:S10]  /*5dc80*/  LDL.LU R14, [R1+0x1ca4] ;  /* 0x001ca400010e7983 */ /* 0x000eb40000300800 */
[----:B---3--:R1:W-:Y:S04]  /*5dc90*/  @P1 STG.E desc[UR4][R22.64], R15 ;  /* 0x0000000f16001986 */ /* 0x0083e8000c101904 */
[----:B-1----:R-:W3:Y:S01]  /*5dca0*/  LDL.LU R15, [R1+0x1ca0] ;  /* 0x001ca000010f7983 */ /* 0x002ee20000300800 */
[----:B------:R-:W-:-:S03]  /*5dcb0*/  IMAD.WIDE R22, R16, 0x4, R4 ;  /* 0x0000000410167825 */ /* 0x000fc600078e0204 */
[----:B------:R-:W2:Y:S01]  /*5dcc0*/  LDL.LU R16, [R1+0x924] ;  /* 0x0009240001107983 */ /* 0x000ea20000300800 */
[----:B------:R-:W-:-:S13]  /*5dcd0*/  LOP3.LUT P1, RZ, R10, 0x2000000, RZ, 0xc0, !PT ;  /* 0x020000000aff7812 */ /* 0x000fda000782c0ff */
[----:B----4-:R1:W-:Y:S01]  /*5dce0*/  @P1 STG.E desc[UR4][R22.64], R0 ;  /* 0x0000000016001986 */ /* 0x0103e2000c101904 */
        /* <DEDUP_REMOVED lines=32> */
[C---:B-1----:R-:W-:Y:S02]  /*5def0*/  IMAD.WIDE R22, R17.reuse, 0x4, R2 ;  /* 0x0000000411167825 */ /* 0x042fe400078e0202 */
[----:B------:R-:W4:Y:S04]  /*5df00*/  LDL.LU R19, [R1+0x528] ;  /* 0x0005280001137983 */ /* 0x000f280000300800 */
[----:B------:R1:W-:Y:S02]  /*5df10*/  @P6 STG.E desc[UR4][R22.64], R18 ;  /* 0x0000001216006986 */ /* 0x0003e4000c101904 */
[----:B-1----:R-:W-:-:S02]  /*5df20*/  IMAD.WIDE R22, R17, 0x4, R4 ;  /* 0x0000000411167825 */ /* 0x002fc400078e0204 */
[----:B------:R-:W3:Y:S04]  /*5df30*/  LDL.LU R18, [R1+0x1198] ;  /* 0x0011980001127983 */ /* 0x000ee80000300800 */
[----:B------:R-:W4:Y:S04]  /*5df40*/  LDL.LU R17, [R1+0x524] ;  /* 0x0005240001117983 */ /* 0x000f280000300800 */
[----:B--2---:R1:W-:Y:S04]  /*5df50*/  @P0 STG.E desc[UR4][R22.64], R16 ;  /* 0x0000001016000986 */ /* 0x0043e8000c101904 */
[----:B-1----:R-:W2:Y:S04]  /*5df60*/  LDL.LU R16, [R1+0x1194] ;  /* 0x0011940001107983 */ /* 0x002ea80000300800 */
[----:B------:R-:W3:Y:S04]  /*5df70*/  LDL.LU R248, [R1+0x124] ;  /* 0x0001240001f87983 */ /* 0x000ee80000300800 */
[----:B------:R-:W3:Y:S04]  /*5df80*/  LDL.LU R252, [R1+0xd18] ;  /* 0x000d180001fc7983 */ /* 0x000ee80000300800 */
[----:B------:R-:W3:Y:S04]  /*5df90*/  LDL.LU R231, [R1+0x1190] ;  /* 0x0011900001e77983 */ /* 0x000ee80000300800 */
[----:B------:R-:W3:Y:S01]  /*5dfa0*/  LDL.LU R230, [R1+0x928] ;  /* 0x0009280001e67983 */ /* 0x000ee20000300800 */
[----:B------:R-:W-:-:S03]  /*5dfb0*/  LOP3.LUT P4, RZ, R13, 0x20000, RZ, 0xc0, !PT ;  /* 0x000200000dff7812 */ /* 0x000fc6000788c0ff */
[----:B------:R-:W3:Y:S01]  /*5dfc0*/  LDL.LU R20, [R1+0x128] ;  /* 0x0001280001147983 */ /* 0x000ee20000300800 */
        /* <DEDUP_REMOVED lines=13> */
[----:B--2---:R-:W-:-:S05]  /*5e0a0*/  IMAD.WIDE R22, R16, 0x4, R2 ;  /* 0x0000000410167825 */ /* 0x004fca00078e0202 */
[----:B----4-:R1:W-:Y:S02]  /*5e0b0*/  @P4 STG.E desc[UR4][R22.64], R17 ;  /* 0x0000001116004986 */ /* 0x0103e4000c101904 */
[----:B-1----:R-:W-:Y:S02]  /*5e0c0*/  IMAD.WIDE R22, R16, 0x4, R4 ;  /* 0x0000000410167825 */ /* 0x002fe400078e0204 */
[----:B------:R-:W2:Y:S04]  /*5e0d0*/  LDL.LU R16, [R1+0xd1c] ;  /* 0x000d1c0001107983 */ /* 0x000ea80000300800 */
[----:B------:R-:W4:Y:S04]  /*5e0e0*/  LDL.LU R17, [R1+0x11a0] ;  /* 0x0011a00001117983 */ /* 0x000f280000300800 */
[----:B------:R-:W2:Y:S04]  /*5e0f0*/  LDL.LU R164, [R1+0x92c] ;  /* 0x00092c0001a47983 */ /* 0x000ea80000300800 */
[----:B------:R-:W2:Y:S04]  /*5e100*/  LDL.LU R228, [R1+0x119c] ;  /* 0x00119c0001e47983 */ /* 0x000ea80000300800 */
[----:B------:R-:W2:Y:S01]  /*5e110*/  LDL.LU R165, [R1+0x52c] ;  /* 0x00052c0001a57983 */ /* 0x000ea20000300800 */
[----:B------:R-:W-:-:S03]  /*5e120*/  LOP3.LUT R10, R10, 0xffff7fff, RZ, 0xc0, !PT ;  /* 0xffff7fff0a0a7812 */ /* 0x000fc600078ec0ff */
[----:B------:R-:W2:Y:S01]  /*5e130*/  LDL.LU R229, [R1+0x12c] ;  /* 0x00012c0001e57983 */ /* 0x000ea20000300800 */
[----:B------:R-:W-:Y:S02]  /*5e140*/  @P1 LOP3.LUT R10, R10, 0x8000, RZ, 0xfc, !PT ;  /* 0x000080000a0a1812 */ /* 0x000fe400078efcff */
[C---:B------:R-:W-:Y:S01]  /*5e150*/  LOP3.LUT P1, RZ, R13.reuse, 0x1000000, RZ, 0xc0, !PT ;  /* 0x010000000dff7812 */ /* 0x040fe2000782c0ff */
[----:B------:R-:W2:Y:S04]  /*5e160*/  LDL.LU R166, [R1+0xd20] ;  /* 0x000d200001a67983 */ /* 0x000ea80000300800 */
[----:B------:R-:W2:Y:S01]  /*5e170*/  LDL.LU R167, [R1+0x11a4] ;  /* 0x0011a40001a77983 */ /* 0x000ea20000300800 */
[----:B------:R-:W-:Y:S02]  /*5e180*/  LOP3.LUT R10, R10, 0xfffeffff, RZ, 0xc0, !PT ;  /* 0xfffeffff0a0a7812 */ /* 0x000fe400078ec0ff */
[C---:B------:R-:W-:Y:S01]  /*5e190*/  LOP3.LUT P5, RZ, R13.reuse, 0x40000, RZ, 0xc0, !PT ;  /* 0x000400000dff7812 */ /* 0x040fe200078ac0ff */
[----:B------:R-:W2:Y:S04]  /*5e1a0*/  LDL.LU R251, [R1+0x930] ;  /* 0x0009300001fb7983 */ /* 0x000ea80000300800 */
[----:B------:R-:W-:Y:S01]  /*5e1b0*/  @P1 LOP3.LUT R10, R10, 0x10000, RZ, 0xfc, !PT ;  /* 0x000100000a0a1812 */ /* 0x000fe200078efcff */
[----:B------:R-:W2:Y:S01]  /*5e1c0*/  LDL.LU R249, [R1+0x11ac] ;  /* 0x0011ac0001f97983 */ /* 0x000ea20000300800 */
[----:B------:R-:W-:-:S02]  /*5e1d0*/  LOP3.LUT P1, RZ, R13, 0x800000, RZ, 0xc0, !PT ;  /* 0x008000000dff7812 */ /* 0x000fc4000782c0ff */
[----:B------:R-:W-:Y:S01]  /*5e1e0*/  LOP3.LUT R10, R10, 0xfffdffff, RZ, 0xc0, !PT ;  /* 0xfffdffff0a0a7812 */ /* 0x000fe200078ec0ff */
[----:B------:R-:W2:Y:S01]  /*5e1f0*/  LDL.LU R250, [R1+0x530] ;  /* 0x0005300001fa7983 */ /* 0x000ea20000300800 */
[----:B------:R-:W-:-:S09]  /*5e200*/  LOP3.LUT P6, RZ, R13, 0x80000, RZ, 0xc0, !PT ;  /* 0x000800000dff7812 */ /* 0x000fd200078cc0ff */
[----:B------:R-:W-:Y:S02]  /*5e210*/  @P1 LOP3.LUT R10, R10, 0x20000, RZ, 0xfc, !PT ;  /* 0x000200000a0a1812 */ /* 0x000fe400078efcff */
[C---:B------:R-:W-:Y:S01]  /*5e220*/  LOP3.LUT P1, RZ, R13.reuse, 0x400000, RZ, 0xc0, !PT ;  /* 0x004000000dff7812 */ /* 0x040fe2000782c0ff */
[----:B---3--:R1:W-:Y:S01]  /*5e230*/  @P5 STG.E desc[UR4][R22.64], R248 ;  /* 0x000000f816005986 */ /* 0x0083e2000c101904 */
[----:B------:R-:W-:Y:S02]  /*5e240*/  LOP3.LUT P0, RZ, R13, 0x100000, RZ, 0xc0, !PT ;  /* 0x001000000dff7812 */ /* 0x000fe4000780c0ff */
[----:B------:R-:W-:Y:S01]  /*5e250*/  LOP3.LUT R10, R10, 0xfffbffff, RZ, 0xc0, !PT ;  /* 0xfffbffff0a0a7812 */ /* 0x000fe200078ec0ff */
[----:B-1----:R-:W-:-:S08]  /*5e260*/  IMAD.WIDE R22, R231, 0x4, R2 ;  /* 0x00000004e7167825 */ /* 0x002fd000078e0202 */
[----:B------:R-:W-:Y:S01]  /*5e270*/  @P1 LOP3.LUT R10, R10, 0x40000, RZ, 0xfc, !PT ;  /* 0x000400000a0a1812 */ /* 0x000fe200078efcff */
[----:B------:R-:W3:Y:S01]  /*5e280*/  LDL.LU R248, [R1+0x130] ;  /* 0x0001300001f87983 */ /* 0x000ee20000300800 */
[----:B------:R-:W-:-:S03]  /*5e290*/  LOP3.LUT P1, RZ, R13, 0x200000, RZ, 0xc0, !PT ;  /* 0x002000000dff7812 */ /* 0x000fc6000782c0ff */
[----:B------:R1:W-:Y:S02]  /*5e2a0*/  @P6 STG.E desc[UR4][R22.64], R252 ;  /* 0x000000fc16006986 */ /* 0x0003e4000c101904 */
[----:B-1----:R-:W-:Y:S02]  /*5e2b0*/  IMAD.WIDE R22, R231, 0x4, R4 ;  /* 0x00000004e7167825 */ /* 0x002fe400078e0204 */
[----:B------:R-:W3:Y:S04]  /*5e2c0*/  LDL.LU R252, [R1+0xd24] ;  /* 0x000d240001fc7983 */ /* 0x000ee80000300800 */
[----:B------:R-:W3:Y:S04]  /*5e2d0*/  LDL.LU R231, [R1+0x11a8] ;  /* 0x0011a80001e77983 */ /* 0x000ee80000300800 */
[----:B------:R1:W-:Y:S02]  /*5e2e0*/  @P0 STG.E desc[UR4][R22.64], R230 ;  /* 0x000000e616000986 */ /* 0x0003e4000c101904 */
[----:B-1----:R-:W-:-:S02]  /*5e2f0*/  IMAD.WIDE R22, R18, 0x4, R2 ;  /* 0x0000000412167825 */ /* 0x002fc400078e0202 */
[----:B------:R-:W3:Y:S04]  /*5e300*/  LDL.LU R230, [R1+0x934] ;  /* 0x0009340001e67983 */ /* 0x000ee80000300800 */
[----:B------:R1:W-:Y:S01]  /*5e310*/  @P1 STG.E desc[UR4][R22.64], R19 ;  /* 0x0000001316001986 */ /* 0x0003e2000c101904 */
[----:B------:R-:W-:Y:S01]  /*5e320*/  LOP3.LUT P1, RZ, R10, 0x40000, RZ, 0xc0, !PT ;  /* 0x000400000aff7812 */ /* 0x000fe2000782c0ff */
[----:B-1----:R-:W-:Y:S02]  /*5e330*/  IMAD.WIDE R22, R18, 0x4, R4 ;  /* 0x0000000412167825 */ /* 0x002fe400078e0204 */
[----:B------:R-:W3:Y:S04]  /*5e340*/  LDL.LU R19, [R1+0x534] ;  /* 0x0005340001137983 */ /* 0x000ee80000300800 */
[----:B------:R-:W3:Y:S06]  /*5e350*/  LDL.LU R18, [R1+0x11b0] ;  /* 0x0011b00001127983 */ /* 0x000eec0000300800 */
[----:B------:R1:W-:Y:S01]  /*5e360*/  @P1 STG.E desc[UR4][R22.64], R20 ;  /* 0x0000001416001986 */ /* 0x0003e2000c101904 */
[----:B------:R-:W-:-:S03]  /*5e370*/  LOP3.LUT P1, RZ, R10, 0x20000, RZ, 0xc0, !PT ;  /* 0x000200000aff7812 */ /* 0x000fc6000782c0ff */
[----:B-1----:R-:W3:Y:S01]  /*5e380*/  LDL.LU R20, [R1+0x134] ;  /* 0x0001340001147983 */ /* 0x002ee20000300800 */
[----:B----4-:R-:W-:-:S09]  /*5e390*/  IMAD.WIDE R22, R17, 0x4, R2 ;  /* 0x0000000411167825 */ /* 0x010fd200078e0202 */
[----:B--2---:R1:W-:Y:S04]  /*5e3a0*/  @P1 STG.E desc[UR4][R22.64], R16 ;  /* 0x0000001016001986 */ /* 0x0043e8000c101904 */
[----:B-1----:R-:W2:Y:S01]  /*5e3b0*/  LDL.LU R16, [R1+0x11b8] ;  /* 0x0011b80001107983 */ /* 0x002ea20000300800 */
[----:B------:R-:W-:-:S03]  /*5e3c0*/  IMAD.WIDE R22, R17, 0x4, R4 ;  /* 0x0000000411167825 */ /* 0x000fc600078e0204 */
        /* <DEDUP_REMOVED lines=22> */
[----:B---3--:R1:W-:Y:S01]  /*5e530*/  @P2 STG.E desc[UR4][R22.64], R248 ;  /* 0x000000f816002986 */ /* 0x0083e2000c101904 */
[----:B------:R-:W-:Y:S01]  /*5e540*/  LOP3.LUT P5, RZ, R14, 0x2, RZ, 0xc0, !PT ;  /* 0x000000020eff7812 */ /* 0x000fe200078ac0ff */
[----:B-1----:R-:W-:-:S05]  /*5e550*/  IMAD.WIDE R22, R231, 0x4, R2 ;  /* 0x00000004e7167825 */ /* 0x002fca00078e0202 */
[----:B------:R1:W-:Y:S02]  /*5e560*/  @P3 STG.E desc[UR4][R22.64], R252 ;  /* 0x000000fc16003986 */ /* 0x0003e4000c101904 */
[----:B-1----:R-:W-:-:S05]  /*5e570*/  IMAD.WIDE R22, R231, 0x4, R4 ;  /* 0x00000004e7167825 */ /* 0x002fca00078e0204 */
[----:B------:R1:W-:Y:S02]  /*5e580*/  @P4 STG.E desc[UR4][R22.64], R230 ;  /* 0x000000e616004986 */ /* 0x0003e4000c101904 */
[----:B-1----:R-:W-:-:S05]  /*5e590*/  IMAD.WIDE R22, R18, 0x4, R2 ;  /* 0x0000000412167825 */ /* 0x002fca00078e0202 */
[----:B------:R1:W-:Y:S01]  /*5e5a0*/  @P5 STG.E desc[UR4][R22.64], R19 ;  /* 0x0000001316005986 */ /* 0x0003e2000c101904 */
[----:B------:R-:W-:Y:S01]  /*5e5b0*/  LOP3.LUT P6, RZ, R14, 0x4, RZ, 0xc0, !PT ;  /* 0x000000040eff7812 */ /* 0x000fe200078cc0ff */
[----:B-1----:R-:W-:Y:S02]  /*5e5c0*/  IMAD.WIDE R22, R18, 0x4, R4 ;  /* 0x0000000412167825 */ /* 0x002fe400078e0204 */
[----:B------:R-:W3:Y:S04]  /*5e5d0*/  LDL.LU R19, [R1+0x11bc] ;  /* 0x0011bc0001137983 */ /* 0x000ee80000300800 */
[----:B------:R-:W3:Y:S04]  /*5e5e0*/  LDL.LU R18, [R1+0x93c] ;  /* 0x00093c0001127983 */ /* 0x000ee80000300800 */
[----:B------:R-:W3:Y:S04]  /*5e5f0*/  LDL.LU R248, [R1+0x938] ;  /* 0x0009380001f87983 */ /* 0x000ee80000300800 */
[----:B------:R-:W3:Y:S04]  /*5e600*/  LDL.LU R252, [R1+0x538] ;  /* 0x0005380001fc7983 */ /* 0x000ee80000300800 */
[----:B------:R-:W3:Y:S04]  /*5e610*/  LDL.LU R231, [R1+0x11b4] ;  /* 0x0011b40001e77983 */ /* 0x000ee80000300800 */
[----:B------:R-:W3:Y:S01]  /*5e620*/  LDL.LU R230, [R1+0x138] ;  /* 0x0001380001e67983 */ /* 0x000ee20000300800 */
[----:B------:R-:W-:-:S03]  /*5e630*/  LOP3.LUT P0, RZ, R14, 0x8, RZ, 0xc0, !PT ;  /* 0x000000080eff7812 */ /* 0x000fc6000780c0ff */
[----:B------:R1:W-:Y:S04]  /*5e640*/  @P6 STG.E desc[UR4][R22.64], R20 ;  /* 0x0000001416006986 */ /* 0x0003e8000c101904 */
[----:B-1----:R-:W3:Y:S01]  /*5e650*/  LDL.LU R20, [R1+0xd2c] ;  /* 0x000d2c0001147983 */ /* 0x002ee20000300800 */
[----:B--2---:R-:W-:-:S05]  /*5e660*/  IMAD.WIDE R22, R16, 0x4, R2 ;  /* 0x0000000410167825 */ /* 0x004fca00078e0202 */
[----:B----4-:R1:W-:Y:S02]  /*5e670*/  @P0 STG.E desc[UR4][R22.64], R17 ;  /* 0x0000001116000986 */ /* 0x0103e4000c101904 */
[----:B-1----:R-:W-:Y:S02]  /*5e680*/  IMAD.WIDE R22, R16, 0x4, R4 ;  /* 0x0000000410167825 */ /* 0x002fe400078e0204 */
[----:B------:R-:W2:Y:S04]  /*5e690*/  LDL.LU R16, [R1+0x53c] ;  /* 0x00053c0001107983 */ /* 0x000ea80000300800 */
[----:B------:R-:W4:Y:S04]  /*5e6a0*/  LDL.LU R0, [R1+0x11c4] ;  /* 0x0011c40001007983 */ /* 0x000f280000300800 */
[----:B------:R-:W2:Y:S01]  /*5e6b0*/  LDL.LU R17, [R1+0x13c] ;  /* 0x00013c0001117983 */ /* 0x000ea20000300800 */
        /* <DEDUP_REMOVED lines=9> */
[----:B------:R-:W2:Y:S01]  /*5e750*/  LDL.LU R229, [R1+0x540] ;  /* 0x0005400001e57983 */ /* 0x000ea20000300800 */
[----:B------:R-:W-:-:S03]  /*5e760*/  LOP3.LUT P4, RZ, R14, 0x10, RZ, 0xc0, !PT ;  /* 0x000000100eff7812 */ /* 0x000fc6000788c0ff */
[----:B------:R-:W2:Y:S04]  /*5e770*/  LDL.LU R167, [R1+0x140] ;  /* 0x0001400001a77983 */ /* 0x000ea80000300800 */
[----:B------:R-:W-:Y:S01]  /*5e780*/  @P1 LOP3.LUT R10, R10, 0x10, RZ, 0xfc, !PT ;  /* 0x000000100a0a1812 */ /* 0x000fe200078efcff */
[----:B------:R-:W2:Y:S01]  /*5e790*/  LDL.LU R250, [R1+0x11d0] ;  /* 0x0011d00001fa7983 */ /* 0x000ea20000300800 */
[----:B------:R-:W-:Y:S02]  /*5e7a0*/  LOP3.LUT P1, RZ, R14, 0x4000, RZ, 0xc0, !PT ;  /* 0x000040000eff7812 */ /* 0x000fe4000782c0ff */
[----:B------:R-:W-:Y:S01]  /*5e7b0*/  LOP3.LUT R10, R10, 0xffffffdf, RZ, 0xc0, !PT ;  /* 0xffffffdf0a0a7812 */ /* 0x000fe200078ec0ff */
[----:B------:R-:W2:Y:S01]  /*5e7c0*/  LDL.LU R251, [R1+0xd34] ;  /* 0x000d340001fb7983 */ /* 0x000ea20000300800 */
[----:B------:R-:W-:-:S02]  /*5e7d0*/  LOP3.LUT P5, RZ, R14, 0x20, RZ, 0xc0, !PT ;  /* 0x000000200eff7812 */ /* 0x000fc400078ac0ff */
[----:B------:R-:W-:Y:S01]  /*5e7e0*/  LOP3.LUT P6, RZ, R14, 0x40, RZ, 0xc0, !PT ;  /* 0x000000400eff7812 */ /* 0x000fe200078cc0ff */
[----:B------:R-:W2:Y:S06]  /*5e7f0*/  LDL.LU R249, [R1+0x944] ;  /* 0x0009440001f97983 */ /* 0x000eac0000300800 */
        /* <DEDUP_REMOVED lines=12> */
[----:B------:R-:W-:-:S09]  /*5e8c0*/  LOP3.LUT P0, RZ, R14, 0x80, RZ, 0xc0, !PT ;  /* 0x000000800eff7812 */ /* 0x000fd2000780c0ff */
[----:B------:R-:W-:Y:S02]  /*5e8d0*/  @P1 LOP3.LUT R10, R10, 0x200, RZ, 0xfc, !PT ;  /* 0x000002000a0a1812 */ /* 0x000fe400078efcff */
[----:B------:R-:W-:Y:S02]  /*5e8e0*/  LOP3.LUT P1, RZ, R14, 0x200, RZ, 0xc0, !PT ;  /* 0x000002000eff7812 */ /* 0x000fe4000782c0ff */
[----:B------:R-:W-:-:S11]  /*5e8f0*/  LOP3.LUT R10, R10, 0xfffffbff, RZ, 0xc0, !PT ;  /* 0xfffffbff0a0a7812 */ /* 0x000fd600078ec0ff */
[----:B------:R-:W-:Y:S02]  /*5e900*/  @P1 LOP3.LUT R10, R10, 0x400, RZ, 0xfc, !PT ;  /* 0x000004000a0a1812 */ /* 0x000fe400078efcff */
[----:B------:R-:W-:Y:S01]  /*5e910*/  LOP3.LUT P1, RZ, R14, 0x100, RZ, 0xc0, !PT ;  /* 0x000001000eff7812 */ /* 0x000fe2000782c0ff */
[----:B---3--:R1:W-:Y:S02]  /*5e920*/  @P4 STG.E desc[UR4][R22.64], R248 ;  /* 0x000000f816004986 */ /* 0x0083e4000c101904 */
[C---:B-1----:R-:W-:Y:S02]  /*5e930*/  IMAD.WIDE R22, R231.reuse, 0x4, R2 ;  /* 0x00000004e7167825 */ /* 0x042fe400078e0202 */
[----:B------:R-:W3:Y:S04]  /*5e940*/  LDL.LU R248, [R1+0x544] ;  /* 0x0005440001f87983 */ /* 0x000ee80000300800 */
[----:B------:R1:W-:Y:S02]  /*5e950*/  @P5 STG.E desc[UR4][R22.64], R252 ;  /* 0x000000fc16005986 */ /* 0x0003e4000c101904 */
[----:B-1----:R-:W-:-:S02]  /*5e960*/  IMAD.WIDE R22, R231, 0x4, R4 ;  /* 0x00000004e7167825 */ /* 0x002fc400078e0204 */
[----:B------:R-:W3:Y:S04]  /*5e970*/  LDL.LU R252, [R1+0x11cc] ;  /* 0x0011cc0001fc7983 */ /* 0x000ee80000300800 */
[----:B------:R1:W-:Y:S04]  /*5e980*/  @P6 STG.E desc[UR4][R22.64], R230 ;  /* 0x000000e616006986 */ /* 0x0003e8000c101904 */
[----:B------:R-:W3:Y:S01]  /*5e990*/  LDL.LU R231, [R1+0x144] ;  /* 0x0001440001e77983 */ /* 0x000ee20000300800 */
[----:B-1----:R-:W-:-:S05]  /*5e9a0*/  IMAD.WIDE R22, R19, 0x4, R2 ;  /* 0x0000000413167825 */ /* 0x002fca00078e0202 */
[----:B------:R1:W-:Y:S02]  /*5e9b0*/  @P0 STG.E desc[UR4][R22.64], R20 ;  /* 0x0000001416000986 */ /* 0x0003e4000c101904 */
[----:B-1----:R-:W-:Y:S02]  /*5e9c0*/  IMAD.WIDE R22, R19, 0x4, R4 ;  /* 0x0000000413167825 */ /* 0x002fe400078e0204 */
[----:B------:R-:W3:Y:S04]  /*5e9d0*/  LDL.LU R20, [R1+0x11d4] ;  /* 0x0011d40001147983 */ /* 0x000ee80000300800 */
[----:B------:R1:W-:Y:S01]  /*5e9e0*/  @P1 STG.E desc[UR4][R22.64], R18 ;  /* 0x0000001216001986 */ /* 0x0003e2000c101904 */
[----:B------:R-:W-:-:S03]  /*5e9f0*/  LOP3.LUT P1, RZ, R10, 0x400, RZ, 0xc0, !PT ;  /* 0x000004000aff7812 */ /* 0x000fc6000782c0ff */
[----:B------:R-:W3:Y:S04]  /*5ea00*/  LDL.LU R230, [R1+0xd38] ;  /* 0x000d380001e67983 */ /* 0x000ee80000300800 */
[----:B------:R-:W3:Y:S04]  /*5ea10*/  LDL.LU R19, [R1+0x948] ;  /* 0x0009480001137983 */ /* 0x000ee80000300800 */
[----:B-1----:R-:W3:Y:S01]  /*5ea20*/  LDL.LU R18, [R1+0x548] ;  /* 0x0005480001127983 */ /* 0x002ee20000300800 */
[----:B----4-:R-:W-:-:S05]  /*5ea30*/  IMAD.WIDE R22, R0, 0x4, R2 ;  /* 0x0000000400167825 */ /* 0x010fca00078e0202 */
[----:B--2---:R1:W-:Y:S01]  /*5ea40*/  @P1 STG.E desc[UR4][R22.64], R16 ;  /* 0x0000001016001986 */ /* 0x0043e2000c101904 */
[----:B------:R-:W-:-:S03]  /*5ea50*/  LOP3.LUT P1, RZ, R10, 0x200, RZ, 0xc0, !PT ;  /* 0x000002000aff7812 */ /* 0x000fc6000782c0ff */
[----:B-1----:R-:W2:Y:S01]  /*5ea60*/  LDL.LU R16, [R1+0x11d8] ;  /* 0x0011d80001107983 */ /* 0x002ea20000300800 */
[----:B------:R-:W-:-:S09]  /*5ea70*/  IMAD.WIDE R22, R0, 0x4, R4 ;  /* 0x0000000400167825 */ /* 0x000fd200078e0204 */
[----:B------:R1:W-:Y:S04]  /*5ea80*/  @P1 STG.E desc[UR4][R22.64], R17 ;  /* 0x0000001116001986 */ /* 0x0003e8000c101904 */
[----:B-1----:R-:W4:Y:S01]  /*5ea90*/  LDL.LU R17, [R1+0x148] ;  /* 0x0001480001117983 */ /* 0x002f220000300800 */
        /* <DEDUP_REMOVED lines=20> */
[C---:B------:R-:W-:Y:S02]  /*5ebe0*/  LOP3.LUT P4, RZ, R14.reuse, 0x80000, RZ, 0xc0, !PT ;  /* 0x000800000eff7812 */ /* 0x040fe4000788c0ff */
[C---:B------:R-:W-:Y:S02]  /*5ebf0*/  LOP3.LUT P5, RZ, R14.reuse, 0x100000, RZ, 0xc0, !PT ;  /* 0x001000000eff7812 */ /* 0x040fe400078ac0ff */
[C---:B------:R-:W-:Y:S02]  /*5ec00*/  LOP3.LUT P6, RZ, R14.reuse, 0x200000, RZ, 0xc0, !PT ;  /* 0x002000000eff7812 */ /* 0x040fe400078cc0ff */
[----:B------:R-:W-:Y:S01]  /*5ec10*/  LOP3.LUT P0, RZ, R14, 0x400000, RZ, 0xc0, !PT ;  /* 0x004000000eff7812 */ /* 0x000fe2000780c0ff */
[----:B---3--:R-:W-:-:S05]  /*5ec20*/  IMAD.WIDE R22, R252, 0x4, R2 ;  /* 0x00000004fc167825 */ /* 0x008fca00078e0202 */
[----:B------:R1:W-:Y:S02]  /*5ec30*/  @P2 STG.E desc[UR4][R22.64], R248 ;  /* 0x000000f816002986 */ /* 0x0003e4000c101904 */
[----:B-1----:R-:W-:-:S05]  /*5ec40*/  IMAD.WIDE R22, R252, 0x4, R4 ;  /* 0x00000004fc167825 */ /* 0x002fca00078e0204 */
[----:B------:R1:W-:Y:S02]  /*5ec50*/  @P3 STG.E desc[UR4][R22.64], R231 ;  /* 0x000000e716003986 */ /* 0x0003e4000c101904 */
[----:B-1----:R-:W-:-:S05]  /*5ec60*/  IMAD.WIDE R22, R20, 0x4, R2 ;  /* 0x0000000414167825 */ /* 0x002fca00078e0202 */
[----:B------:R1:W-:Y:S02]  /*5ec70*/  @P4 STG.E desc[UR4][R22.64], R230 ;  /* 0x000000e616004986 */ /* 0x0003e4000c101904 */
[----:B-1----:R-:W-:-:S05]  /*5ec80*/  IMAD.WIDE R22, R20, 0x4, R4 ;  /* 0x0000000414167825 */ /* 0x002fca00078e0204 */
[----:B------:R2:W-:Y:S02]  /*5ec90*/  @P5 STG.E desc[UR4][R22.64], R19 ;  /* 0x0000001316005986 */ /* 0x0005e4000c101904 */
[----:B--2---:R-:W-:-:S05]  /*5eca0*/  IMAD.WIDE R22, R16, 0x4, R2 ;  /* 0x0000000410167825 */ /* 0x004fca00078e0202 */
[----:B------:R1:W-:Y:S02]  /*5ecb0*/  @P6 STG.E desc[UR4][R22.64], R18 ;  /* 0x0000001216006986 */ /* 0x0003e4000c101904 */
[----:B-1----:R-:W-:Y:S02]  /*5ecc0*/  IMAD.WIDE R22, R16, 0x4, R4 ;  /* 0x0000000410167825 */ /* 0x002fe400078e0204 */
[----:B------:R-:W2:Y:S04]  /*5ecd0*/  LDL.LU R18, [R1+0xd40] ;  /* 0x000d400001127983 */ /* 0x000ea80000300800 */
[----:B------:R-:W3:Y:S04]  /*5ece0*/  LDL.LU R16, [R1+0x11e8] ;  /* 0x0011e80001107983 */ /* 0x000ee80000300800 */
[----:B------:R-:W2:Y:S04]  /*5ecf0*/  LDL.LU R252, [R1+0xd3c] ;  /* 0x000d3c0001fc7983 */ /* 0x000ea80000300800 */
[----:B------:R-:W3:Y:S04]  /*5ed00*/  LDL.LU R231, [R1+0x11dc] ;  /* 0x0011dc0001e77983 */ /* 0x000ee80000300800 */
[----:B----4-:R1:W-:Y:S04]  /*5ed10*/  @P0 STG.E desc[UR4][R22.64], R17 ;  /* 0x0000001116000986 */ /* 0x0103e8000c101904 */
[----:B-1----:R-:W4:Y:S04]  /*5ed20*/  LDL.LU R17, [R1+0x94c] ;  /* 0x00094c0001117983 */ /* 0x002f280000300800 */
[----:B------:R-:W4:Y:S04]  /*5ed30*/  LDL.LU R230, [R1+0x54c] ;  /* 0x00054c0001e67983 */ /* 0x000f280000300800 */
[----:B------:R-:W4:Y:S04]  /*5ed40*/  LDL.LU R20, [R1+0x11e0] ;  /* 0x0011e00001147983 */ /* 0x000f280000300800 */
[----:B------:R-:W4:Y:S01]  /*5ed50*/  LDL.LU R19, [R1+0x14c] ;  /* 0x00014c0001137983 */ /* 0x000f220000300800 */
[----:B------:R-:W-:-:S02]  /*5ed60*/  LOP3.LUT P1, RZ, R15, 0x8, RZ, 0xc0, !PT ;  /* 0x000000080fff7812 */ /* 0x000fc4000782c0ff */
[----:B------:R-:W-:Y:S01]  /*5ed70*/  LOP3.LUT R11, R11, 0xf7ffffff, RZ, 0xc0, !PT ;  /* 0xf7ffffff0b0b7812 */ /* 0x000fe200078ec0ff */
[----:B------:R-:W4:Y:S10]  /*5ed80*/  LDL.LU R248, [R1+0x950] ;  /* 0x0009500001f87983 */ /* 0x000f340000300800 */
        /* <DEDUP_REMOVED lines=18> */
[----:B------:R-:W-:Y:S02]  /*5eeb0*/  LOP3.LUT R10, R10, 0xfffffffd, RZ, 0xc0, !PT ;  /* 0xfffffffd0a0a7812 */ /* 0x000fe400078ec0ff */
[----:B------:R-:W-:-:S09]  /*5eec0*/  LOP3.LUT P5, RZ, R14, 0x1000000, RZ, 0xc0, !PT ;  /* 0x010000000eff7812 */ /* 0x000fd200078ac0ff */
[----:B------:R-:W-:Y:S02]  /*5eed0*/  @P1 LOP3.LUT R10, R10, 0x2, RZ, 0xfc, !PT ;  /* 0x000000020a0a1812 */ /* 0x000fe400078efcff */
[----:B------:R-:W-:Y:S02]  /*5eee0*/  LOP3.LUT P1, RZ, R14, 0x10000000, RZ, 0xc0, !PT ;  /* 0x100000000eff7812 */ /* 0x000fe4000782c0ff */
[----:B------:R-:W-:Y:S02]  /*5eef0*/  LOP3.LUT R10, R10, 0xfffffffb, RZ, 0xc0, !PT ;  /* 0xfffffffb0a0a7812 */ /* 0x000fe400078ec0ff */
[C---:B------:R-:W-:Y:S02]  /*5ef00*/  LOP3.LUT P6, RZ, R14.reuse, 0x2000000, RZ, 0xc0, !PT ;  /* 0x020000000eff7812 */ /* 0x040fe400078cc0ff */
[----:B------:R-:W-:-:S07]  /*5ef10*/  LOP3.LUT P0, RZ, R14, 0x4000000, RZ, 0xc0, !PT ;  /* 0x040000000eff7812 */ /* 0x000fce000780c0ff */
[----:B------:R-:W-:Y:S02]  /*5ef20*/  @P1 LOP3.LUT R10, R10, 0x4, RZ, 0xfc, !PT ;  /* 0x000000040a0a1812 */ /* 0x000fe400078efcff */
[----:B------:R-:W-:Y:S01]  /*5ef30*/  LOP3.LUT P1, RZ, R14, 0x8000000, RZ, 0xc0, !PT ;  /* 0x080000000eff7812 */ /* 0x000fe2000782c0ff */
[----:B---3--:R-:W-:-:S05]  /*5ef40*/  IMAD.WIDE R22, R231, 0x4, R2 ;  /* 0x00000004e7167825 */ /* 0x008fca00078e0202 */
[----:B--2---:R1:W-:Y:S02]  /*5ef50*/  @P4 STG.E desc[UR4][R22.64], R252 ;  /* 0x000000fc16004986 */ /* 0x0043e4000c101904 */
[----:B-1----:R-:W-:-:S05]  /*5ef60*/  IMAD.WIDE R22, R231, 0x4, R4 ;  /* 0x00000004e7167825 */ /* 0x002fca00078e0204 */
[----:B----4-:R1:W-:Y:S04]  /*5ef70*/  @P5 STG.E desc[UR4][R22.64], R17 ;  /* 0x0000001116005986 */ /* 0x0103e8000c101904 */
[----:B-1----:R-:W2:Y:S04]  /*5ef80*/  LDL.LU R17, [R1+0x550] ;  /* 0x0005500001117983 */ /* 0x002ea80000300800 */
[----:B------:R-:W3:Y:S04]  /*5ef90*/  LDL.LU R14, [R1+0x11e4] ;  /* 0x0011e400010e7983 */ /* 0x000ee80000300800 */
        /* <DEDUP_REMOVED lines=8> */
[----:B------:R-:W4:Y:S01]  /*5f020*/  LDL.LU R167, [R1+0xd48] ;  /* 0x000d480001a77983 */ /* 0x000f220000300800 */
[----:B------:R-:W-:-:S03]  /*5f030*/  IMAD.WIDE R22, R20, 0x4, R2 ;  /* 0x0000000414167825 */ /* 0x000fc600078e0202 */
[----:B------:R-:W4:Y:S04]  /*5f040*/  LDL.LU R250, [R1+0x958] ;  /* 0x0009580001fa7983 */ /* 0x000f280000300800 */
[----:B------:R-:W4:Y:S04]  /*5f050*/  LDL.LU R249, [R1+0x558] ;  /* 0x0005580001f97983 */ /* 0x000f280000300800 */
[----:B------:R-:W4:Y:S04]  /*5f060*/  LDL.LU R252, [R1+0x11f8] ;  /* 0x0011f80001fc7983 */ /* 0x000f280000300800 */
[----:B------:R1:W-:Y:S04]  /*5f070*/  @P6 STG.E desc[UR4][R22.64], R230 ;  /* 0x000000e616006986 */ /* 0x0003e8000c101904 */
[----:B------:R-:W4:Y:S01]  /*5f080*/  LDL.LU R231, [R1+0x158] ;  /* 0x0001580001e77983 */ /* 0x000f220000300800 */
[----:B-1----:R-:W-:-:S03]  /*5f090*/  IMAD.WIDE R22, R20, 0x4, R4 ;  /* 0x0000000414167825 */ /* 0x002fc600078e0204 */
[----:B------:R-:W4:Y:S04]  /*5f0a0*/  LDL.LU R230, [R1+0xd4c] ;  /* 0x000d4c0001e67983 */ /* 0x000f280000300800 */
[----:B------:R1:W-:Y:S04]  /*5f0b0*/  @P0 STG.E desc[UR4][R22.64], R19 ;  /* 0x0000001316000986 */ /* 0x0003e8000c101904 */
[----:B-1----:R-:W4:Y:S01]  /*5f0c0*/  LDL.LU R19, [R1+0x1200] ;  /* 0x0012000001137983 */ /* 0x002f220000300800 */
[----:B------:R-:W-:-:S05]  /*5f0d0*/  IMAD.WIDE R22, R16, 0x4, R2 ;  /* 0x0000000410167825 */ /* 0x000fca00078e0202 */
[----:B------:R1:W-:Y:S02]  /*5f0e0*/  @P1 STG.E desc[UR4][R22.64], R18 ;  /* 0x0000001216001986 */ /* 0x0003e4000c101904 */
[----:B-1----:R-:W-:Y:S02]  /*5f0f0*/  IMAD.WIDE R22, R16, 0x4, R4 ;  /* 0x0000000410167825 */ /* 0x002fe400078e0204 */
[----:B------:R-:W4:Y:S04]  /*5f100*/  LDL.LU R18, [R1+0x95c] ;  /* 0x00095c0001127983 */ /* 0x000f280000300800 */
[----:B------:R-:W4:Y:S04]  /*5f110*/  LDL.LU R16, [R1+0x55c] ;  /* 0x00055c0001107983 */ /* 0x000f280000300800 */
[----:B------:R-:W4:Y:S01]  /*5f120*/  LDL.LU R20, [R1+0x11fc] ;  /* 0x0011fc0001147983 */ /* 0x000f220000300800 */
[----:B------:R-:W-:-:S13]  /*5f130*/  LOP3.LUT P1, RZ, R10, 0x4, RZ, 0xc0, !PT ;  /* 0x000000040aff7812 */ /* 0x000fda000782c0ff */
[----:B------:R1:W-:Y:S01]  /*5f140*/  @P1 STG.E desc[UR4][R22.64], R248 ;  /* 0x000000f816001986 */ /* 0x0003e2000c101904 */
[----:B------:R-:W-:Y:S02]  /*5f150*/  LOP3.LUT P1, RZ, R10, 0x2, RZ, 0xc0, !PT ;  /* 0x000000020aff7812 */ /* 0x000fe4000782c0ff */
[C---:B------:R-:W-:Y:S02]  /*5f160*/  LOP3.LUT P2, RZ, R15.reuse, 0x10, RZ, 0xc0, !PT ;  /* 0x000000100fff7812 */ /* 0x040fe4000784c0ff */
[C---:B------:R-:W-:Y:S02]  /*5f170*/  LOP3.LUT P3, RZ, R15.reuse, 0x20, RZ, 0xc0, !PT ;  /* 0x000000200fff7812 */ /* 0x040fe4000786c0ff */
[C---:B------:R-:W-:Y:S02]  /*5f180*/  LOP3.LUT P4, RZ, R15.reuse, 0x40, RZ, 0xc0, !PT ;  /* 0x000000400fff7812 */ /* 0x040fe4000788c0ff */
[C---:B------:R-:W-:Y:S02]  /*5f190*/  LOP3.LUT P5, RZ, R15.reuse, 0x80, RZ, 0xc0, !PT ;  /* 0x000000800fff7812 */ /* 0x040fe400078ac0ff */
[C---:B------:R-:W-:Y:S01]  /*5f1a0*/  LOP3.LUT P6, RZ, R15.reuse, 0x100, RZ, 0xc0, !PT ;  /* 0x000001000fff7812 */ /* 0x040fe200078cc0ff */
[----:B-1----:R-:W4:Y:S01]  /*5f1b0*/  LDL.LU R248, [R1+0x1c9c] ;  /* 0x001c9c0001f87983 */ /* 0x002f220000300800 */
[----:B------:R-:W-:Y:S01]  /*5f1c0*/  LOP3.LUT P0, RZ, R15, 0x200, RZ, 0xc0, !PT ;  /* 0x000002000fff7812 */ /* 0x000fe2000780c0ff */
[----:B---3--:R-:W-:-:S05]  /*5f1d0*/  IMAD.WIDE R22, R14, 0x4, R2 ;  /* 0x000000040e167825 */ /* 0x008fca00078e0202 */
[----:B--2---:R1:W-:Y:S01]  /*5f1e0*/  @P1 STG.E desc[UR4][R22.64], R17 ;  /* 0x0000001116001986 */ /* 0x0043e2000c101904 */
[----:B------:R-:W-:Y:S01]  /*5f1f0*/  LOP3.LUT P1, RZ, R10, 0x1, RZ, 0xc0, !PT ;  /* 0x000000010aff7812 */ /* 0x000fe2000782c0ff */
[----:B-1----:R-:W-:Y:S02]  /*5f200*/  IMAD.WIDE R22, R14, 0x4, R4 ;  /* 0x000000040e167825 */ /* 0x002fe400078e0204 */
[----:B------:R-:W2:Y:S10]  /*5f210*/  LDL.LU R17, [R1+0x1c98] ;  /* 0x001c980001117983 */ /* 0x000eb40000300800 */
        /* <DEDUP_REMOVED lines=27> */
[----:B------:R1:W-:Y:S04]  /*5f3d0*/  @P0 STG.E desc[UR4][R22.64], R16 ;  /* 0x0000001016000986 */ /* 0x0003e8000c101904 */
[----:B-1----:R-:W3:Y:S04]  /*5f3e0*/  LDL.LU R16, [R1+0x15c] ;  /* 0x00015c0001107983 */ /* 0x002ee80000300800 */
[----:B------:R-:W4:Y:S04]  /*5f3f0*/  LDL.LU R252, [R1+0xd50] ;  /* 0x000d500001fc7983 */ /* 0x000f280000300800 */
[----:B------:R-:W2:Y:S01]  /*5f400*/  LDL.LU R231, [R1+0x1204] ;  /* 0x0012040001e77983 */ /* 0x000ea20000300800 */
[----:B------:R-:W-:-:S03]  /*5f410*/  LOP3.LUT P4, RZ, R15, 0x400, RZ, 0xc0, !PT ;  /* 0x000004000fff7812 */ /* 0x000fc6000788c0ff */
[----:B------:R-:W4:Y:S04]  /*5f420*/  LDL.LU R230, [R1+0x960] ;  /* 0x0009600001e67983 */ /* 0x000f280000300800 */
[----:B------:R-:W4:Y:S04]  /*5f430*/  LDL.LU R19, [R1+0x560] ;  /* 0x0005600001137983 */ /* 0x000f280000300800 */
[----:B------:R-:W4:Y:S01]  /*5f440*/  LDL.LU R18, [R1+0x120c] ;  /* 0x00120c0001127983 */ /* 0x000f220000300800 */
[----:B------:R-:W-:Y:S01]  /*5f450*/  IMAD.WIDE R22, R20, 0x4, R4 ;  /* 0x0000000414167825 */ /* 0x000fe200078e0204 */
        /* <DEDUP_REMOVED lines=11> */
[----:B---3--:R1:W-:Y:S04]  /*5f510*/  @P4 STG.E desc[UR4][R22.64], R16 ;  /* 0x0000001016004986 */ /* 0x0083e8000c101904 */
[----:B-1----:R-:W3:Y:S04]  /*5f520*/  LDL.LU R16, [R1+0x160] ;  /* 0x0001600001107983 */ /* 0x002ee80000300800 */
        /* <DEDUP_REMOVED lines=19> */
[C---:B------:R-:W-:Y:S02]  /*5f660*/  LOP3.LUT P5, RZ, R15.reuse, 0x800, RZ, 0xc0, !PT ;  /* 0x000008000fff7812 */ /* 0x040fe400078ac0ff */
[----:B------:R-:W-:Y:S01]  /*5f670*/  LOP3.LUT P6, RZ, R15, 0x1000, RZ, 0xc0, !PT ;  /* 0x000010000fff7812 */ /* 0x000fe200078cc0ff */
[----:B--2---:R-:W-:Y:S01]  /*5f680*/  IMAD.WIDE R22, R231, 0x4, R2 ;  /* 0x00000004e7167825 */ /* 0x004fe200078e0202 */
[----:B------:R-:W2:Y:S05]  /*5f690*/  LDL.LU R249, [R1+0x121c] ;  /* 0x00121c0001f97983 */ /* 0x000eaa0000300800 */
[----:B------:R-:W-:-:S02]  /*5f6a0*/  @P1 LOP3.LUT R11, R11, 0x1000000, RZ, 0xfc, !PT ;  /* 0x010000000b0b1812 */ /* 0x000fc400078efcff */
[----:B------:R-:W-:Y:S02]  /*5f6b0*/  LOP3.LUT P1, RZ, R15, 0x10000, RZ, 0xc0, !PT ;  /* 0x000100000fff7812 */ /* 0x000fe4000782c0ff */
[----:B------:R-:W-:Y:S01]  /*5f6c0*/  LOP3.LUT R11, R11, 0xfdffffff, RZ, 0xc0, !PT ;  /* 0xfdffffff0b0b7812 */ /* 0x000fe200078ec0ff */
[----:B----4-:R1:W-:Y:S01]  /*5f6d0*/  @P5 STG.E desc[UR4][R22.64], R252 ;  /* 0x000000fc16005986 */ /* 0x0103e2000c101904 */
[----:B------:R-:W-:-:S09]  /*5f6e0*/  LOP3.LUT P0, RZ, R15, 0x2000, RZ, 0xc0, !PT ;  /* 0x000020000fff7812 */ /* 0x000fd2000780c0ff */
[----:B------:R-:W-:Y:S02]  /*5f6f0*/  @P1 LOP3.LUT R11, R11, 0x2000000, RZ, 0xfc, !PT ;  /* 0x020000000b0b1812 */ /* 0x000fe400078efcff */
[----:B------:R-:W-:Y:S01]  /*5f700*/  LOP3.LUT P1, RZ, R15, 0x8000, RZ, 0xc0, !PT ;  /* 0x000080000fff7812 */ /* 0x000fe2000782c0ff */
[----:B-1----:R-:W-:Y:S01]  /*5f710*/  IMAD.WIDE R22, R231, 0x4, R4 ;  /* 0x00000004e7167825 */ /* 0x002fe200078e0204 */
[----:B------:R-:W-:Y:S01]  /*5f720*/  LOP3.LUT R11, R11, 0xfbffffff, RZ, 0xc0, !PT ;  /* 0xfbffffff0b0b7812 */ /* 0x000fe200078ec0ff */
[----:B------:R-:W4:Y:S04]  /*5f730*/  LDL.LU R252, [R1+0x96c] ;  /* 0x00096c0001fc7983 */ /* 0x000f280000300800 */
[----:B------:R1:W-:Y:S04]  /*5f740*/  @P6 STG.E desc[UR4][R22.64], R230 ;  /* 0x000000e616006986 */ /* 0x0003e8000c101904 */
[----:B------:R-:W4:Y:S02]  /*5f750*/  LDL.LU R231, [R1+0x56c] ;  /* 0x00056c0001e77983 */ /* 0x000f240000300800 */
[----:B------:R-:W-:-:S02]  /*5f760*/  @P1 LOP3.LUT R11, R11, 0x4000000, RZ, 0xfc, !PT ;  /* 0x040000000b0b1812 */ /* 0x000fc400078efcff */
[----:B------:R-:W-:Y:S01]  /*5f770*/  LOP3.LUT P1, RZ, R15, 0x4000, RZ, 0xc0, !PT ;  /* 0x000040000fff7812 */ /* 0x000fe2000782c0ff */
[----:B-1----:R-:W4:Y:S01]  /*5f780*/  LDL.LU R230, [R1+0x1224] ;  /* 0x0012240001e67983 */ /* 0x002f220000300800 */
[----:B------:R-:W-:-:S05]  /*5f790*/  IMAD.WIDE R22, R18, 0x4, R2 ;  /* 0x0000000412167825 */ /* 0x000fca00078e0202 */
[----:B------:R1:W-:Y:S02]  /*5f7a0*/  @P0 STG.E desc[UR4][R22.64], R19 ;  /* 0x0000001316000986 */ /* 0x0003e4000c101904 */
[----:B-1----:R-:W-:Y:S02]  /*5f7b0*/  IMAD.WIDE R22, R18, 0x4, R4 ;  /* 0x0000000412167825 */ /* 0x002fe400078e0204 */
[----:B------:R-:W4:Y:S04]  /*5f7c0*/  LDL.LU R19, [R1+0x16c] ;  /* 0x00016c0001137983 */ /* 0x000f280000300800 */
[----:B------:R-:W4:Y:S04]  /*5f7d0*/  LDL.LU R18, [R1+0x1220] ;  /* 0x0012200001127983 */ /* 0x000f280000300800 */
[----:B---3--:R1:W-:Y:S04]  /*5f7e0*/  @P1 STG.E desc[UR4][R22.64], R16 ;  /* 0x0000001016001986 */ /* 0x0083e8000c101904 */
[----:B-1----:R-:W3:Y:S01]  /*5f7f0*/  LDL.LU R16, [R1+0x1c94] ;  /* 0x001c940001107983 */ /* 0x002ee20000300800 */
[----:B------:R-:W-:Y:S01]  /*5f800*/  LOP3.LUT P1, RZ, R11, 0x4000000, RZ, 0xc0, !PT ;  /* 0x040000000bff7812 */ /* 0x000fe2000782c0ff */
[----:B------:R-:W-:-:S12]  /*5f810*/  IMAD.WIDE R22, R20, 0x4, R2 ;  /* 0x0000000414167825 */ /* 0x000fd800078e0202 */
[----:B------:R1:W-:Y:S02]  /*5f820*/  @P1 STG.E desc[UR4][R22.64], R10 ;  /* 0x0000000a16001986 */ /* 0x0003e4000c101904 */
[----:B-1----:R-:W-:Y:S02]  /*5f830*/  IMAD.WIDE R22, R20, 0x4, R4 ;  /* 0x0000000414167825 */ /* 0x002fe400078e0204 */
[----:B------:R-:W3:Y:S01]  /*5f840*/  LDL.LU R20, [R1+0x970] ;  /* 0x0009700001147983 */ /* 0x000ee20000300800 */
        /* <DEDUP_REMOVED lines=23> */
[----:B--2---:R-:W-:-:S05]  /*5f9c0*/  IMAD.WIDE R22, R249, 0x4, R2 ;  /* 0x00000004f9167825 */ /* 0x004fca00078e0202 */
[----:B------:R1:W-:Y:S01]  /*5f9d0*/  @P2 STG.E desc[UR4][R22.64], R250 ;  /* 0x000000fa16002986 */ /* 0x0003e2000c101904 */
[----:B------:R-:W-:Y:S01]  /*5f9e0*/  LOP3.LUT P5, RZ, R15, 0x4000000, RZ, 0xc0, !PT ;  /* 0x040000000fff7812 */ /* 0x000fe200078ac0ff */
[----:B-1----:R-:W-:-:S05]  /*5f9f0*/  IMAD.WIDE R22, R249, 0x4, R4 ;  /* 0x00000004f9167825 */ /* 0x002fca00078e0204 */
[----:B----4-:R1:W-:Y:S01]  /*5fa00*/  @P3 STG.E desc[UR4][R22.64], R252 ;  /* 0x000000fc16003986 */ /* 0x0103e2000c101904 */
[----:B------:R-:W-:Y:S01]  /*5fa10*/  LOP3.LUT P6, RZ, R15, 0x8000000, RZ, 0xc0, !PT ;  /* 0x080000000fff7812 */ /* 0x000fe200078cc0ff */
[----:B-1----:R-:W-:-:S05]  /*5fa20*/  IMAD.WIDE R22, R230, 0x4, R2 ;  /* 0x00000004e6167825 */ /* 0x002fca00078e0202 */
[----:B------:R1:W-:Y:S02]  /*5fa30*/  @P4 STG.E desc[UR4][R22.64], R231 ;  /* 0x000000e716004986 */ /* 0x0003e4000c101904 */
[----:B-1----:R-:W-:-:S05]  /*5fa40*/  IMAD.WIDE R22, R230, 0x4, R4 ;  /* 0x00000004e6167825 */ /* 0x002fca00078e0204 */
[----:B------:R1:W-:Y:S02]  /*5fa50*/  @P5 STG.E desc[UR4][R22.64], R19 ;  /* 0x0000001316005986 */ /* 0x0003e4000c101904 */
[----:B-1----:R-:W-:-:S05]  /*5fa60*/  IMAD.WIDE R22, R18, 0x4, R2 ;  /* 0x0000000412167825 */ /* 0x002fca00078e0202 */
[----:B---3--:R1:W-:Y:S04]  /*5fa70*/  @P6 STG.E desc[UR4][R22.64], R16 ;  /* 0x0000001016006986 */ /* 0x0083e8000c101904 */
[----:B-1----:R-:W2:Y:S01]  /*5fa80*/  LDL.LU R16, [R1+0x1c90] ;  /* 0x001c900001107983 */ /* 0x002ea20000300800 */
[----:B------:R-:W-:-:S03]  /*5fa90*/  IMAD.WIDE R22, R18, 0x4, R4 ;  /* 0x0000000412167825 */ /* 0x000fc600078e0204 */
[----:B------:R-:W3:Y:S04]  /*5faa0*/  LDL.LU R19, [R1+0x574] ;  /* 0x0005740001137983 */ /* 0x000ee80000300800 */
[----:B------:R-:W4:Y:S04]  /*5fab0*/  LDL.LU R18, [R1+0x122c] ;  /* 0x00122c0001127983 */ /* 0x000f280000300800 */
[----:B------:R-:W3:Y:S04]  /*5fac0*/  LDL.LU R250, [R1+0x570] ;  /* 0x0005700001fa7983 */ /* 0x000ee80000300800 */
[----:B------:R-:W4:Y:S01]  /*5fad0*/  LDL.LU R249, [R1+0x1228] ;  /* 0x0012280001f97983 */ /* 0x000f220000300800 */
[----:B------:R-:W-:-:S03]  /*5fae0*/  LOP3.LUT P0, RZ, R15, 0x10000000, RZ, 0xc0, !PT ;  /* 0x100000000fff7812 */ /* 0x000fc6000780c0ff */
[----:B------:R-:W3:Y:S04]  /*5faf0*/  LDL.LU R252, [R1+0x170] ;  /* 0x0001700001fc7983 */ /* 0x000ee80000300800 */
[----:B------:R-:W3:Y:S04]  /*5fb00*/  LDL.LU R231, [R1+0xd64] ;  /* 0x000d640001e77983 */ /* 0x000ee80000300800 */
[----:B------:R-:W3:Y:S04]  /*5fb10*/  LDL.LU R230, [R1+0x1230] ;  /* 0x0012300001e67983 */ /* 0x000ee80000300800 */
[----:B------:R1:W-:Y:S04]  /*5fb20*/  @P0 STG.E desc[UR4][R22.64], R20 ;  /* 0x0000001416000986 */ /* 0x0003e8000c101904 */
[----:B-1----:R-:W3:Y:S04]  /*5fb30*/  LDL.LU R20, [R1+0x974] ;  /* 0x0009740001147983 */ /* 0x002ee80000300800 */
[----:B------:R-:W3:Y:S01]  /*5fb40*/  LDL.LU R22, [R1+0x174] ;  /* 0x0001740001167983 */ /* 0x000ee20000300800 */
[----:B------:R-:W-:-:S03]  /*5fb50*/  LOP3.LUT R11, R11, 0xfffff7ff, RZ, 0xc0, !PT ;  /* 0xfffff7ff0b0b7812 */ /* 0x000fc600078ec0ff */
        /* <DEDUP_REMOVED lines=8> */
[----:B------:R-:W-:-:S03]  /*5fbe0*/  LOP3.LUT P4, RZ, R15, 0x20000000, RZ, 0xc0, !PT ;  /* 0x200000000fff7812 */ /* 0x000fc6000788c0ff */
[----:B------:R-:W3:Y:S01]  /*5fbf0*/  LDL.LU R166, [R1+0x97c] ;  /* 0x00097c0001a67983 */ /* 0x000ee20000300800 */
[C---:B------:R-:W-:Y:S02]  /*5fc00*/  LOP3.LUT P5, RZ, R15.reuse, 0x40000000, RZ, 0xc0, !PT ;  /* 0x400000000fff7812 */ /* 0x040fe400078ac0ff */
[----:B------:R-:W-:Y:S01]  /*5fc10*/  LOP3.LUT P6, RZ, R15, 0x80000000, RZ, 0xc0, !PT ;  /* 0x800000000fff7812 */ /* 0x000fe200078cc0ff */
[----:B------:R-:W3:Y:S04]  /*5fc20*/  LDL.LU R167, [R1+0x57c] ;  /* 0x00057c0001a77983 */ /* 0x000ee80000300800 */
[----:B------:R-:W3:Y:S01]  /*5fc30*/  LDL.LU R251, [R1+0x1240] ;  /* 0x0012400001fb7983 */ /* 0x000ee20000300800 */
[----:B--2---:R-:W-:-:S13]  /*5fc40*/  LOP3.LUT P1, RZ, R16, 0x200, RZ, 0xc0, !PT ;  /* 0x0000020010ff7812 */ /* 0x004fda000782c0ff */
        /* <DEDUP_REMOVED lines=15> */
[----:B----4-:R-:W-:-:S10]  /*5fd40*/  IMAD.WIDE R14, R249, 0x4, R2 ;  /* 0x00000004f90e7825 */ /* 0x010fd400078e0202 */
[----:B------:R-:W-:Y:S02]  /*5fd50*/  @P1 LOP3.LUT R11, R11, 0x10000, RZ, 0xfc, !PT ;  /* 0x000100000b0b1812 */ /* 0x000fe400078efcff */
[C---:B------:R-:W-:Y:S02]  /*5fd60*/  LOP3.LUT P1, RZ, R16.reuse, 0x8, RZ, 0xc0, !PT ;  /* 0x0000000810ff7812 */ /* 0x040fe4000782c0ff */
[----:B------:R-:W-:Y:S01]  /*5fd70*/  LOP3.LUT R11, R11, 0xfffdffff, RZ, 0xc0, !PT ;  /* 0xfffdffff0b0b7812 */ /* 0x000fe200078ec0ff */
[----:B---3--:R1:W-:Y:S01]  /*5fd80*/  @P4 STG.E desc[UR4][R14.64], R250 ;  /* 0x000000fa0e004986 */ /* 0x0083e2000c101904 */
[----:B------:R-:W-:-:S09]  /*5fd90*/  LOP3.LUT P0, RZ, R16, 0x1, RZ, 0xc0, !PT ;  /* 0x0000000110ff7812 */ /* 0x000fd2000780c0ff */
[----:B------:R-:W-:Y:S01]  /*5fda0*/  @P1 LOP3.LUT R11, R11, 0x20000, RZ, 0xfc, !PT ;  /* 0x000200000b0b1812 */ /* 0x000fe200078efcff */
[----:B-1----:R-:W-:Y:S01]  /*5fdb0*/  IMAD.WIDE R14, R249, 0x4, R4 ;  /* 0x00000004f90e7825 */ /* 0x002fe200078e0204 */
[----:B------:R-:W-:Y:S01]  /*5fdc0*/  LOP3.LUT P1, RZ, R16, 0x4, RZ, 0xc0, !PT ;  /* 0x0000000410ff7812 */ /* 0x000fe2000782c0ff */
[----:B------:R-:W2:Y:S04]  /*5fdd0*/  LDL.LU R250, [R1+0x17c] ;  /* 0x00017c0001fa7983 */ /* 0x000ea80000300800 */
[----:B------:R1:W-:Y:S01]  /*5fde0*/  @P5 STG.E desc[UR4][R14.64], R252 ;  /* 0x000000fc0e005986 */ /* 0x0003e2000c101904 */
[----:B------:R-:W-:Y:S01]  /*5fdf0*/  LOP3.LUT R11, R11, 0xfffbffff, RZ, 0xc0, !PT ;  /* 0xfffbffff0b0b7812 */ /* 0x000fe200078ec0ff */
[----:B-1----:R-:W-:Y:S02]  /*5fe00*/  IMAD.WIDE R14, R230, 0x4, R2 ;  /* 0x00000004e60e7825 */ /* 0x002fe400078e0202 */
[----:B------:R-:W3:Y:S04]  /*5fe10*/  LDL.LU R252, [R1+0x1248] ;  /* 0x0012480001fc7983 */ /* 0x000ee80000300800 */
[----:B------:R-:W-:Y:S01]  /*5fe20*/  @P1 LOP3.LUT R11, R11, 0x40000, RZ, 0xfc, !PT ;  /* 0x000400000b0b1812 */ /* 0x000fe200078efcff */
[----:B------:R1:W-:Y:S04]  /*5fe30*/  @P6 STG.E desc[UR4][R14.64], R231 ;  /* 0x000000e70e006986 */ /* 0x0003e8000c101904 */
[----:B------:R-:W4:Y:S01]  /*5fe40*/  LDL.LU R249, [R1+0xd70] ;  /* 0x000d700001f97983 */ /* 0x000f220000300800 */
[----:B------:R-:W-:Y:S01]  /*5fe50*/  LOP3.LUT P1, RZ, R16, 0x2, RZ, 0xc0, !PT ;  /* 0x0000000210ff7812 */ /* 0x000fe2000782c0ff */
[----:B-1----:R-:W-:-:S02]  /*5fe60*/  IMAD.WIDE R14, R230, 0x4, R4 ;  /* 0x00000004e60e7825 */ /* 0x002fc400078e0204 */
[----:B------:R-:W4:Y:S04]  /*5fe70*/  LDL.LU R231, [R1+0x980] ;  /* 0x0009800001e77983 */ /* 0x000f280000300800 */
[----:B------:R1:W-:Y:S04]  /*5fe80*/  @P0 STG.E desc[UR4][R14.64], R20 ;  /* 0x000000140e000986 */ /* 0x0003e8000c101904 */
[----:B------:R-:W4:Y:S04]  /*5fe90*/  LDL.LU R230, [R1+0x580] ;  /* 0x0005800001e67983 */ /* 0x000f280000300800 */
[----:B-1----:R-:W4:Y:S01]  /*5fea0*/  LDL.LU R20, [R1+0x1244] ;  /* 0x0012440001147983 */ /* 0x002f220000300800 */
[----:B------:R-:W-:-:S05]  /*5feb0*/  IMAD.WIDE R14, R18, 0x4, R2 ;  /* 0x00000004120e7825 */ /* 0x000fca00078e0202 */
[----:B------:R1:W-:Y:S02]  /*5fec0*/  @P1 STG.E desc[UR4][R14.64], R19 ;  /* 0x000000130e001986 */ /* 0x0003e4000c101904 */
[----:B-1----:R-:W-:Y:S02]  /*5fed0*/  IMAD.WIDE R14, R18, 0x4, R4 ;  /* 0x00000004120e7825 */ /* 0x002fe400078e0204 */
[----:B------:R-:W4:Y:S04]  /*5fee0*/  LDL.LU R19, [R1+0x180] ;  /* 0x0001800001137983 */ /* 0x000f280000300800 */
        /* <DEDUP_REMOVED lines=26> */
[C---:B------:R-:W-:Y:S01]  /*60090*/  LOP3.LUT P4, RZ, R16.reuse, 0x1000, RZ, 0xc0, !PT ;  /* 0x0000100010ff7812 */ /* 0x040fe2000788c0ff */
[----:B-1----:R-:W-:Y:S01]  /*600a0*/  IMAD.WIDE R14, R251, 0x4, R4 ;  /* 0x00000004fb0e7825 */ /* 0x002fe200078e0204 */
[C---:B------:R-:W-:Y:S02]  /*600b0*/  LOP3.LUT P5, RZ, R16.reuse, 0x2000, RZ, 0xc0, !PT ;  /* 0x0000200010ff7812 */ /* 0x040fe400078ac0ff */
[C---:B------:R-:W-:Y:S02]  /*600c0*/  LOP3.LUT P6, RZ, R16.reuse, 0x4000, RZ, 0xc0, !PT ;  /* 0x0000400010ff7812 */ /* 0x040fe400078cc0ff */
[----:B------:R-:W-:Y:S01]  /*600d0*/  LOP3.LUT P0, RZ, R16, 0x8000, RZ, 0xc0, !PT ;  /* 0x0000800010ff7812 */ /* 0x000fe2000780c0ff */
        /* <DEDUP_REMOVED lines=9> */
[----:B------:R1:W-:Y:S02]  /*60170*/  @P6 STG.E desc[UR4][R14.64], R19 ;  /* 0x000000130e006986 */ /* 0x0003e4000c101904 */
[----:B-1----:R-:W-:-:S05]  /*60180*/  IMAD.WIDE R14, R18, 0x4, R2 ;  /* 0x00000004120e7825 */ /* 0x002fca00078e0202 */
[----:B------:R1:W-:Y:S04]  /*60190*/  @P0 STG.E desc[UR4][R14.64], R17 ;  /* 0x000000110e000986 */ /* 0x0003e8000c101904 */
[----:B-1----:R-:W3:Y:S04]  /*601a0*/  LDL.LU R17, [R1+0x1c8c] ;  /* 0x001c8c0001117983 */ /* 0x002ee80000300800 */
[----:B------:R-:W4:Y:S04]  /*601b0*/  LDL.LU R249, [R1+0x984] ;  /* 0x0009840001f97983 */ /* 0x000f280000300800 */
[----:B------:R-:W2:Y:S04]  /*601c0*/  LDL.LU R250, [R1+0x584] ;  /* 0x0005840001fa7983 */ /* 0x000ea80000300800 */
[----:B------:R-:W3:Y:S01]  /*601d0*/  LDL.LU R20, [R1+0x1254] ;  /* 0x0012540001147983 */ /* 0x000ee20000300800 */
[----:B------:R-:W-:-:S02]  /*601e0*/  LOP3.LUT P1, RZ, R16, 0x10000000, RZ, 0xc0, !PT ;  /* 0x1000000010ff7812 */ /* 0x000fc4000782c0ff */
[----:B------:R-:W-:Y:S01]  /*601f0*/  LOP3.LUT R11, R11, 0xfffffff7, RZ, 0xc0, !PT ;  /* 0xfffffff70b0b7812 */ /* 0x000fe200078ec0ff */
[----:B------:R-:W2:Y:S01]  /*60200*/  LDL.LU R252, [R1+0x184] ;  /* 0x0001840001fc7983 */ /* 0x000ea20000300800 */
[----:B------:R-:W-:Y:S01]  /*60210*/  LOP3.LUT P4, RZ, R16, 0x10000, RZ, 0xc0, !PT ;  /* 0x0001000010ff7812 */ /* 0x000fe2000788c0ff */
[----:B------:R-:W-:Y:S02]  /*60220*/  IMAD.WIDE R14, R18, 0x4, R4 ;  /* 0x00000004120e7825 */ /* 0x000fe400078e0204 */
[----:B------:R-:W2:Y:S04]  /*60230*/  LDL.LU R231, [R1+0xd78] ;  /* 0x000d780001e77983 */ /* 0x000ea80000300800 */
[----:B------:R-:W2:Y:S02]  /*60240*/  LDL.LU R19, [R1+0x588] ;  /* 0x0005880001137983 */ /* 0x000ea40000300800 */
[----:B------:R-:W-:-:S02]  /*60250*/  @P1 LOP3.LUT R11, R11, 0x8, RZ, 0xfc, !PT ;  /* 0x000000080b0b1812 */ /* 0x000fc400078efcff */
[----:B------:R-:W-:Y:S01]  /*60260*/  LOP3.LUT P1, RZ, R16, 0x8000000, RZ, 0xc0, !PT ;  /* 0x0800000010ff7812 */ /* 0x000fe2000782c0ff */
[----:B------:R-:W2:Y:S01]  /*60270*/  LDL.LU R18, [R1+0x1258] ;  /* 0x0012580001127983 */ /* 0x000ea20000300800 */
[----:B------:R-:W-:-:S03]  /*60280*/  LOP3.LUT R11, R11, 0xffffffef, RZ, 0xc0, !PT ;  /* 0xffffffef0b0b7812 */ /* 0x000fc600078ec0ff */
[----:B------:R-:W2:Y:S08]  /*60290*/  LDL.LU R22, [R1+0x125c] ;  /* 0x00125c0001167983 */ /* 0x000eb00000300800 */
        /* <DEDUP_REMOVED lines=16> */
[C---:B------:R-:W-:Y:S02]  /*603a0*/  LOP3.LUT P1, RZ, R16.reuse, 0x200000, RZ, 0xc0, !PT ;  /* 0x0020000010ff7812 */ /* 0x040fe4000782c0ff */
[----:B------:R-:W-:Y:S02]  /*603b0*/  LOP3.LUT R11, R11, 0xfffffbff, RZ, 0xc0, !PT ;  /* 0xfffffbff0b0b7812 */ /* 0x000fe400078ec0ff */
[C---:B------:R-:W-:Y:S02]  /*603c0*/  LOP3.LUT P5, RZ, R16.reuse, 0x20000, RZ, 0xc0, !PT ;  /* 0x0002000010ff7812 */ /* 0x040fe400078ac0ff */
[C---:B------:R-:W-:Y:S02]  /*603d0*/  LOP3.LUT P6, RZ, R16.reuse, 0x40000, RZ, 0xc0, !PT ;  /* 0x0004000010ff7812 */ /* 0x040fe400078cc0ff */
[----:B------:R-:W-:-:S02]  /*603e0*/  LOP3.LUT P0, RZ, R16, 0x80000, RZ, 0xc0, !PT ;  /* 0x0008000010ff7812 */ /* 0x000fc4000780c0ff */
[C---:B------:R-:W-:Y:S02]  /*603f0*/  LOP3.LUT P2, RZ, R16.reuse, 0x20000000, RZ, 0xc0, !PT ;  /* 0x2000000010ff7812 */ /* 0x040fe4000784c0ff */
[C---:B------:R-:W-:Y:S02]  /*60400*/  LOP3.LUT P3, RZ, R16.reuse, 0x40000000, RZ, 0xc0, !PT ;  /* 0x4000000010ff7812 */ /* 0x040fe4000786c0ff */
[----:B------:R-:W-:Y:S02]  /*60410*/  @P1 LOP3.LUT R11, R11, 0x400, RZ, 0xfc, !PT ;  /* 0x000004000b0b1812 */ /* 0x000fe400078efcff */
[C---:B------:R-:W-:Y:S01]  /*60420*/  LOP3.LUT P1, RZ, R16.reuse, 0x100000, RZ, 0xc0, !PT ;  /* 0x0010000010ff7812 */ /* 0x040fe2000782c0ff */
[----:B----4-:R1:W-:Y:S04]  /*60430*/  @P4 STG.E desc[UR4][R14.64], R249 ;  /* 0x000000f90e004986 */ /* 0x0103e8000c101904 */
[----:B-1----:R-:W4:Y:S01]  /*60440*/  LDL.LU R249, [R1+0x988] ;  /* 0x0009880001f97983 */ /* 0x002f220000300800 */
[----:B------:R-:W-:-:S03]  /*60450*/  LOP3.LUT P4, RZ, R16, 0x80000000, RZ, 0xc0, !PT ;  /* 0x8000000010ff7812 */ /* 0x000fc6000788c0ff */
[----:B------:R-:W4:Y:S01]  /*60460*/  LDL.LU R16, [R1+0x188] ;  /* 0x0001880001107983 */ /* 0x000f220000300800 */
[----:B---3--:R-:W-:-:S05]  /*60470*/  IMAD.WIDE R14, R20, 0x4, R2 ;  /* 0x00000004140e7825 */ /* 0x008fca00078e0202 */
[----:B--2---:R1:W-:Y:S02]  /*60480*/  @P5 STG.E desc[UR4][R14.64], R250 ;  /* 0x000000fa0e005986 */ /* 0x0043e4000c101904 */
[----:B-1----:R-:W-:Y:S02]  /*60490*/  IMAD.WIDE R14, R20, 0x4, R4 ;  /* 0x00000004140e7825 */ /* 0x002fe400078e0204 */
[----:B------:R-:W2:Y:S04]  /*604a0*/  LDL.LU R20, [R1+0xd7c] ;  /* 0x000d7c0001147983 */ /* 0x000ea80000300800 */
[----:B------:R-:W3:Y:S04]  /*604b0*/  LDL.LU R23, [R1+0x98c] ;  /* 0x00098c0001177983 */ /* 0x000ee80000300800 */
[----:B------:R-:W3:Y:S04]  /*604c0*/  LDL.LU R10, [R1+0x58c] ;  /* 0x00058c00010a7983 */ /* 0x000ee80000300800 */
[----:B------:R-:W3:Y:S04]  /*604d0*/  LDL.LU R13, [R1+0x1264] ;  /* 0x00126400010d7983 */ /* 0x000ee80000300800 */
[----:B------:R-:W3:Y:S04]  /*604e0*/  LDL.LU R0, [R1+0x18c] ;  /* 0x00018c0001007983 */ /* 0x000ee80000300800 */
[----:B------:R-:W3:Y:S04]  /*604f0*/  LDL.LU R164, [R1+0xd80] ;  /* 0x000d800001a47983 */ /* 0x000ee80000300800 */
[----:B------:R1:W-:Y:S04]  /*60500*/  @P6 STG.E desc[UR4][R14.64], R252 ;  /* 0x000000fc0e006986 */ /* 0x0003e8000c101904 */
[----:B------:R-:W3:Y:S04]  /*60510*/  LDL.LU R165, [R1+0x1260] ;  /* 0x0012600001a57983 */ /* 0x000ee80000300800 */
[----:B------:R-:W3:Y:S01]  /*60520*/  LDL.LU R228, [R1+0x990] ;  /* 0x0009900001e47983 */ /* 0x000ee20000300800 */
[----:B-1----:R-:W-:-:S03]  /*60530*/  IMAD.WIDE R14, R230, 0x4, R2 ;  /* 0x00000004e60e7825 */ /* 0x002fc600078e0202 */
[----:B------:R-:W3:Y:S04]  /*60540*/  LDL.LU R229, [R1+0x590] ;  /* 0x0005900001e57983 */ /* 0x000ee80000300800 */
[----:B------:R1:W-:Y:S04]  /*60550*/  @P0 STG.E desc[UR4][R14.64], R231 ;  /* 0x000000e70e000986 */ /* 0x0003e8000c101904 */
[----:B------:R-:W3:Y:S04]  /*60560*/  LDL.LU R166, [R1+0x1268] ;  /* 0x0012680001a67983 */ /* 0x000ee80000300800 */
[----:B------:R-:W3:Y:S01]  /*60570*/  LDL.LU R167, [R1+0x190] ;  /* 0x0001900001a77983 */ /* 0x000ee20000300800 */
[----:B-1----:R-:W-:-:S03]  /*60580*/  IMAD.WIDE R14, R230, 0x4, R4 ;  /* 0x00000004e60e7825 */ /* 0x002fc600078e0204 */
[----:B------:R-:W3:Y:S04]  /*60590*/  LDL.LU R251, [R1+0xd84] ;  /* 0x000d840001fb7983 */ /* 0x000ee80000300800 */
[----:B------:R-:W3:Y:S04]  /*605a0*/  LDL.LU R250, [R1+0x126c] ;  /* 0x00126c0001fa7983 */ /* 0x000ee80000300800 */
[----:B------:R-:W3:Y:S04]  /*605b0*/  LDL.LU R252, [R1+0x994] ;  /* 0x0009940001fc7983 */ /* 0x000ee80000300800 */
[----:B------:R-:W3:Y:S04]  /*605c0*/  LDL.LU R231, [R1+0x594] ;  /* 0x0005940001e77983 */ /* 0x000ee80000300800 */
[----:B------:R-:W3:Y:S04]  /*605d0*/  LDL.LU R230, [R1+0x1270] ;  /* 0x0012700001e67983 */ /* 0x000ee80000300800 */
[----:B----4-:R1:W-:Y:S01]  /*605e0*/  @P1 STG.E desc[UR4][R14.64], R249 ;  /* 0x000000f90e001986 */ /* 0x0103e2000c101904 */
[----:B------:R-:W-:Y:S01]  /*605f0*/  LOP3.LUT P1, RZ, R11, 0x400, RZ, 0xc0, !PT ;  /* 0x000004000bff7812 */ /* 0x000fe2000782c0ff */
[----:B-1----:R-:W-:-:S02]  /*60600*/  IMAD.WIDE R14, R18, 0x4, R2 ;  /* 0x00000004120e7825 */ /* 0x002fc400078e0202 */
[----:B------:R-:W4:Y:S10]  /*60610*/  LDL.LU R249, [R1+0x1c88] ;  /* 0x001c880001f97983 */ /* 0x000f340000300800 */
[----:B------:R1:W-:Y:S01]  /*60620*/  @P1 STG.E desc[UR4][R14.64], R19 ;  /* 0x000000130e001986 */ /* 0x0003e2000c101904 */
[----:B------:R-:W-:Y:S01]  /*60630*/  LOP3.LUT P1, RZ, R11, 0x200, RZ, 0xc0, !PT ;  /* 0x000002000bff7812 */ /* 0x000fe2000782c0ff */
[----:B-1----:R-:W-:-:S02]  /*60640*/  IMAD.WIDE R14, R18, 0x4, R4 ;  /* 0x00000004120e7825 */ /* 0x002fc400078e0204 */
[----:B------:R-:W4:Y:S10]  /*60650*/  LDL.LU R19, [R1+0x1c84] ;  /* 0x001c840001137983 */ /* 0x000f340000300800 */
[----:B------:R1:W-:Y:S01]  /*60660*/  @P1 STG.E desc[UR4][R14.64], R16 ;  /* 0x000000100e001986 */ /* 0x0003e2000c101904 */
[----:B------:R-:W-:-:S03]  /*60670*/  LOP3.LUT P1, RZ, R11, 0x100, RZ, 0xc0, !PT ;  /* 0x000001000bff7812 */ /* 0x000fc6000782c0ff */
[----:B------:R-:W4:Y:S01]  /*60680*/  LDL.LU R18, [R1+0x1c80] ;  /* 0x001c800001127983 */ /* 0x000f220000300800 */
[----:B-1----:R-:W-:-:S09]  /*60690*/  IMAD.WIDE R14, R22, 0x4, R2 ;  /* 0x00000004160e7825 */ /* 0x002fd200078e0202 */
[----:B--2---:R1:W-:Y:S04]  /*606a0*/  @P1 STG.E desc[UR4][R14.64], R20 ;  /* 0x000000140e001986 */ /* 0x0043e8000c101904 */
[----:B-1----:R-:W2:Y:S01]  /*606b0*/  LDL.LU R20, [R1+0x194] ;  /* 0x0001940001147983 */ /* 0x002ea20000300800 */
[----:B------:R-:W-:Y:S01]  /*606c0*/  LOP3.LUT P1, RZ, R11, 0x80, RZ, 0xc0, !PT ;  /* 0x000000800bff7812 */ /* 0x000fe2000782c0ff */
[----:B------:R-:W-:-:S12]  /*606d0*/  IMAD.WIDE R14, R22, 0x4, R4 ;  /* 0x00000004160e7825 */ /* 0x000fd800078e0204 */
[----:B---3--:R1:W-:Y:S01]  /*606e0*/  @P1 STG.E desc[UR4][R14.64], R23 ;  /* 0x000000170e001986 */ /* 0x0083e2000c101904 */
        /* <DEDUP_REMOVED lines=21> */
[----:B-1----:R-:W-:Y:S02]  /*60840*/  IMAD.WIDE R14, R250, 0x4, R4 ;  /* 0x00000004fa0e7825 */ /* 0x002fe400078e0204 */
[----:B------:R-:W3:Y:S04]  /*60850*/  LDL.LU R250, [R1+0xd8c] ;  /* 0x000d8c0001fa7983 */ /* 0x000ee80000300800 */
[----:B------:R1:W-:Y:S02]  /*60860*/  @P5 STG.E desc[UR4][R14.64], R252 ;  /* 0x000000fc0e005986 */ /* 0x0003e4000c101904 */
[----:B-1----:R-:W-:-:S05]  /*60870*/  IMAD.WIDE R14, R230, 0x4, R2 ;  /* 0x00000004e60e7825 */ /* 0x002fca00078e0202 */
[----:B------:R1:W-:Y:S02]  /*60880*/  @P6 STG.E desc[UR4][R14.64], R231 ;  /* 0x000000e70e006986 */ /* 0x0003e4000c101904 */
[----:B-1----:R-:W-:Y:S02]  /*60890*/  IMAD.WIDE R14, R230, 0x4, R4 ;  /* 0x00000004e60e7825 */ /* 0x002fe400078e0204 */
[----:B------:R-:W4:Y:S04]  /*608a0*/  LDL.LU R230, [R1+0x127c] ;  /* 0x00127c0001e67983 */ /* 0x000f280000300800 */
[----:B------:R-:W3:Y:S04]  /*608b0*/  LDL.LU R231, [R1+0x99c] ;  /* 0x00099c0001e77983 */ /* 0x000ee80000300800 */
        /* <DEDUP_REMOVED lines=32> */
[----:B------:R-:W4:Y:S01]  /*60ac0*/  LDL.LU R165, [R1+0x1288] ;  /* 0x0012880001a57983 */ /* 0x000f220000300800 */
[----:B------:R-:W-:-:S02]  /*60ad0*/  @P1 LOP3.LUT R12, R12, 0x80000000, RZ, 0xfc, !PT ;  /* 0x800000000c0c1812 */ /* 0x000fc400078efcff */
[----:B------:R-:W-:Y:S01]  /*60ae0*/  LOP3.LUT P1, RZ, R17, 0x400, RZ, 0xc0, !PT ;  /* 0x0000040011ff7812 */ /* 0x000fe2000782c0ff */
[----:B------:R-:W4:Y:S01]  /*60af0*/  LDL.LU R228, [R1+0xd94] ;  /* 0x000d940001e47983 */ /* 0x000f220000300800 */
        /* <DEDUP_REMOVED lines=8> */
[----:B------:R-:W-:Y:S01]  /*60b80*/  LOP3.LUT P0, RZ, R17, 0x40, RZ, 0xc0, !PT ;  /* 0x0000004011ff7812 */ /* 0x000fe2000780c0ff */
[----:B---3--:R1:W-:Y:S01]  /*60b90*/  @P5 STG.E desc[UR4][R14.64], R229 ;  /* 0x000000e50e005986 */ /* 0x0083e2000c101904 */
        /* <DEDUP_REMOVED lines=8> */
[----:B------:R1:W-:Y:S02]  /*60c20*/  @P0 STG.E desc[UR4][R14.64], R251 ;  /* 0x000000fb0e000986 */ /* 0x0003e4000c101904 */
[----:B-1----:R-:W-:-:S02]  /*60c30*/  IMAD.WIDE R14, R230, 0x4, R2 ;  /* 0x00000004e60e7825 */ /* 0x002fc400078e0202 */
[----:B------:R-:W3:Y:S04]  /*60c40*/  LDL.LU R251, [R1+0x1294] ;  /* 0x0012940001fb7983 */ /* 0x000ee80000300800 */
[----:B------:R1:W-:Y:S01]  /*60c50*/  @P1 STG.E desc[UR4][R14.64], R250 ;  /* 0x000000fa0e001986 */ /* 0x0003e2000c101904 */
[----:B------:R-:W-:-:S03]  /*60c60*/  LOP3.LUT P1, RZ, R11, 0x4, RZ, 0xc0, !PT ;  /* 0x000000040bff7812 */ /* 0x000fc6000782c0ff */
[----:B------:R-:W3:Y:S01]  /*60c70*/  LDL.LU R167, [R1+0x5a4] ;  /* 0x0005a40001a77983 */ /* 0x000ee20000300800 */
[----:B-1----:R-:W-:-:S03]  /*60c80*/  IMAD.WIDE R14, R230, 0x4, R4 ;  /* 0x00000004e60e7825 */ /* 0x002fc600078e0204 */
[----:B------:R-:W3:Y:S06]  /*60c90*/  LDL.LU R250, [R1+0x1a4] ;  /* 0x0001a40001fa7983 */ /* 0x000eec0000300800 */
[----:B------:R1:W-:Y:S01]  /*60ca0*/  @P1 STG.E desc[UR4][R14.64], R231 ;  /* 0x000000e70e001986 */ /* 0x0003e2000c101904 */
[----:B------:R-:W-:-:S03]  /*60cb0*/  LOP3.LUT P1, RZ, R11, 0x2, RZ, 0xc0, !PT ;  /* 0x000000020bff7812 */ /* 0x000fc6000782c0ff */
[----:B------:R-:W3:Y:S01]  /*60cc0*/  LDL.LU R230, [R1+0x1298] ;  /* 0x0012980001e67983 */ /* 0x000ee20000300800 */
[----:B-1----:R-:W-:-:S03]  /*60cd0*/  IMAD.WIDE R14, R252, 0x4, R2 ;  /* 0x00000004fc0e7825 */ /* 0x002fc600078e0202 */
[----:B------:R-:W3:Y:S06]  /*60ce0*/  LDL.LU R231, [R1+0xd98] ;  /* 0x000d980001e77983 */ /* 0x000eec0000300800 */
[----:B--2---:R1:W-:Y:S01]  /*60cf0*/  @P1 STG.E desc[UR4][R14.64], R20 ;  /* 0x000000140e001986 */ /* 0x0043e2000c101904 */
[----:B------:R-:W-:Y:S01]  /*60d00*/  LOP3.LUT P1, RZ, R11, 0x1, RZ, 0xc0, !PT ;  /* 0x000000010bff7812 */ /* 0x000fe2000782c0ff */
[----:B------:R-:W-:Y:S02]  /*60d10*/  IMAD.WIDE R10, R252, 0x4, R4 ;  /* 0x00000004fc0a7825 */ /* 0x000fe400078e0204 */
[----:B-1----:R-:W2:Y:S10]  /*60d20*/  LDL.LU R20, [R1+0x129c] ;  /* 0x00129c0001147983 */ /* 0x002eb40000300800 */
[----:B----4-:R1:W-:Y:S01]  /*60d30*/  @P1 STG.E desc[UR4][R10.64], R22 ;  /* 0x000000160a001986 */ /* 0x0103e2000c101904 */
[----:B------:R-:W-:-:S03]  /*60d40*/  LOP3.LUT P1, RZ, R12, 0x80000000, RZ, 0xc0, !PT ;  /* 0x800000000cff7812 */ /* 0x000fc6000782c0ff */
[----:B------:R-:W4:Y:S01]  /*60d50*/  LDL.LU R252, [R1+0x5a8] ;  /* 0x0005a80001fc7983 */ /* 0x000f220000300800 */
[----:B-1----:R-:W-:-:S09]  /*60d60*/  IMAD.WIDE R10, R13, 0x4, R2 ;  /* 0x000000040d0a7825 */ /* 0x002fd200078e0202 */
        /* <DEDUP_REMOVED lines=9> */
[----:B------:R1:W-:Y:S04]  /*60e00*/  @P1 STG.E desc[UR4][R10.64], R18 ;  /* 0x000000120a001986 */ /* 0x0003e8000c101904 */
[----:B-1----:R-:W2:Y:S01]  /*60e10*/  LDL.LU R18, [R1+0x1c7c] ;  /* 0x001c7c0001127983 */ /* 0x002ea20000300800 */
[----:B------:R-:W-:Y:S02]  /*60e20*/  LOP3.LUT P1, RZ, R12, 0x8000000, RZ, 0xc0, !PT ;  /* 0x080000000cff7812 */ /* 0x000fe4000782c0ff */
[----:B------:R-:W-:Y:S01]  /*60e30*/  LOP3.LUT P2, RZ, R17, 0x10000, RZ, 0xc0, !PT ;  /* 0x0001000011ff7812 */ /* 0x000fe2000784c0ff */
[----:B---3--:R-:W-:Y:S01]  /*60e40*/  IMAD.WIDE R10, R229, 0x4, R2 ;  /* 0x00000004e50a7825 */ /* 0x008fe200078e0202 */
[C---:B------:R-:W-:Y:S02]  /*60e50*/  LOP3.LUT P3, RZ, R17.reuse, 0x20000, RZ, 0xc0, !PT ;  /* 0x0002000011ff7812 */ /* 0x040fe4000786c0ff */
[----:B------:R-:W-:-:S07]  /*60e60*/  LOP3.LUT P4, RZ, R17, 0x40000, RZ, 0xc0, !PT ;  /* 0x0004000011ff7812 */ /* 0x000fce000788c0ff */
        /* <DEDUP_REMOVED lines=9> */
[----:B-1----:R-:W-:-:S05]  /*60f00*/  IMAD.WIDE R10, R230, 0x4, R2 ;  /* 0x00000004e60a7825 */ /* 0x002fca00078e0202 */
[----:B------:R1:W-:Y:S02]  /*60f10*/  @P5 STG.E desc[UR4][R10.64], R231 ;  /* 0x000000e70a005986 */ /* 0x0003e4000c101904 */
[----:B-1----:R-:W-:Y:S02]  /*60f20*/  IMAD.WIDE R10, R230, 0x4, R4 ;  /* 0x00000004e60a7825 */ /* 0x002fe400078e0204 */
[----:B------:R-:W3:Y:S04]  /*60f30*/  LDL.LU R231, [R1+0x12a4] ;  /* 0x0012a40001e77983 */ /* 0x000ee80000300800 */
[----:B------:R-:W3:Y:S04]  /*60f40*/  LDL.LU R230, [R1+0x1ac] ;  /* 0x0001ac0001e67983 */ /* 0x000ee80000300800 */
[----:B--2---:R1:W-:Y:S04]  /*60f50*/  @P6 STG.E desc[UR4][R10.64], R18 ;  /* 0x000000120a006986 */ /* 0x0043e8000c101904 */
[----:B-1----:R-:W2:Y:S04]  /*60f60*/  LDL.LU R18, [R1+0x1c78] ;  /* 0x001c780001127983 */ /* 0x002ea80000300800 */
[----:B------:R-:W3:Y:S04]  /*60f70*/  LDL.LU R166, [R1+0x1a8] ;  /* 0x0001a80001a67983 */ /* 0x000ee80000300800 */
[----:B------:R-:W3:Y:S04]  /*60f80*/  LDL.LU R167, [R1+0xd9c] ;  /* 0x000d9c0001a77983 */ /* 0x000ee80000300800 */
[----:B------:R-:W3:Y:S01]  /*60f90*/  LDL.LU R251, [R1+0x12a0] ;  /* 0x0012a00001fb7983 */ /* 0x000ee20000300800 */
[----:B------:R-:W-:-:S03]  /*60fa0*/  LOP3.LUT P0, RZ, R17, 0x200000, RZ, 0xc0, !PT ;  /* 0x0020000011ff7812 */ /* 0x000fc6000780c0ff */
[----:B------:R-:W3:Y:S01]  /*60fb0*/  LDL.LU R250, [R1+0x9ac] ;  /* 0x0009ac0001fa7983 */ /* 0x000ee20000300800 */
[----:B------:R-:W-:-:S09]  /*60fc0*/  IMAD.WIDE R10, R20, 0x4, R2 ;  /* 0x00000004140a7825 */ /* 0x000fd200078e0202 */
[----:B----4-:R1:W-:Y:S04]  /*60fd0*/  @P0 STG.E desc[UR4][R10.64], R252 ;  /* 0x000000fc0a000986 */ /* 0x0103e8000c101904 */
[----:B-1----:R-:W4:Y:S01]  /*60fe0*/  LDL.LU R252, [R1+0x5ac] ;  /* 0x0005ac0001fc7983 */ /* 0x002f220000300800 */
[----:B------:R-:W-:Y:S01]  /*60ff0*/  LOP3.LUT R12, R12, 0xfff7ffff, RZ, 0xc0, !PT ;  /* 0xfff7ffff0c0c7812 */ /* 0x000fe200078ec0ff */
[----:B------:R-:W-:Y:S02]  /*61000*/  IMAD.WIDE R10, R20, 0x4, R4 ;  /* 0x00000004140a7825 */ /* 0x000fe400078e0204 */
[----:B------:R-:W4:Y:S01]  /*61010*/  LDL.LU R20, [R1+0x12a8] ;  /* 0x0012a80001147983 */ /* 0x000f220000300800 */
[C---:B------:R-:W-:Y:S02]  /*61020*/  LOP3.LUT P4, RZ, R17.reuse, 0x400000, RZ, 0xc0, !PT ;  /* 0x0040000011ff7812 */ /* 0x040fe4000788c0ff */
[----:B------:R-:W-:-:S02]  /*61030*/  LOP3.LUT P5, RZ, R17, 0x800000, RZ, 0xc0, !PT ;  /* 0x0080000011ff7812 */ /* 0x000fc400078ac0ff */
[C---:B------:R-:W-:Y:S02]  /*61040*/  LOP3.LUT P6, RZ, R17.reuse, 0x1000000, RZ, 0xc0, !PT ;  /* 0x0100000011ff7812 */ /* 0x040fe400078cc0ff */
[----:B------:R-:W-:Y:S02]  /*61050*/  LOP3.LUT P0, RZ, R17, 0x2000000, RZ, 0xc0, !PT ;  /* 0x0200000011ff7812 */ /* 0x000fe4000780c0ff */
        /* <DEDUP_REMOVED lines=24> */
[----:B------:R-:W2:Y:S04]  /*611e0*/  LDL.LU R17, [R1+0xda0] ;  /* 0x000da00001117983 */ /* 0x000ea80000300800 */
        /* <DEDUP_REMOVED lines=10> */
[----:B---3--:R1:W-:Y:S04]  /*61290*/  @P4 STG.E desc[UR4][R10.64], R166 ;  /* 0x000000a60a004986 */ /* 0x0083e8000c101904 */
[----:B------:R-:W3:Y:S01]  /*612a0*/  LDL.LU R229, [R1+0xda8] ;  /* 0x000da80001e57983 */ /* 0x000ee20000300800 */
[----:B-1----:R-:W-:-:S03]  /*612b0*/  IMAD.WIDE R10, R251, 0x4, R2 ;  /* 0x00000004fb0a7825 */ /* 0x002fc600078e0202 */
[----:B------:R-:W3:Y:S04]  /*612c0*/  LDL.LU R166, [R1+0x12b8] ;  /* 0x0012b80001a67983 */ /* 0x000ee80000300800 */
[----:B------:R1:W-:Y:S02]  /*612d0*/  @P5 STG.E desc[UR4][R10.64], R167 ;  /* 0x000000a70a005986 */ /* 0x0003e4000c101904 */
[----:B-1----:R-:W-:Y:S02]  /*612e0*/  IMAD.WIDE R10, R251, 0x4, R4 ;  /* 0x00000004fb0a7825 */ /* 0x002fe400078e0204 */
[----:B------:R-:W3:Y:S04]  /*612f0*/  LDL.LU R167, [R1+0x9b8] ;  /* 0x0009b80001a77983 */ /* 0x000ee80000300800 */
[----:B------:R1:W-:Y:S04]  /*61300*/  @P6 STG.E desc[UR4][R10.64], R250 ;  /* 0x000000fa0a006986 */ /* 0x0003e8000c101904 */
[----:B------:R-:W3:Y:S04]  /*61310*/  LDL.LU R251, [R1+0x5b8] ;  /* 0x0005b80001fb7983 */ /* 0x000ee80000300800 */
[----:B-1----:R-:W3:Y:S01]  /*61320*/  LDL.LU R250, [R1+0x12bc] ;  /* 0x0012bc0001fa7983 */ /* 0x002ee20000300800 */
[----:B------:R-:W-:-:S05]  /*61330*/  IMAD.WIDE R10, R231, 0x4, R2 ;  /* 0x00000004e70a7825 */ /* 0x000fca00078e0202 */
[----:B----4-:R1:W-:Y:S02]  /*61340*/  @P0 STG.E desc[UR4][R10.64], R252 ;  /* 0x000000fc0a000986 */ /* 0x0103e4000c101904 */
[----:B-1----:R-:W-:Y:S02]  /*61350*/  IMAD.WIDE R10, R231, 0x4, R4 ;  /* 0x00000004e70a7825 */ /* 0x002fe400078e0204 */
[----:B------:R-:W4:Y:S04]  /*61360*/  LDL.LU R252, [R1+0x1b8] ;  /* 0x0001b80001fc7983 */ /* 0x000f280000300800 */
[----:B------:R1:W-:Y:S04]  /*61370*/  @P1 STG.E desc[UR4][R10.64], R230 ;  /* 0x000000e60a001986 */ /* 0x0003e8000c101904 */
[----:B------:R-:W4:Y:S04]  /*61380*/  LDL.LU R231, [R1+0xdac] ;  /* 0x000dac0001e77983 */ /* 0x000f280000300800 */
[----:B-1----:R-:W4:Y:S01]  /*61390*/  LDL.LU R230, [R1+0x12c0] ;  /* 0x0012c00001e67983 */ /* 0x002f220000300800 */
[----:B------:R-:W-:Y:S01]  /*613a0*/  LOP3.LUT P1, RZ, R12, 0x4000000, RZ, 0xc0, !PT ;  /* 0x040000000cff7812 */ /* 0x000fe2000782c0ff */
[----:B------:R-:W-:Y:S01]  /*613b0*/  IMAD.WIDE R10, R20, 0x4, R2 ;  /* 0x00000004140a7825 */ /* 0x000fe200078e0202 */
[----:B------:R-:W-:-:S02]  /*613c0*/  LOP3.LUT P2, RZ, R18, 0x8, RZ, 0xc0, !PT ;  /* 0x0000000812ff7812 */ /* 0x000fc4000784c0ff */
[C---:B------:R-:W-:Y:S02]  /*613d0*/  LOP3.LUT P3, RZ, R18.reuse, 0x10, RZ, 0xc0, !PT ;  /* 0x0000001012ff7812 */ /* 0x040fe4000786c0ff */
[C---:B------:R-:W-:Y:S02]  /*613e0*/  LOP3.LUT P4, RZ, R18.reuse, 0x20, RZ, 0xc0, !PT ;  /* 0x0000002012ff7812 */ /* 0x040fe4000788c0ff */
[C---:B------:R-:W-:Y:S02]  /*613f0*/  LOP3.LUT P5, RZ, R18.reuse, 0x40, RZ, 0xc0, !PT ;  /* 0x0000004012ff7812 */ /* 0x040fe400078ac0ff */
[----:B------:R-:W-:-:S03]  /*61400*/  LOP3.LUT P6, RZ, R18, 0x80, RZ, 0xc0, !PT ;  /* 0x0000008012ff7812 */ /* 0x000fc600078cc0ff */
[----:B--2---:R1:W-:Y:S02]  /*61410*/  @P1 STG.E desc[UR4][R10.64], R17 ;  /* 0x000000110a001986 */ /* 0x0043e4000c101904 */
        /* <DEDUP_REMOVED lines=22> */
[----:B---3--:R-:W-:-:S05]  /*61580*/  IMAD.WIDE R10, R166, 0x4, R2 ;  /* 0x00000004a60a7825 */ /* 0x008fca00078e0202 */
[----:B------:R1:W-:Y:S02]  /*61590*/  @P2 STG.E desc[UR4][R10.64], R229 ;  /* 0x000000e50a002986 */ /* 0x0003e4000c101904 */
[----:B-1----:R-:W-:Y:S02]  /*615a0*/  IMAD.WIDE R10, R166, 0x4, R4 ;  /* 0x00000004a60a7825 */ /* 0x002fe400078e0204 */
[----:B------:R-:W3:Y:S04]  /*615b0*/  LDL.LU R166, [R1+0x5bc] ;  /* 0x0005bc0001a67983 */ /* 0x000ee80000300800 */
[----:B------:R1:W-:Y:S02]  /*615c0*/  @P3 STG.E desc[UR4][R10.64], R167 ;  /* 0x000000a70a003986 */ /* 0x0003e4000c101904 */
[----:B-1----:R-:W-:-:S02]  /*615d0*/  IMAD.WIDE R10, R250, 0x4, R2 ;  /* 0x00000004fa0a7825 */ /* 0x002fc400078e0202 */
[----:B------:R-:W3:Y:S04]  /*615e0*/  LDL.LU R167, [R1+0x12c4] ;  /* 0x0012c40001a77983 */ /* 0x000ee80000300800 */
[----:B------:R1:W-:Y:S02]  /*615f0*/  @P4 STG.E desc[UR4][R10.64], R251 ;  /* 0x000000fb0a004986 */ /* 0x0003e4000c101904 */
[----:B-1----:R-:W-:Y:S02]  /*61600*/  IMAD.WIDE R10, R250, 0x4, R4 ;  /* 0x00000004fa0a7825 */ /* 0x002fe400078e0204 */
[----:B------:R-:W3:Y:S04]  /*61610*/  LDL.LU R251, [R1+0x1bc] ;  /* 0x0001bc0001fb7983 */ /* 0x000ee80000300800 */
[----:B----4-:R1:W-:Y:S04]  /*61620*/  @P5 STG.E desc[UR4][R10.64], R252 ;  /* 0x000000fc0a005986 */ /* 0x0103e8000c101904 */
[----:B------:R-:W4:Y:S04]  /*61630*/  LDL.LU R250, [R1+0xdb0] ;  /* 0x000db00001fa7983 */ /* 0x000f280000300800 */
[----:B-1----:R-:W4:Y:S01]  /*61640*/  LDL.LU R252, [R1+0x12c8] ;  /* 0x0012c80001fc7983 */ /* 0x002f220000300800 */
[----:B------:R-:W-:-:S05]  /*61650*/  IMAD.WIDE R10, R230, 0x4, R2 ;  /* 0x00000004e60a7825 */ /* 0x000fca00078e0202 */
[----:B------:R1:W-:Y:S04]  /*61660*/  @P6 STG.E desc[UR4][R10.64], R231 ;  /* 0x000000e70a006986 */ /* 0x0003e8000c101904 */
[----:B-1----:R-:W4:Y:S01]  /*61670*/  LDL.LU R231, [R1+0x9c0] ;  /* 0x0009c00001e77983 */ /* 0x002f220000300800 */
[----:B------:R-:W-:Y:S01]  /*61680*/  LOP3.LUT P0, RZ, R18, 0x100, RZ, 0xc0, !PT ;  /* 0x0000010012ff7812 */ /* 0x000fe2000780c0ff */
[----:B------:R-:W-:Y:S02]  /*61690*/  IMAD.WIDE R10, R230, 0x4, R4 ;  /* 0x00000004e60a7825 */ /* 0x000fe400078e0204 */
[----:B------:R-:W4:Y:S10]  /*616a0*/  LDL.LU R230, [R1+0x5c0] ;  /* 0x0005c00001e67983 */ /* 0x000f340000300800 */
[----:B--2---:R1:W-:Y:S04]  /*616b0*/  @P0 STG.E desc[UR4][R10.64], R20 ;  /* 0x000000140a000986 */ /* 0x0043e8000c101904 */
[----:B-1----:R-:W2:Y:S04]  /*616c0*/  LDL.LU R20, [R1+0x12cc] ;  /* 0x0012cc0001147983 */ /* 0x002ea80000300800 */
        /* <DEDUP_REMOVED lines=8> */
[----:B------:R-:W2:Y:S01]  /*61750*/  LDL.LU R164, [R1+0x12d8] ;  /* 0x0012d80001a47983 */ /* 0x000ea20000300800 */
[----:B------:R-:W-:-:S03]  /*61760*/  LOP3.LUT P4, RZ, R18, 0x200, RZ, 0xc0, !PT ;  /* 0x0000020012ff7812 */ /* 0x000fc6000788c0ff */
[----:B------:R-:W2:Y:S01]  /*61770*/  LDL.LU R165, [R1+0x9c8] ;  /* 0x0009c80001a57983 */ /* 0x000ea20000300800 */
[----:B------:R-:W-:-:S03]  /*61780*/  LOP3.LUT P5, RZ, R18, 0x400, RZ, 0xc0, !PT ;  /* 0x0000040012ff7812 */ /* 0x000fc600078ac0ff */
[----:B------:R-:W2:Y:S04]  /*61790*/  LDL.LU R228, [R1+0x5c8] ;  /* 0x0005c80001e47983 */ /* 0x000ea80000300800 */
[----:B------:R-:W2:Y:S01]  /*617a0*/  LDL.LU R229, [R1+0x12dc] ;  /* 0x0012dc0001e57983 */ /* 0x000ea20000300800 */
[C---:B------:R-:W-:Y:S02]  /*617b0*/  LOP3.LUT P6, RZ, R18.reuse, 0x800, RZ, 0xc0, !PT ;  /* 0x0000080012ff7812 */ /* 0x040fe400078cc0ff */
[C---:B------:R-:W-:Y:S02]  /*617c0*/  LOP3.LUT P0, RZ, R18.reuse, 0x1000, RZ, 0xc0, !PT ;  /* 0x0000100012ff7812 */ /* 0x040fe4000780c0ff */
        /* <DEDUP_REMOVED lines=8> */
[----:B------:R1:W-:Y:S02]  /*61850*/  @P4 STG.E desc[UR4][R10.64], R166 ;  /* 0x000000a60a004986 */ /* 0x0003e4000c101904 */
[----:B-1----:R-:W-:Y:S02]  /*61860*/  IMAD.WIDE R10, R167, 0x4, R4 ;  /* 0x00000004a70a7825 */ /* 0x002fe400078e0204 */
[----:B------:R-:W3:Y:S04]  /*61870*/  LDL.LU R166, [R1+0x1c8] ;  /* 0x0001c80001a67983 */ /* 0x000ee80000300800 */
[----:B------:R4:W-:Y:S02]  /*61880*/  @P5 STG.E desc[UR4][R10.64], R251 ;  /* 0x000000fb0a005986 */ /* 0x0009e4000c101904 */
[----:B----4-:R-:W-:-:S02]  /*61890*/  IMAD.WIDE R10, R252, 0x4, R2 ;  /* 0x00000004fc0a7825 */ /* 0x010fc400078e0202 */
[----:B------:R-:W4:Y:S04]  /*618a0*/  LDL.LU R251, [R1+0x12e0] ;  /* 0x0012e00001fb7983 */ /* 0x000f280000300800 */
[----:B------:R1:W-:Y:S04]  /*618b0*/  @P6 STG.E desc[UR4][R10.64], R250 ;  /* 0x000000fa0a006986 */ /* 0x0003e8000c101904 */
[----:B------:R-:W4:Y:S01]  /*618c0*/  LDL.LU R167, [R1+0xdbc] ;  /* 0x000dbc0001a77983 */ /* 0x000f220000300800 */
[----:B-1----:R-:W-:-:S03]  /*618d0*/  IMAD.WIDE R10, R252, 0x4, R4 ;  /* 0x00000004fc0a7825 */ /* 0x002fc600078e0204 */
[----:B------:R-:W4:Y:S04]  /*618e0*/  LDL.LU R250, [R1+0x9cc] ;  /* 0x0009cc0001fa7983 */ /* 0x000f280000300800 */
[----:B------:R1:W-:Y:S04]  /*618f0*/  @P0 STG.E desc[UR4][R10.64], R231 ;  /* 0x000000e70a000986 */ /* 0x0003e8000c101904 */
[----:B------:R-:W4:Y:S04]  /*61900*/  LDL.LU R252, [R1+0x5cc] ;  /* 0x0005cc0001fc7983 */ /* 0x000f280000300800 */
[----:B-1----:R-:W4:Y:S01]  /*61910*/  LDL.LU R231, [R1+0x12e4] ;  /* 0x0012e40001e77983 */ /* 0x002f220000300800 */
[----:B------:R-:W-:-:S04]  /*61920*/  LOP3.LUT R12, R12, 0xffffdfff, RZ, 0xc0, !PT ;  /* 0xffffdfff0c0c7812 */ /* 0x000fc800078ec0ff */
        /* <DEDUP_REMOVED lines=17> */
[----:B--2---:R-:W-:-:S12]  /*61a40*/  IMAD.WIDE R10, R20, 0x4, R2 ;  /* 0x00000004140a7825 */ /* 0x004fd800078e0202 */
[----:B------:R1:W-:Y:S02]  /*61a50*/  @P1 STG.E desc[UR4][R10.64], R230 ;  /* 0x000000e60a001986 */ /* 0x0003e4000c101904 */
[----:B-1----:R-:W-:Y:S02]  /*61a60*/  IMAD.WIDE R10, R20, 0x4, R4 ;  /* 0x00000004140a7825 */ /* 0x002fe400078e0204 */
[----:B------:R-:W2:Y:S04]  /*61a70*/  LDL.LU R230, [R1+0xdc0] ;  /* 0x000dc00001e67983 */ /* 0x000ea80000300800 */
        /* <DEDUP_REMOVED lines=30> */
[----:B----4-:R-:W-:-:S05]  /*61c60*/  IMAD.WIDE R10, R251, 0x4, R2 ;  /* 0x00000004fb0a7825 */ /* 0x010fca00078e0202 */
[----:B------:R1:W-:Y:S01]  /*61c70*/  @P3 STG.E desc[UR4][R10.64], R167 ;  /* 0x000000a70a003986 */ /* 0x0003e2000c101904 */
[----:B------:R-:W-:Y:S01]  /*61c80*/  LOP3.LUT P6, RZ, R18, 0x4000000, RZ, 0xc0, !PT ;  /* 0x0400000012ff7812 */ /* 0x000fe200078cc0ff */
        /* <DEDUP_REMOVED lines=8> */
[----:B------:R-:W4:Y:S04]  /*61d10*/  LDL.LU R228, [R1+0x9d0] ;  /* 0x0009d00001e47983 */ /* 0x000f280000300800 */
[----:B------:R-:W4:Y:S04]  /*61d20*/  LDL.LU R229, [R1+0x5d0] ;  /* 0x0005d00001e57983 */ /* 0x000f280000300800 */
[----:B------:R-:W4:Y:S04]  /*61d30*/  LDL.LU R166, [R1+0x12ec] ;  /* 0x0012ec0001a67983 */ /* 0x000f280000300800 */
[----:B------:R-:W4:Y:S01]  /*61d40*/  LDL.LU R167, [R1+0x1d0] ;  /* 0x0001d00001a77983 */ /* 0x000f220000300800 */
[----:B------:R-:W-:-:S03]  /*61d50*/  LOP3.LUT P0, RZ, R18, 0x8000000, RZ, 0xc0, !PT ;  /* 0x0800000012ff7812 */ /* 0x000fc6000780c0ff */
[----:B------:R-:W4:Y:S04]  /*61d60*/  LDL.LU R252, [R1+0xdc4] ;  /* 0x000dc40001fc7983 */ /* 0x000f280000300800 */
[----:B------:R-:W4:Y:S04]  /*61d70*/  LDL.LU R250, [R1+0x9d4] ;  /* 0x0009d40001fa7983 */ /* 0x000f280000300800 */
[----:B------:R-:W4:Y:S01]  /*61d80*/  LDL.LU R251, [R1+0x5d4] ;  /* 0x0005d40001fb7983 */ /* 0x000f220000300800 */
[----:B--2---:R-:W-:-:S05]  /*61d90*/  IMAD.WIDE R10, R20, 0x4, R2 ;  /* 0x00000004140a7825 */ /* 0x004fca00078e0202 */
[----:B------:R1:W-:Y:S04]  /*61da0*/  @P0 STG.E desc[UR4][R10.64], R230 ;  /* 0x000000e60a000986 */ /* 0x0003e8000c101904 */
[----:B-1----:R-:W2:Y:S01]  /*61db0*/  LDL.LU R230, [R1+0x12f4] ;  /* 0x0012f40001e67983 */ /* 0x002ea20000300800 */
[----:B------:R-:W-:-:S03]  /*61dc0*/  IMAD.WIDE R10, R20, 0x4, R4 ;  /* 0x00000004140a7825 */ /* 0x000fc600078e0204 */
[----:B------:R-:W2:Y:S01]  /*61dd0*/  LDL.LU R20, [R1+0x1d4] ;  /* 0x0001d40001147983 */ /* 0x000ea20000300800 */
[----:B------:R-:W-:-:S03]  /*61de0*/  LOP3.LUT R12, R12, 0xfffffff7, RZ, 0xc0, !PT ;  /* 0xfffffff70c0c7812 */ /* 0x000fc600078ec0ff */
[----:B------:R-:W2:Y:S01]  /*61df0*/  LDL.LU R17, [R1+0x12f8] ;  /* 0x0012f80001117983 */ /* 0x000ea20000300800 */
[C---:B------:R-:W-:Y:S02]  /*61e00*/  LOP3.LUT P4, RZ, R18.reuse, 0x10000000, RZ, 0xc0, !PT ;  /* 0x1000000012ff7812 */ /* 0x040fe4000788c0ff */
[C---:B------:R-:W-:Y:S02]  /*61e10*/  LOP3.LUT P5, RZ, R18.reuse, 0x20000000, RZ, 0xc0, !PT ;  /* 0x2000000012ff7812 */ /* 0x040fe400078ac0ff */
[C---:B------:R-:W-:Y:S02]  /*61e20*/  LOP3.LUT P6, RZ, R18.reuse, 0x40000000, RZ, 0xc0, !PT ;  /* 0x4000000012ff7812 */ /* 0x040fe400078cc0ff */
        /* <DEDUP_REMOVED lines=11> */
[----:B---3--:R-:W-:-:S13]  /*61ee0*/  LOP3.LUT P1, RZ, R19, 0x100, RZ, 0xc0, !PT ;  /* 0x0000010013ff7812 */ /* 0x008fda000782c0ff */
        /* <DEDUP_REMOVED lines=18> */
[----:B----4-:R1:W-:Y:S10]  /*62010*/  @P4 STG.E desc[UR4][R10.64], R228 ;  /* 0x000000e40a004986 */ /* 0x0103f4000c101904 */
[----:B------:R-:W-:-:S02]  /*62020*/  @P1 LOP3.LUT R12, R12, 0x200, RZ, 0xfc, !PT ;  /* 0x000002000c0c1812 */ /* 0x000fc400078efcff */
[----:B------:R-:W-:Y:S01]  /*62030*/  LOP3.LUT P1, RZ, R19, 0x2, RZ, 0xc0, !PT ;  /* 0x0000000213ff7812 */ /* 0x000fe2000782c0ff */
[----:B-1----:R-:W-:Y:S01]  /*62040*/  IMAD.WIDE R10, R166, 0x4, R2 ;  /* 0x00000004a60a7825 */ /* 0x002fe200078e0202 */
[----:B------:R-:W-:Y:S01]  /*62050*/  LOP3.LUT R12, R12, 0xfffffbff, RZ, 0xc0, !PT ;  /* 0xfffffbff0c0c7812 */ /* 0x000fe200078ec0ff */
[----:B------:R-:W3:Y:S04]  /*62060*/  LDL.LU R228, [R1+0x1dc] ;  /* 0x0001dc0001e47983 */ /* 0x000ee80000300800 */
[----:B------:R1:W-:Y:S06]  /*62070*/  @P5 STG.E desc[UR4][R10.64], R229 ;  /* 0x000000e50a005986 */ /* 0x0003ec000c101904 */
[----:B------:R-:W-:-:S02]  /*62080*/  @P1 LOP3.LUT R12, R12, 0x400, RZ, 0xfc, !PT ;  /* 0x000004000c0c1812 */ /* 0x000fc400078efcff */
[----:B------:R-:W-:Y:S01]  /*62090*/  LOP3.LUT P1, RZ, R19, 0x1, RZ, 0xc0, !PT ;  /* 0x0000000113ff7812 */ /* 0x000fe2000782c0ff */
[----:B-1----:R-:W-:Y:S01]  /*620a0*/  IMAD.WIDE R10, R166, 0x4, R4 ;  /* 0x00000004a60a7825 */ /* 0x002fe200078e0204 */
[----:B------:R-:W4:Y:S04]  /*620b0*/  LDL.LU R229, [R1+0xdd0] ;  /* 0x000dd00001e57983 */ /* 0x000f280000300800 */
[----:B------:R1:W-:Y:S04]  /*620c0*/  @P6 STG.E desc[UR4][R10.64], R167 ;  /* 0x000000a70a006986 */ /* 0x0003e8000c101904 */
[----:B------:R-:W4:Y:S01]  /*620d0*/  LDL.LU R166, [R1+0x1308] ;  /* 0x0013080001a67983 */ /* 0x000f220000300800 */
        /* <DEDUP_REMOVED lines=8> */
[----:B--2---:R-:W-:-:S03]  /*62160*/  IMAD.WIDE R10, R230, 0x4, R2 ;  /* 0x00000004e60a7825 */ /* 0x004fc600078e0202 */
[----:B------:R-:W2:Y:S06]  /*62170*/  LDL.LU R250, [R1+0x1c70] ;  /* 0x001c700001fa7983 */ /* 0x000eac0000300800 */
[----:B------:R1:W-:Y:S01]  /*62180*/  @P1 STG.E desc[UR4][R10.64], R251 ;  /* 0x000000fb0a001986 */ /* 0x0003e2000c101904 */
[----:B------:R-:W-:Y:S01]  /*62190*/  LOP3.LUT P1, RZ, R12, 0x200, RZ, 0xc0, !PT ;  /* 0x000002000cff7812 */ /* 0x000fe2000782c0ff */
[----:B-1----:R-:W-:Y:S02]  /*621a0*/  IMAD.WIDE R10, R230, 0x4, R4 ;  /* 0x00000004e60a7825 */ /* 0x002fe400078e0204 */
[----:B------:R-:W2:Y:S04]  /*621b0*/  LDL.LU R251, [R1+0x1c6c] ;  /* 0x001c6c0001fb7983 */ /* 0x000ea80000300800 */
[----:B------:R-:W2:Y:S06]  /*621c0*/  LDL.LU R230, [R1+0x1c68] ;  /* 0x001c680001e67983 */ /* 0x000eac0000300800 */
[----:B------:R1:W-:Y:S04]  /*621d0*/  @P1 STG.E desc[UR4][R10.64], R20 ;  /* 0x000000140a001986 */ /* 0x0003e8000c101904 */
[----:B-1----:R-:W2:Y:S01]  /*621e0*/  LDL.LU R20, [R1+0x1c64] ;  /* 0x001c640001147983 */ /* 0x002ea20000300800 */
        /* <DEDUP_REMOVED lines=24> */
[----:B-1----:R-:W-:Y:S01]  /*62370*/  IMAD.WIDE R10, R165, 0x4, R4 ;  /* 0x00000004a50a7825 */ /* 0x002fe200078e0204 */
[C---:B------:R-:W-:Y:S02]  /*62380*/  LOP3.LUT P6, RZ, R19.reuse, 0x2000, RZ, 0xc0, !PT ;  /* 0x0000200013ff7812 */ /* 0x040fe400078cc0ff */
[----:B------:R-:W-:Y:S02]  /*62390*/  LOP3.LUT P0, RZ, R19, 0x4000, RZ, 0xc0, !PT ;  /* 0x0000400013ff7812 */ /* 0x000fe4000780c0ff */
[----:B---3--:R4:W-:Y:S02]  /*623a0*/  @P3 STG.E desc[UR4][R10.64], R228 ;  /* 0x000000e40a003986 */ /* 0x0089e4000c101904 */
[----:B----4-:R-:W-:-:S05]  /*623b0*/  IMAD.WIDE R10, R166, 0x4, R2 ;  /* 0x00000004a60a7825 */ /* 0x010fca00078e0202 */
        /* <DEDUP_REMOVED lines=8> */
[----:B------:R-:W4:Y:S04]  /*62440*/  LDL.LU R229, [R1+0x1318] ;  /* 0x0013180001e57983 */ /* 0x000f280000300800 */
[----:B--2---:R1:W-:Y:S04]  /*62450*/  @P0 STG.E desc[UR4][R10.64], R20 ;  /* 0x000000140a000986 */ /* 0x0043e8000c101904 */
[----:B-1----:R-:W2:Y:S04]  /*62460*/  LDL.LU R20, [R1+0x1c60] ;  /* 0x001c600001147983 */ /* 0x002ea80000300800 */
[----:B------:R-:W4:Y:S04]  /*62470*/  LDL.LU R252, [R1+0xdd4] ;  /* 0x000dd40001fc7983 */ /* 0x000f280000300800 */
[----:B------:R-:W4:Y:S04]  /*62480*/  LDL.LU R0, [R1+0x9e4] ;  /* 0x0009e40001007983 */ /* 0x000f280000300800 */
[----:B------:R-:W4:Y:S04]  /*62490*/  LDL.LU R165, [R1+0x5e4] ;  /* 0x0005e40001a57983 */ /* 0x000f280000300800 */
[----:B------:R-:W4:Y:S01]  /*624a0*/  LDL.LU R167, [R1+0x1314] ;  /* 0x0013140001a77983 */ /* 0x000f220000300800 */
[----:B------:R-:W-:-:S03]  /*624b0*/  LOP3.LUT P0, RZ, R19, 0x8000000, RZ, 0xc0, !PT ;  /* 0x0800000013ff7812 */ /* 0x000fc6000780c0ff */
[----:B------:R-:W4:Y:S01]  /*624c0*/  LDL.LU R164, [R1+0x1e4] ;  /* 0x0001e40001a47983 */ /* 0x000f220000300800 */
[C---:B------:R-:W-:Y:S02]  /*624d0*/  LOP3.LUT P2, RZ, R19.reuse, 0x8000, RZ, 0xc0, !PT ;  /* 0x0000800013ff7812 */ /* 0x040fe4000784c0ff */
[C---:B------:R-:W-:Y:S02]  /*624e0*/  LOP3.LUT P5, RZ, R19.reuse, 0x80000, RZ, 0xc0, !PT ;  /* 0x0008000013ff7812 */ /* 0x040fe400078ac0ff */
[C---:B------:R-:W-:Y:S02]  /*624f0*/  LOP3.LUT P6, RZ, R19.reuse, 0x400000, RZ, 0xc0, !PT ;  /* 0x0040000013ff7812 */ /* 0x040fe400078cc0ff */
[----:B------:R-:W-:Y:S02]  /*62500*/  LOP3.LUT R12, R12, 0xfffffffb, RZ, 0xc0, !PT ;  /* 0xfffffffb0c0c7812 */ /* 0x000fe400078ec0ff */
[----:B------:R-:W-:-:S07]  /*62510*/  LOP3.LUT P3, RZ, R19, 0x10000, RZ, 0xc0, !PT ;  /* 0x0001000013ff7812 */ /* 0x000fce000786c0ff */
[----:B------:R-:W-:-:S04]  /*62520*/  @P5 LOP3.LUT R12, R12, 0x4, RZ, 0xfc, !PT ;  /* 0x000000040c0c5812 */ /* 0x000fc800078efcff */
[----:B------:R-:W-:Y:S02]  /*62530*/  LOP3.LUT R12, R12, 0xfffffffe, RZ, 0xc0, !PT ;  /* 0xfffffffe0c0c7812 */ /* 0x000fe400078ec0ff */
[C---:B------:R-:W-:Y:S02]  /*62540*/  LOP3.LUT P4, RZ, R19.reuse, 0x20000, RZ, 0xc0, !PT ;  /* 0x0002000013ff7812 */ /* 0x040fe4000788c0ff */
[----:B------:R-:W-:Y:S02]  /*62550*/  @P6 LOP3.LUT R12, R12, 0x1, RZ, 0xfc, !PT ;  /* 0x000000010c0c6812 */ /* 0x000fe400078efcff */
[C---:B------:R-:W-:Y:S02]  /*62560*/  LOP3.LUT P6, RZ, R19.reuse, 0x200000, RZ, 0xc0, !PT ;  /* 0x0020000013ff7812 */ /* 0x040fe400078cc0ff */
[----:B------:R-:W-:Y:S02]  /*62570*/  LOP3.LUT R12, R12, 0xfffffffd, RZ, 0xc0, !PT ;  /* 0xfffffffd0c0c7812 */ /* 0x000fe400078ec0ff */
[----:B------:R-:W-:-:S02]  /*62580*/  LOP3.LUT P5, RZ, R19, 0x40000, RZ, 0xc0, !PT ;  /* 0x0004000013ff7812 */ /* 0x000fc400078ac0ff */
[----:B------:R-:W-:-:S07]  /*62590*/  LOP3.LUT P1, RZ, R19, 0x10000000, RZ, 0xc0, !PT ;  /* 0x1000000013ff7812 */ /* 0x000fce000782c0ff */
[----:B------:R-:W-:Y:S02]  /*625a0*/  @P6 LOP3.LUT R12, R12, 0x2, RZ, 0xfc, !PT ;  /* 0x000000020c0c6812 */ /* 0x000fe400078efcff */
[----:B------:R-:W-:Y:S01]  /*625b0*/  LOP3.LUT P6, RZ, R19, 0x100000, RZ, 0xc0, !PT ;  /* 0x0010000013ff7812 */ /* 0x000fe200078cc0ff */
[----:B---3--:R-:W-:Y:S01]  /*625c0*/  IMAD.WIDE R10, R231, 0x4, R2 ;  /* 0x00000004e70a7825 */ /* 0x008fe200078e0202 */
[----:B--2---:R-:W-:-:S04]  /*625d0*/  LOP3.LUT R20, R20, 0xefffffff, RZ, 0xc0, !PT ;  /* 0xefffffff14147812 */ /* 0x004fc800078ec0ff */
[----:B------:R-:W-:Y:S02]  /*625e0*/  @P0 LOP3.LUT R20, R20, 0x10000000, RZ, 0xfc, !PT ;  /* 0x1000000014140812 */ /* 0x000fe400078efcff */
[----:B------:R-:W-:Y:S02]  /*625f0*/  LOP3.LUT P0, RZ, R19, 0x4000000, RZ, 0xc0, !PT ;  /* 0x0400000013ff7812 */ /* 0x000fe4000780c0ff */
[----:B------:R-:W-:Y:S01]  /*62600*/  LOP3.LUT R20, R20, 0xdfffffff, RZ, 0xc0, !PT ;  /* 0xdfffffff14147812 */ /* 0x000fe200078ec0ff */
[----:B----4-:R1:W-:Y:S10]  /*62610*/  @P2 STG.E desc[UR4][R10.64], R252 ;  /* 0x000000fc0a002986 */ /* 0x0103f4000c101904 */
[----:B------:R-:W-:-:S02]  /*62620*/  @P0 LOP3.LUT R20, R20, 0x20000000, RZ, 0xfc, !PT ;  /* 0x2000000014140812 */ /* 0x000fc400078efcff */
[----:B------:R-:W-:Y:S01]  /*62630*/  LOP3.LUT P0, RZ, R19, 0x2000000, RZ, 0xc0, !PT ;  /* 0x0200000013ff7812 */ /* 0x000fe2000780c0ff */
[----:B-1----:R-:W-:Y:S02]  /*62640*/  IMAD.WIDE R10, R231, 0x4, R4 ;  /* 0x00000004e70a7825 */ /* 0x002fe400078e0204 */
[----:B------:R-:W2:Y:S01]  /*62650*/  LDL.LU R231, [R1+0x9e8] ;  /* 0x0009e80001e77983 */ /* 0x000ea20000300800 */
[----:B------:R-:W-:-:S03]  /*62660*/  LOP3.LUT R20, R20, 0xbfffffff, RZ, 0xc0, !PT ;  /* 0xbfffffff14147812 */ /* 0x000fc600078ec0ff */
[----:B------:R-:W3:Y:S04]  /*62670*/  LDL.LU R252, [R1+0x5e8] ;  /* 0x0005e80001fc7983 */ /* 0x000ee80000300800 */
[----:B------:R-:W4:Y:S02]  /*62680*/  LDL.LU R13, [R1+0x131c] ;  /* 0x00131c00010d7983 */ /* 0x000f240000300800 */
[----:B------:R-:W-:Y:S02]  /*62690*/  @P0 LOP3.LUT R20, R20, 0x40000000, RZ, 0xfc, !PT ;  /* 0x4000000014140812 */ /* 0x000fe400078efcff */
[----:B------:R-:W-:Y:S01]  /*626a0*/  LOP3.LUT P0, RZ, R19, 0x1000000, RZ, 0xc0, !PT ;  /* 0x0100000013ff7812 */ /* 0x000fe2000780c0ff */
[----:B------:R1:W-:Y:S01]  /*626b0*/  @P3 STG.E desc[UR4][R10.64], R0 ;  /* 0x000000000a003986 */ /* 0x0003e2000c101904 */
[----:B------:R-:W-:-:S03]  /*626c0*/  LOP3.LUT R20, R20, 0x7fffffff, RZ, 0xc0, !PT ;  /* 0x7fffffff14147812 */ /* 0x000fc600078ec0ff */
[----:B------:R-:W3:Y:S01]  /*626d0*/  LDL.LU R166, [R1+0xddc] ;  /* 0x000ddc0001a67983 */ /* 0x000ee20000300800 */
[----:B------:R-:W-:-:S03]  /*626e0*/  LOP3.LUT P2, RZ, R19, 0x20000000, RZ, 0xc0, !PT ;  /* 0x2000000013ff7812 */ /* 0x000fc6000784c0ff */
[----:B------:R-:W3:Y:S01]  /*626f0*/  LDL.LU R18, [R1+0x1320] ;  /* 0x0013200001127983 */ /* 0x000ee20000300800 */
[----:B-1----:R-:W-:-:S03]  /*62700*/  IMAD.WIDE R10, R167, 0x4, R2 ;  /* 0x00000004a70a7825 */ /* 0x002fc600078e0202 */
[----:B------:R-:W-:Y:S02]  /*62710*/  @P0 LOP3.LUT R20, R20, 0x80000000, RZ, 0xfc, !PT ;  /* 0x8000000014140812 */ /* 0x000fe400078efcff */
[C---:B------:R-:W-:Y:S01]  /*62720*/  LOP3.LUT P0, RZ, R19.reuse, 0x800000, RZ, 0xc0, !PT ;  /* 0x0080000013ff7812 */ /* 0x040fe2000780c0ff */
[----:B------:R1:W-:Y:S01]  /*62730*/  @P4 STG.E desc[UR4][R10.64], R165 ;  /* 0x000000a50a004986 */ /* 0x0003e2000c101904 */
[C---:B------:R-:W-:Y:S02]  /*62740*/  LOP3.LUT P3, RZ, R19.reuse, 0x40000000, RZ, 0xc0, !PT ;  /* 0x4000000013ff7812 */ /* 0x040fe4000786c0ff */
[----:B------:R-:W-:Y:S02]  /*62750*/  LOP3.LUT P4, RZ, R19, 0x80000000, RZ, 0xc0, !PT ;  /* 0x8000000013ff7812 */ /* 0x000fe4000788c0ff */
[----:B------:R-:W3:Y:S04]  /*62760*/  LDL.LU R19, [R1+0x1e8] ;  /* 0x0001e80001137983 */ /* 0x000ee80000300800 */
[----:B-1----:R-:W3:Y:S01]  /*62770*/  LDL.LU R165, [R1+0x9ec] ;  /* 0x0009ec0001a57983 */ /* 0x002ee20000300800 */
[----:B------:R-:W-:-:S03]  /*62780*/  IMAD.WIDE R10, R167, 0x4, R4 ;  /* 0x00000004a70a7825 */ /* 0x000fc600078e0204 */
[----:B------:R-:W3:Y:S04]  /*62790*/  LDL.LU R167, [R1+0x5ec] ;  /* 0x0005ec0001a77983 */ /* 0x000ee80000300800 */
[----:B------:R-:W3:Y:S04]  /*627a0*/  LDL.LU R17, [R1+0x1324] ;  /* 0x0013240001117983 */ /* 0x000ee80000300800 */
[----:B------:R1:W-:Y:S01]  /*627b0*/  @P5 STG.E desc[UR4][R10.64], R164 ;  /* 0x000000a40a005986 */ /* 0x0003e2000c101904 */
[----:B------:R-:W-:-:S03]  /*627c0*/  LOP3.LUT P5, RZ, R12, 0x4, RZ, 0xc0, !PT ;  /* 0x000000040cff7812 */ /* 0x000fc600078ac0ff */
        /* <DEDUP_REMOVED lines=12> */
[----:B--2---:R4:W-:Y:S01]  /*62890*/  @P6 STG.E desc[UR4][R10.64], R231 ;  /* 0x000000e70a006986 */ /* 0x0049e2000c101904 */
[----:B------:R-:W-:Y:S01]  /*628a0*/  LOP3.LUT P6, RZ, R12, 0x2, RZ, 0xc0, !PT ;  /* 0x000000020cff7812 */ /* 0x000fe200078cc0ff */
[----:B----4-:R-:W-:-:S02]  /*628b0*/  IMAD.WIDE R10, R13, 0x4, R2 ;  /* 0x000000040d0a7825 */ /* 0x010fc400078e0202 */
[----:B------:R-:W2:Y:S10]  /*628c0*/  LDL.LU R231, [R1+0x1c5c] ;  /* 0x001c5c0001e77983 */ /* 0x000eb40000300800 */
[----:B---3--:R1:W-:Y:S01]  /*628d0*/  @P6 STG.E desc[UR4][R10.64], R252 ;  /* 0x000000fc0a006986 */ /* 0x0083e2000c101904 */
[----:B------:R-:W-:Y:S01]  /*628e0*/  LOP3.LUT P6, RZ, R12, 0x1, RZ, 0xc0, !PT ;  /* 0x000000010cff7812 */ /* 0x000fe200078cc0ff */
[----:B------:R-:W-:-:S04]  /*628f0*/  IMAD.WIDE R12, R13, 0x4, R4 ;  /* 0x000000040d0c7825 */ /* 0x000fc800078e0204 */
[----:B-1----:R-:W-:Y:S01]  /*62900*/  IMAD.WIDE R10, R18, 0x4, R2 ;  /* 0x00000004120a7825 */ /* 0x002fe200078e0202 */
[----:B------:R-:W3:Y:S07]  /*62910*/  LDL.LU R252, [R1+0x1c58] ;  /* 0x001c580001fc7983 */ /* 0x000eee0000300800 */
[----:B------:R-:W-:Y:S04]  /*62920*/  @P6 STG.E desc[UR4][R12.64], R19 ;  /* 0x000000130c006986 */ /* 0x000fe8000c101904 */
[----:B------:R1:W-:Y:S04]  /*62930*/  @P0 STG.E desc[UR4][R10.64], R166 ;  /* 0x000000a60a000986 */ /* 0x0003e8000c101904 */
[----:B-1----:R-:W4:Y:S01]  /*62940*/  LDL.LU R166, [R1+0xde4] ;  /* 0x000de40001a67983 */ /* 0x002f220000300800 */
[----:B------:R-:W-:Y:S01]  /*62950*/  LOP3.LUT P0, RZ, R20, 0x80000000, RZ, 0xc0, !PT ;  /* 0x8000000014ff7812 */ /* 0x000fe2000780c0ff */
[----:B------:R-:W-:-:S12]  /*62960*/  IMAD.WIDE R10, R18, 0x4, R4 ;  /* 0x00000004120a7825 */ /* 0x000fd800078e0204 */
[----:B------:R1:W-:Y:S01]  /*62970*/  @P0 STG.E desc[UR4][R10.64], R165 ;  /* 0x000000a50a000986 */ /* 0x0003e2000c101904 */
[C---:B------:R-:W-:Y:S01]  /*62980*/  LOP3.LUT P0, RZ, R20.reuse, 0x40000000, RZ, 0xc0, !PT ;  /* 0x4000000014ff7812 */ /* 0x040fe2000780c0ff */
[C---:B-1----:R-:W-:Y:S02]  /*62990*/  IMAD.WIDE R10, R17.reuse, 0x4, R2 ;  /* 0x00000004110a7825 */ /* 0x042fe400078e0202 */
[----:B------:R-:W2:Y:S10]  /*629a0*/  LDL.LU R165, [R1+0x9f4] ;  /* 0x0009f40001a57983 */ /* 0x000eb40000300800 */
[----:B------:R1:W-:Y:S04]  /*629b0*/  @P0 STG.E desc[UR4][R10.64], R167 ;  /* 0x000000a70a000986 */ /* 0x0003e8000c101904 */
[----:B-1----:R-:W3:Y:S01]  /*629c0*/  LDL.LU R167, [R1+0x1334] ;  /* 0x0013340001a77983 */ /* 0x002ee20000300800 */
[----:B------:R-:W-:Y:S01]  /*629d0*/  LOP3.LUT P0, RZ, R20, 0x20000000, RZ, 0xc0, !PT ;  /* 0x2000000014ff7812 */ /* 0x000fe2000780c0ff */
[----:B------:R-:W-:-:S12]  /*629e0*/  IMAD.WIDE R10, R17, 0x4, R4 ;  /* 0x00000004110a7825 */ /* 0x000fd800078e0204 */
[----:B------:R1:W-:Y:S01]  /*629f0*/  @P0 STG.E desc[UR4][R10.64], R14 ;  /* 0x0000000e0a000986 */ /* 0x0003e2000c101904 */
[----:B------:R-:W-:Y:S01]  /*62a00*/  LOP3.LUT P0, RZ, R20, 0x10000000, RZ, 0xc0, !PT ;  /* 0x1000000014ff7812 */ /* 0x000fe2000780c0ff */
[----:B-1----:R-:W-:-:S12]  /*62a10*/  IMAD.WIDE R10, R16, 0x4, R2 ;  /* 0x00000004100a7825 */ /* 0x002fd800078e0202 */
[----:B------:R1:W-:Y:S02]  /*62a20*/  @P0 STG.E desc[UR4][R10.64], R15 ;  /* 0x0000000f0a000986 */ /* 0x0003e4000c101904 */
[----:B-1----:R-:W-:Y:S02]  /*62a30*/  IMAD.WIDE R10, R16, 0x4, R4 ;  /* 0x00000004100a7825 */ /* 0x002fe400078e0204 */
[----:B------:R-:W2:Y:S04]  /*62a40*/  LDL.LU R16, [R1+0x5f4] ;  /* 0x0005f40001107983 */ /* 0x000ea80000300800 */
        /* <DEDUP_REMOVED lines=9> */
[----:B------:R-:W2:Y:S04]  /*62ae0*/  LDL.LU R228, [R1+0x133c] ;  /* 0x00133c0001e47983 */ /* 0x000ea80000300800 */
[----:B------:R-:W2:Y:S01]  /*62af0*/  LDL.LU R229, [R1+0xe48] ;  /* 0x000e480001e57983 */ /* 0x000ea20000300800 */
[----:B------:R-:W-:-:S03]  /*62b00*/  LOP3.LUT P6, RZ, R20, 0x2, RZ, 0xc0, !PT ;  /* 0x0000000214ff7812 */ /* 0x000fc600078cc0ff */
[----:B----4-:R1:W-:Y:S04]  /*62b10*/  @P5 STG.E desc[UR4][R10.64], R166 ;  /* 0x000000a60a005986 */ /* 0x0103e8000c101904 */
[----:B-1----:R-:W4:Y:S04]  /*62b20*/  LDL.LU R166, [R1+0x1338] ;  /* 0x0013380001a67983 */ /* 0x002f280000300800 */
[----:B------:R-:W4:Y:S04]  /*62b30*/  LDL.LU R15, [R1+0xde8] ;  /* 0x000de800010f7983 */ /* 0x000f280000300800 */
[----:B------:R-:W4:Y:S04]  /*62b40*/  LDL.LU R23, [R1+0x9f8] ;  /* 0x0009f80001177983 */ /* 0x000f280000300800 */
[----:B------:R-:W4:Y:S04]  /*62b50*/  LDL.LU R18, [R1+0x5f8] ;  /* 0x0005f80001127983 */ /* 0x000f280000300800 */
[----:B------:R-:W4:Y:S04]  /*62b60*/  LDL.LU R0, [R1+0xe4c] ;  /* 0x000e4c0001007983 */ /* 0x000f280000300800 */
[----:B------:R-:W4:Y:S01]  /*62b70*/  LDL.LU R17, [R1+0x1340] ;  /* 0x0013400001117983 */ /* 0x000f220000300800 */
[----:B---3--:R-:W-:-:S05]  /*62b80*/  IMAD.WIDE R10, R167, 0x4, R2 ;  /* 0x00000004a70a7825 */ /* 0x008fca00078e0202 */
[----:B--2---:R1:W-:Y:S04]  /*62b90*/  @P6 STG.E desc[UR4][R10.64], R165 ;  /* 0x000000a50a006986 */ /* 0x0043e8000c101904 */
[----:B-1----:R-:W2:Y:S04]  /*62ba0*/  LDL.LU R165, [R1+0xdec] ;  /* 0x000dec0001a57983 */ /* 0x002ea80000300800 */
[----:B------:R-:W3:Y:S04]  /*62bb0*/  LDL.LU R22, [R1+0x9fc] ;  /* 0x0009fc0001167983 */ /* 0x000ee80000300800 */
[----:B------:R-:W3:Y:S01]  /*62bc0*/  LDL.LU R164, [R1+0x1344] ;  /* 0x0013440001a47983 */ /* 0x000ee20000300800 */
[----:B------:R-:W-:-:S02]  /*62bd0*/  LOP3.LUT P1, RZ, R20, 0x10, RZ, 0xc0, !PT ;  /* 0x0000001014ff7812 */ /* 0x000fc4000782c0ff */
[C---:B------:R-:W-:Y:S02]  /*62be0*/  LOP3.LUT P0, RZ, R20.reuse, 0x4, RZ, 0xc0, !PT ;  /* 0x0000000414ff7812 */ /* 0x040fe4000780c0ff */
[----:B------:R-:W-:-:S09]  /*62bf0*/  LOP3.LUT R20, R20, 0xf7ffffff, RZ, 0xc0, !PT ;  /* 0xf7ffffff14147812 */ /* 0x000fd200078ec0ff */
[----:B------:R-:W-:-:S04]  /*62c00*/  @P1 LOP3.LUT R20, R20, 0x8000000, RZ, 0xfc, !PT ;  /* 0x0800000014141812 */ /* 0x000fc800078efcff */
[C---:B------:R-:W-:Y:S02]  /*62c10*/  LOP3.LUT P3, RZ, R20.reuse, 0x80, RZ, 0xc0, !PT ;  /* 0x0000008014ff7812 */ /* 0x040fe4000786c0ff */
[C---:B------:R-:W-:Y:S02]  /*62c20*/  LOP3.LUT P1, RZ, R20.reuse, 0x8, RZ, 0xc0, !PT ;  /* 0x0000000814ff7812 */ /* 0x040fe4000782c0ff */
[C---:B------:R-:W-:Y:S02]  /*62c30*/  LOP3.LUT P2, RZ, R20.reuse, 0x20, RZ, 0xc0, !PT ;  /* 0x0000002014ff7812 */ /* 0x040fe4000784c0ff */
[----:B------:R-:W-:-:S07]  /*62c40*/  LOP3.LUT R20, R20, 0xfbffffff, RZ, 0xc0, !PT ;  /* 0xfbffffff14147812 */ /* 0x000fce00078ec0ff */
[----:B------:R-:W-:-:S04]  /*62c50*/  @P3 LOP3.LUT R20, R20, 0x4000000, RZ, 0xfc, !PT ;  /* 0x0400000014143812 */ /* 0x000fc800078efcff */
[C---:B------:R-:W-:Y:S02]  /*62c60*/  LOP3.LUT P5, RZ, R20.reuse, 0x800, RZ, 0xc0, !PT ;  /* 0x0000080014ff7812 */ /* 0x040fe400078ac0ff */
[C---:B------:R-:W-:Y:S02]  /*62c70*/  LOP3.LUT P3, RZ, R20.reuse, 0x40, RZ, 0xc0, !PT ;  /* 0x0000004014ff7812 */ /* 0x040fe4000786c0ff */
[C---:B------:R-:W-:Y:S02]  /*62c80*/  LOP3.LUT P4, RZ, R20.reuse, 0x100, RZ, 0xc0, !PT ;  /* 0x0000010014ff7812 */ /* 0x040fe4000788c0ff */
[----:B------:R-:W-:-:S07]  /*62c90*/  LOP3.LUT R20, R20, 0xfeffffff, RZ, 0xc0, !PT ;  /* 0xfeffffff14147812 */ /* 0x000fce00078ec0ff */
[----:B------:R-:W-:-:S04]  /*62ca0*/  @P5 LOP3.LUT R20, R20, 0x1000000, RZ, 0xfc, !PT ;  /* 0x0100000014145812 */ /* 0x000fc800078efcff */
[C---:B------:R-:W-:Y:S02]  /*62cb0*/  LOP3.LUT P5, RZ, R20.reuse, 0x400, RZ, 0xc0, !PT ;  /* 0x0000040014ff7812 */ /* 0x040fe400078ac0ff */
[----:B------:R-:W-:Y:S01]  /*62cc0*/  LOP3.LUT R20, R20, 0xfdffffff, RZ, 0xc0, !PT ;  /* 0xfdffffff14147812 */ /* 0x000fe200078ec0ff */
[----:B------:R-:W-:Y:S02]  /*62cd0*/  IMAD.WIDE R10, R167, 0x4, R4 ;  /* 0x00000004a70a7825 */ /* 0x000fe400078e0204 */
[----:B------:R-:W3:Y:S04]  /*62ce0*/  LDL.LU R167, [R1+0x5fc] ;  /* 0x0005fc0001a77983 */ /* 0x000ee80000300800 */
[----:B------:R1:W-:Y:S04]  /*62cf0*/  @P0 STG.E desc[UR4][R10.64], R16 ;  /* 0x000000100a000986 */ /* 0x0003e8000c101904 */
[----:B------:R-:W-:-:S04]  /*62d00*/  @P5 LOP3.LUT R20, R20, 0x2000000, RZ, 0xfc, !PT ;  /* 0x0200000014145812 */ /* 0x000fc800078efcff */
[C---:B------:R-:W-:Y:S02]  /*62d10*/  LOP3.LUT P0, RZ, R20.reuse, 0x8000, RZ, 0xc0, !PT ;  /* 0x0000800014ff7812 */ /* 0x040fe4000780c0ff */
[C---:B------:R-:W-:Y:S02]  /*62d20*/  LOP3.LUT P5, RZ, R20.reuse, 0x200, RZ, 0xc0, !PT ;  /* 0x0000020014ff7812 */ /* 0x040fe400078ac0ff */
[C---:B------:R-:W-:Y:S01]  /*62d30*/  LOP3.LUT P6, RZ, R20.reuse, 0x1000, RZ, 0xc0, !PT ;  /* 0x0000100014ff7812 */ /* 0x040fe200078cc0ff */
[----:B-1----:R-:W3:Y:S01]  /*62d40*/  LDL.LU R16, [R1+0xdf0] ;  /* 0x000df00001107983 */ /* 0x002ee20000300800 */
[----:B------:R-:W-:-:S07]  /*62d50*/  LOP3.LUT R20, R20, 0xffbfffff, RZ, 0xc0, !PT ;  /* 0xffbfffff14147812 */ /* 0x000fce00078ec0ff */
[----:B------:R-:W-:-:S04]  /*62d60*/  @P0 LOP3.LUT R20, R20, 0x400000, RZ, 0xfc, !PT ;  /* 0x0040000014140812 */ /* 0x000fc800078efcff */
[C---:B------:R-:W-:Y:S02]  /*62d70*/  LOP3.LUT P0, RZ, R20.reuse, 0x4000, RZ, 0xc0, !PT ;  /* 0x0000400014ff7812 */ /* 0x040fe4000780c0ff */
[----:B------:R-:W-:-:S11]  /*62d80*/  LOP3.LUT R20, R20, 0xff7fffff, RZ, 0xc0, !PT ;  /* 0xff7fffff14147812 */ /* 0x000fd600078ec0ff */
[----:B------:R-:W-:Y:S01]  /*62d90*/  @P0 LOP3.LUT R20, R20, 0x800000, RZ, 0xfc, !PT ;  /* 0x0080000014140812 */ /* 0x000fe200078efcff */
[----:B----4-:R-:W-:-:S05]  /*62da0*/  IMAD.WIDE R10, R166, 0x4, R2 ;  /* 0x00000004a60a7825 */ /* 0x010fca00078e0202 */
[----:B------:R1:W-:Y:S01]  /*62db0*/  @P1 STG.E desc[UR4][R10.64], R229 ;  /* 0x000000e50a001986 */ /* 0x0003e2000c101904 */
[----:B------:R-:W-:-:S03]  /*62dc0*/  LOP3.LUT P1, RZ, R20, 0x8000000, RZ, 0xc0, !PT ;  /* 0x0800000014ff7812 */ /* 0x000fc6000782c0ff */
[----:B-1----:R-:W4:Y:S01]  /*62dd0*/  LDL.LU R229, [R1+0x1348] ;  /* 0x0013480001e57983 */ /* 0x002f220000300800 */
[----:B------:R-:W-:-:S03]  /*62de0*/  IMAD.WIDE R10, R166, 0x4, R4 ;  /* 0x00000004a60a7825 */ /* 0x000fc600078e0204 */
[----:B------:R-:W4:Y:S04]  /*62df0*/  LDL.LU R14, [R1+0xa00] ;  /* 0x000a0000010e7983 */ /* 0x000f280000300800 */
[----:B------:R-:W4:Y:S04]  /*62e00*/  LDL.LU R166, [R1+0x134c] ;  /* 0x00134c0001a67983 */ /* 0x000f280000300800 */
[----:B------:R1:W-:Y:S02]  /*62e10*/  @P1 STG.E desc[UR4][R10.64], R15 ;  /* 0x0000000f0a001986 */ /* 0x0003e4000c101904 */
[----:B-1----:R-:W-:-:S02]  /*62e20*/  IMAD.WIDE R10, R228, 0x4, R2 ;  /* 0x00000004e40a7825 */ /* 0x002fc400078e0202 */
        /* <DEDUP_REMOVED lines=10> */
[----:B------:R-:W4:Y:S04]  /*62ed0*/  LDL.LU R0, [R1+0xdf4] ;  /* 0x000df40001007983 */ /* 0x000f280000300800 */
[----:B--2---:R3:W-:Y:S02]  /*62ee0*/  @P4 STG.E desc[UR4][R10.64], R165 ;  /* 0x000000a50a004986 */ /* 0x0047e4000c101904 */
[----:B---3--:R-:W-:-:S02]  /*62ef0*/  IMAD.WIDE R10, R164, 0x4, R2 ;  /* 0x00000004a40a7825 */ /* 0x008fc400078e0202 */
[----:B------:R-:W2:Y:S04]  /*62f00*/  LDL.LU R165, [R1+0x1354] ;  /* 0x0013540001a57983 */ /* 0x000ea80000300800 */
[----:B------:R1:W-:Y:S04]  /*62f10*/  @P5 STG.E desc[UR4][R10.64], R22 ;  /* 0x000000160a005986 */ /* 0x0003e8000c101904 */
[----:B-1----:R-:W3:Y:S01]  /*62f20*/  LDL.LU R22, [R1+0xa04] ;  /* 0x000a040001167983 */ /* 0x002ee20000300800 */
[----:B------:R-:W-:Y:S01]  /*62f30*/  LOP3.LUT P5, RZ, R20, 0x2000000, RZ, 0xc0, !PT ;  /* 0x0200000014ff7812 */ /* 0x000fe200078ac0ff */
[----:B------:R-:W-:Y:S01]  /*62f40*/  IMAD.WIDE R10, R164, 0x4, R4 ;  /* 0x00000004a40a7825 */ /* 0x000fe200078e0204 */
[C---:B------:R-:W-:Y:S01]  /*62f50*/  LOP3.LUT P0, RZ, R20.reuse, 0x2000, RZ, 0xc0, !PT ;  /* 0x0000200014ff7812 */ /* 0x040fe2000780c0ff */
[----:B------:R-:W2:Y:S10]  /*62f60*/  LDL.LU R164, [R1+0x1f4] ;  /* 0x0001f40001a47983 */ /* 0x000eb40000300800 */
[----:B------:R1:W-:Y:S01]  /*62f70*/  @P5 STG.E desc[UR4][R10.64], R167 ;  /* 0x000000a70a005986 */ /* 0x0003e2000c101904 */
[----:B------:R-:W-:-:S02]  /*62f80*/  LOP3.LUT P5, RZ, R20, 0x1000000, RZ, 0xc0, !PT ;  /* 0x0100000014ff7812 */ /* 0x000fc400078ac0ff */
[----:B------:R-:W-:Y:S01]  /*62f90*/  LOP3.LUT P1, RZ, R20, 0x10000, RZ, 0xc0, !PT ;  /* 0x0001000014ff7812 */ /* 0x000fe2000782c0ff */
[----:B-1----:R-:W2:Y:S01]  /*62fa0*/  LDL.LU R167, [R1+0x1358] ;  /* 0x0013580001a77983 */ /* 0x002ea20000300800 */
[----:B----4-:R-:W-:-:S09]  /*62fb0*/  IMAD.WIDE R10, R229, 0x4, R2 ;  /* 0x00000004e50a7825 */ /* 0x010fd200078e0202 */
[----:B------:R1:W-:Y:S02]  /*62fc0*/  @P5 STG.E desc[UR4][R10.64], R16 ;  /* 0x000000100a005986 */ /* 0x0003e4000c101904 */
[----:B-1----:R-:W-:Y:S02]  /*62fd0*/  IMAD.WIDE R10, R229, 0x4, R4 ;  /* 0x00000004e50a7825 */ /* 0x002fe400078e0204 */
[----:B------:R-:W4:Y:S04]  /*62fe0*/  LDL.LU R16, [R1+0x604] ;  /* 0x0006040001107983 */ /* 0x000f280000300800 */
[----:B------:R1:W-:Y:S04]  /*62ff0*/  @P6 STG.E desc[UR4][R10.64], R14 ;  /* 0x0000000e0a006986 */ /* 0x0003e8000c101904 */
[----:B------:R-:W4:Y:S01]  /*63000*/  LDL.LU R229, [R1+0xdf8] ;  /* 0x000df80001e57983 */ /* 0x000f220000300800 */
[----:B-1----:R-:W-:-:S05]  /*63010*/  IMAD.WIDE R10, R166, 0x4, R2 ;  /* 0x00000004a60a7825 */ /* 0x002fca00078e0202 */
[----:B------:R1:W-:Y:S01]  /*63020*/  @P0 STG.E desc[UR4][R10.64], R15 ;  /* 0x0000000f0a000986 */ /* 0x0003e2000c101904 */
[----:B------:R-:W-:Y:S01]  /*63030*/  LOP3.LUT P0, RZ, R20, 0x800000, RZ, 0xc0, !PT ;  /* 0x0080000014ff7812 */ /* 0x000fe2000780c0ff */
[----:B-1----:R-:W-:Y:S02]  /*63040*/  IMAD.WIDE R10, R166, 0x4, R4 ;  /* 0x00000004a60a7825 */ /* 0x002fe400078e0204 */
[----:B------:R-:W4:Y:S10]  /*63050*/  LDL.LU R166, [R1+0x135c] ;  /* 0x00135c0001a67983 */ /* 0x000f340000300800 */
[----:B------:R1:W-:Y:S01]  /*63060*/  @P0 STG.E desc[UR4][R10.64], R23 ;  /* 0x000000170a000986 */ /* 0x0003e2000c101904 */
[----:B------:R-:W-:-:S03]  /*63070*/  LOP3.LUT P0, RZ, R20, 0x400000, RZ, 0xc0, !PT ;  /* 0x0040000014ff7812 */ /* 0x000fc6000780c0ff */
[----:B------:R-:W4:Y:S01]  /*63080*/  LDL.LU R14, [R1+0xa08] ;  /* 0x000a0800010e7983 */ /* 0x000f220000300800 */
[----:B-1----:R-:W-:-:S03]  /*63090*/  IMAD.WIDE R10, R228, 0x4, R2 ;  /* 0x00000004e40a7825 */ /* 0x002fc600078e0202 */
[----:B------:R-:W4:Y:S06]  /*630a0*/  LDL.LU R23, [R1+0x1f8] ;  /* 0x0001f80001177983 */ /* 0x000f2c0000300800 */
[----:B------:R1:W-:Y:S02]  /*630b0*/  @P0 STG.E desc[UR4][R10.64], R0 ;  /* 0x000000000a000986 */ /* 0x0003e4000c101904 */
[----:B-1----:R-:W-:Y:S02]  /*630c0*/  IMAD.WIDE R10, R228, 0x4, R4 ;  /* 0x00000004e40a7825 */ /* 0x002fe400078e0204 */
[----:B------:R-:W4:Y:S04]  /*630d0*/  LDL.LU R228, [R1+0x1360] ;  /* 0x0013600001e47983 */ /* 0x000f280000300800 */
[----:B------:R-:W4:Y:S04]  /*630e0*/  LDL.LU R15, [R1+0x608] ;  /* 0x00060800010f7983 */ /* 0x000f280000300800 */
[----:B---3--:R1:W-:Y:S04]  /*630f0*/  @P1 STG.E desc[UR4][R10.64], R22 ;  /* 0x000000160a001986 */ /* 0x0083e8000c101904 */
[----:B-1----:R-:W3:Y:S01]  /*63100*/  LDL.LU R22, [R1+0xdfc] ;  /* 0x000dfc0001167983 */ /* 0x002ee20000300800 */
[----:B------:R-:W-:-:S02]  /*63110*/  LOP3.LUT P2, RZ, R20, 0x20000, RZ, 0xc0, !PT ;  /* 0x0002000014ff7812 */ /* 0x000fc4000784c0ff */
[C---:B------:R-:W-:Y:S02]  /*63120*/  LOP3.LUT P3, RZ, R20.reuse, 0x40000, RZ, 0xc0, !PT ;  /* 0x0004000014ff7812 */ /* 0x040fe4000786c0ff */
[----:B------:R-:W-:Y:S01]  /*63130*/  LOP3.LUT P4, RZ, R20, 0x80000, RZ, 0xc0, !PT ;  /* 0x0008000014ff7812 */ /* 0x000fe2000788c0ff */
[----:B--2---:R-:W-:-:S04]  /*63140*/  IMAD.WIDE R12, R165, 0x4, R2 ;  /* 0x00000004a50c7825 */ /* 0x004fc800078e0202 */
[----:B------:R-:W-:Y:S02]  /*63150*/  IMAD.WIDE R10, R165, 0x4, R4 ;  /* 0x00000004a50a7825 */ /* 0x000fe400078e0204 */
[----:B------:R-:W2:Y:S01]  /*63160*/  LDL.LU R165, [R1+0xa0c] ;  /* 0x000a0c0001a57983 */ /* 0x000ea20000300800 */
[----:B------:R-:W-:Y:S01]  /*63170*/  LOP3.LUT P6, RZ, R6, 0x20, RZ, 0xc0, !PT ;  /* 0x0000002006ff7812 */ /* 0x000fe200078cc0ff */
[----:B------:R-:W-:Y:S02]  /*63180*/  VIADD R6, R7, 0x106 ;  /* 0x0000010607067836 */ /* 0x000fe40000000000 */
[----:B------:R1:W-:Y:S01]  /*63190*/  @P2 STG.E desc[UR4][R12.64], R164 ;  /* 0x000000a40c002986 */ /* 0x0003e2000c101904 */
[C---:B------:R-:W-:Y:S02]  /*631a0*/  LOP3.LUT P5, RZ, R20.reuse, 0x100000, RZ, 0xc0, !PT ;  /* 0x0010000014ff7812 */ /* 0x040fe400078ac0ff */
[----:B------:R-:W-:Y:S01]  /*631b0*/  LOP3.LUT P0, RZ, R20, 0x200000, RZ, 0xc0, !PT ;  /* 0x0020000014ff7812 */ /* 0x000fe2000780c0ff */
[----:B-1----:R-:W2:Y:S01]  /*631c0*/  LDL.LU R164, [R1+0x1364] ;  /* 0x0013640001a47983 */ /* 0x002ea20000300800 */
[----:B------:R-:W-:-:S02]  /*631d0*/  IMAD.WIDE R12, R167, 0x4, R2 ;  /* 0x00000004a70c7825 */ /* 0x000fc400078e0202 */
[----:B------:R-:W-:Y:S01]  /*631e0*/  ISETP.LT.AND P0, PT, R9, UR6, !P0 ;  /* 0x0000000609007c0c */ /* 0x000fe2000c701270 */
[----:B----4-:R1:W-:Y:S01]  /*631f0*/  @P3 STG.E desc[UR4][R10.64], R16 ;  /* 0x000000100a003986 */ /* 0x0103e2000c101904 */
[----:B------:R-:W-:Y:S01]  /*63200*/  ISETP.GE.AND P3, PT, R6, UR8, PT ;  /* 0x0000000806007c0c */ /* 0x000fe2000bf66270 */
[----:B------:R-:W-:Y:S01]  /*63210*/  VIADD R0, R7, 0x1e8 ;  /* 0x000001e807007836 */ /* 0x000fe20000000000 */
[----:B------:R-:W-:Y:S01]  /*63220*/  ULDC UR8, c[0x0][0x22c] ;  /* 0x00008b0000087ab9 */ /* 0x000fe20000000800 */
[----:B------:R4:W-:Y:S04]  /*63230*/  @P4 STG.E desc[UR4][R12.64], R229 ;  /* 0x000000e50c004986 */ /* 0x0009e8000c101904 */
[----:B-1----:R-:W2:Y:S01]  /*63240*/  LDL.LU R16, [R1+0x1fc] ;  /* 0x0001fc0001107983 */ /* 0x002ea20000300800 */
[----:B------:R-:W-:Y:S01]  /*63250*/  ISETP.LT.AND P4, PT, R8, UR6, !P3 ;  /* 0x0000000608007c0c */ /* 0x000fe2000df81270 */
[----:B------:R-:W-:-:S02]  /*63260*/  IMAD.WIDE R10, R167, 0x4, R4 ;  /* 0x00000004a70a7825 */ /* 0x000fc400078e0204 */
[----:B----4-:R-:W4:Y:S04]  /*63270*/  LDL.LU R229, [R1+0x60c] ;  /* 0x00060c0001e57983 */ /* 0x010f280000300800 */
[----:B------:R-:W4:Y:S01]  /*63280*/  LDL.LU R167, [R1+0x1368] ;  /* 0x0013680001a77983 */ /* 0x000f220000300800 */
[----:B------:R-:W-:-:S03]  /*63290*/  IMAD.WIDE R12, R166, 0x4, R2 ;  /* 0x00000004a60c7825 */ /* 0x000fc600078e0202 */
[----:B------:R1:W-:Y:S04]  /*632a0*/  @P5 STG.E desc[UR4][R10.64], R14 ;  /* 0x0000000e0a005986 */ /* 0x0003e8000c101904 */
[----:B------:R1:W-:Y:S02]  /*632b0*/  @P6 STG.E desc[UR4][R12.64], R23 ;  /* 0x000000170c006986 */ /* 0x0003e4000c101904 */
[----:B-1----:R-:W-:Y:S02]  /*632c0*/  IMAD.WIDE R10, R166, 0x4, R4 ;  /* 0x00000004a60a7825 */ /* 0x002fe400078e0204 */
[----:B------:R-:W4:Y:S04]  /*632d0*/  LDL.LU R23, [R1+0xe50] ;  /* 0x000e500001177983 */ /* 0x000f280000300800 */
[----:B------:R-:W4:Y:S01]  /*632e0*/  LDL.LU R166, [R1+0x136c] ;  /* 0x00136c0001a67983 */ /* 0x000f220000300800 */
[----:B------:R-:W-:-:S03]  /*632f0*/  IMAD.WIDE R12, R228, 0x4, R2 ;  /* 0x00000004e40c7825 */ /* 0x000fc600078e0202 */
[----:B------:R1:W-:Y:S02]  /*63300*/  @P0 STG.E desc[UR4][R10.64], R15 ;  /* 0x0000000f0a000986 */ /* 0x0003e4000c101904 */
[----:B-1----:R-:W-:Y:S02]  /*63310*/  IMAD.WIDE R10, R228, 0x4, R4 ;  /* 0x00000004e40a7825 */ /* 0x002fe400078e0204 */
[----:B---3--:R1:W-:Y:S04]  /*63320*/  @P4 STG.E desc[UR4][R12.64], R22 ;  /* 0x000000160c004986 */ /* 0x0083e8000c101904 */
[----:B-1----:R-:W3:Y:S04]  /*63330*/  LDL.LU R22, [R1+0x610] ;  /* 0x0006100001167983 */ /* 0x002ee80000300800 */
[----:B------:R-:W3:Y:S01]  /*63340*/  LDL.LU R228, [R1+0x210] ;  /* 0x0002100001e47983 */ /* 0x000ee20000300800 */
[----:B------:R-:W-:Y:S01]  /*63350*/  ISETP.GE.AND P1, PT, R0, UR7, PT ;  /* 0x0000000700007c0c */ /* 0x000fe2000bf26270 */
[----:B------:R-:W-:Y:S01]  /*63360*/  VIADD R0, R7, 0x1e9 ;  /* 0x000001e907007836 */ /* 0x000fe20000000000 */
[----:B------:R-:W-:-:S04]  /*63370*/  ISETP.LT.AND P3, PT, R9, UR6, !P3 ;  /* 0x0000000609007c0c */ /* 0x000fc8000df61270 */
[----:B------:R-:W-:Y:S01]  /*63380*/  ISETP.GE.AND P2, PT, R0, UR7, PT ;  /* 0x0000000700007c0c */ /* 0x000fe2000bf46270 */
[----:B------:R-:W-:-:S05]  /*63390*/  VIADD R0, R7, 0x107 ;  /* 0x0000010707007836 */ /* 0x000fca0000000000 */
[----:B------:R-:W-:Y:S01]  /*633a0*/  ISETP.GE.AND P5, PT, R0, UR8, PT ;  /* 0x0000000800007c0c */ /* 0x000fe2000bfa6270 */
[----:B------:R-:W-:Y:S01]  /*633b0*/  VIADD R0, R7, 0x108 ;  /* 0x0000010807007836 */ /* 0x000fe20000000000 */
[----:B------:R-:W-:Y:S02]  /*633c0*/  ULDC UR8, c[0x0][0x22c] ;  /* 0x00008b0000087ab9 */ /* 0x000fe40000000800 */
[----:B------:R-:W-:Y:S02]  /*633d0*/  ISETP.LT.AND P6, PT, R8, UR6, !P5 ;  /* 0x0000000608007c0c */ /* 0x000fe4000efc1270 */
[----:B------:R-:W-:Y:S01]  /*633e0*/  ISETP.LT.AND P5, PT, R9, UR6, !P5 ;  /* 0x0000000609007c0c */ /* 0x000fe2000efa1270 */
[----:B--2---:R1:W-:Y:S01]  /*633f0*/  @P3 STG.E desc[UR4][R10.64], R165 ;  /* 0x000000a50a003986 */ /* 0x0043e2000c101904 */
[----:B------:R-:W-:Y:S01]  /*63400*/  IMAD.WIDE R12, R164, 0x4, R2 ;  /* 0x00000004a40c7825 */ /* 0x000fe200078e0202 */
[----:B------:R-:W-:Y:S01]  /*63410*/  ISETP.GE.AND P0, PT, R0, UR8, PT ;  /* 0x0000000800007c0c */ /* 0x000fe2000bf06270 */
[----:B------:R-:W-:-:S02]  /*63420*/  ULDC UR8, c[0x0][0x22c] ;  /* 0x00008b0000087ab9 */ /* 0x000fc40000000800 */
[----:B------:R-:W-:Y:S01]  /*63430*/  VIADD R0, R7, 0x109 ;  /* 0x0000010907007836 */ /* 0x000fe20000000000 */
[----:B-1----:R-:W2:Y:S01]  /*63440*/  LDL.LU R165, [R1+0x1370] ;  /* 0x0013700001a57983 */ /* 0x002ea20000300800 */
[----:B------:R-:W-:-:S03]  /*63450*/  IMAD.WIDE R10, R164, 0x4, R4 ;  /* 0x00000004a40a7825 */ /* 0x000fc600078e0204 */
[----:B------:R-:W2:Y:S01]  /*63460*/  LDL.LU R15, [R1+0x200] ;  /* 0x00020000010f7983 */ /* 0x000ea20000300800 */
[----:B------:R-:W-:-:S03]  /*63470*/  ISETP.LT.AND P4, PT, R8, UR6, !P0 ;  /* 0x0000000608007c0c */ /* 0x000fc6000c781270 */
[----:B------:R-:W2:Y:S01]  /*63480*/  LDL.LU R164, [R1+0xe54] ;  /* 0x000e540001a47983 */ /* 0x000ea20000300800 */
[----:B------:R-:W-:Y:S02]  /*63490*/  ISETP.GE.AND P3, PT, R0, UR8, PT ;  /* 0x0000000800007c0c */ /* 0x000fe4000bf66270 */
[----:B------:R-:W-:Y:S01]  /*634a0*/  ISETP.LT.AND P0, PT, R9, UR6, !P0 ;  /* 0x0000000609007c0c */ /* 0x000fe2000c701270 */
[----:B------:R1:W-:Y:S01]  /*634b0*/  @P6 STG.E desc[UR4][R12.64], R16 ;  /* 0x000000100c006986 */ /* 0x0003e2000c101904 */
[----:B------:R-:W-:Y:S01]  /*634c0*/  ISETP.LT.AND P6, PT, R8, UR6, !P3 ;  /* 0x0000000608007c0c */ /* 0x000fe2000dfc1270 */
[----:B------:R-:W-:Y:S01]  /*634d0*/  VIADD R0, R7, 0x10a ;  /* 0x0000010a07007836 */ /* 0x000fe20000000000 */
[----:B------:R-:W-:Y:S01]  /*634e0*/  ULDC UR8, c[0x0][0x22c] ;  /* 0x00008b0000087ab9 */ /* 0x000fe20000000800 */
[----:B----4-:R4:W-:Y:S01]  /*634f0*/  @P5 STG.E desc[UR4][R10.64], R229 ;  /* 0x000000e50a005986 */ /* 0x0109e2000c101904 */
[----:B-1----:R-:W-:-:S03]  /*63500*/  IMAD.WIDE R12, R167, 0x4, R2 ;  /* 0x00000004a70c7825 */ /* 0x002fc600078e0202 */
[----:B----4-:R-:W4:Y:S04]  /*63510*/  LDL.LU R229, [R1+0x1374] ;  /* 0x0013740001e57983 */ /* 0x010f280000300800 */
[----:B------:R-:W4:Y:S01]  /*63520*/  LDL.LU R16, [R1+0x614] ;  /* 0x0006140001107983 */ /* 0x000f220000300800 */
[----:B------:R-:W-:-:S03]  /*63530*/  IMAD.WIDE R10, R167, 0x4, R4 ;  /* 0x00000004a70a7825 */ /* 0x000fc600078e0204 */
[----:B------:R1:W-:Y:S04]  /*63540*/  @P4 STG.E desc[UR4][R12.64], R23 ;  /* 0x000000170c004986 */ /* 0x0003e8000c101904 */
[----:B-1----:R-:W4:Y:S01]  /*63550*/  LDL.LU R23, [R1+0x214] ;  /* 0x0002140001177983 */ /* 0x002f220000300800 */
[----:B------:R-:W-:-:S03]  /*63560*/  IMAD.WIDE R12, R166, 0x4, R2 ;  /* 0x00000004a60c7825 */ /* 0x000fc600078e0202 */
[----:B------:R-:W4:Y:S04]  /*63570*/  LDL.LU R167, [R1+0x1378] ;  /* 0x0013780001a77983 */ /* 0x000f280000300800 */
[----:B---3--:R1:W-:Y:S04]  /*63580*/  @P0 STG.E desc[UR4][R10.64], R22 ;  /* 0x000000160a000986 */ /* 0x0083e8000c101904 */
[----:B------:R3:W-:Y:S04]  /*63590*/  @P6 STG.E desc[UR4][R12.64], R228 ;  /* 0x000000e40c006986 */ /* 0x0007e8000c101904 */
[----:B-1----:R-:W4:Y:S04]  /*635a0*/  LDL.LU R22, [R1+0x204] ;  /* 0x0002040001167983 */ /* 0x002f280000300800 */
[----:B---3--:R-:W3:Y:S01]  /*635b0*/  LDL.LU R228, [R1+0xe58] ;  /* 0x000e580001e47983 */ /* 0x008ee20000300800 */
[----:B------:R-:W-:-:S02]  /*635c0*/  ISETP.GE.AND P5, PT, R0, UR8, PT ;  /* 0x0000000800007c0c */ /* 0x000fc4000bfa6270 */
[C---:B------:R-:W-:Y:S01]  /*635d0*/  ISETP.LT.AND P3, PT, R9.reuse, UR6, !P3 ;  /* 0x0000000609007c0c */ /* 0x040fe2000df61270 */
[----:B------:R-:W-:Y:S01]  /*635e0*/  IMAD.WIDE R10, R166, 0x4, R4 ;  /* 0x00000004a60a7825 */ /* 0x000fe200078e0204 */
[----:B------:R-:W-:Y:S01]  /*635f0*/  ISETP.LT.AND P4, PT, R8, UR6, !P5 ;  /* 0x0000000608007c0c */ /* 0x000fe2000ef81270 */
[----:B------:R-:W3:Y:S01]  /*63600*/  LDL.LU R166, [R1+0x137c] ;  /* 0x00137c0001a67983 */ /* 0x000ee20000300800 */
[----:B------:R-:W-:Y:S01]  /*63610*/  ISETP.LT.AND P5, PT, R9, UR6, !P5 ;  /* 0x0000000609007c0c */ /* 0x000fe2000efa1270 */
[C---:B------:R-:W-:Y:S01]  /*63620*/  VIADD R0, R7.reuse, 0x10b ;  /* 0x0000010b07007836 */ /* 0x040fe20000000000 */
[----:B------:R-:W-:Y:S01]  /*63630*/  ULDC UR8, c[0x0][0x22c] ;  /* 0x00008b0000087ab9 */ /* 0x000fe20000000800 */
[----:B------:R-:W3:Y:S03]  /*63640*/  LDL.LU R14, [R1+0x618] ;  /* 0x00061800010e7983 */ /* 0x000ee60000300800 */
[----:B------:R-:W-:Y:S01]  /*63650*/  ISETP.GE.AND P0, PT, R0, UR8, PT ;  /* 0x0000000800007c0c */ /* 0x000fe2000bf06270 */
[----:B------:R-:W-:Y:S01]  /*63660*/  VIADD R0, R7, 0x10c ;  /* 0x0000010c07007836 */ /* 0x000fe20000000000 */
[----:B------:R-:W-:Y:S01]  /*63670*/  ULDC UR8, c[0x0][0x22c] ;  /* 0x00008b0000087ab9 */ /* 0x000fe20000000800 */
[----:B--2---:R-:W-:Y:S01]  /*63680*/  IMAD.WIDE R12, R165, 0x4, R2 ;  /* 0x00000004a50c7825 */ /* 0x004fe200078e0202 */
[----:B------:R1:W-:Y:S04]  /*63690*/  @P3 STG.E desc[UR4][R10.64], R15 ;  /* 0x0000000f0a003986 */ /* 0x0003e8000c101904 */
[----:B------:R2:W-:Y:S01]  /*636a0*/  @P4 STG.E desc[UR4][R12.64], R164 ;  /* 0x000000a40c004986 */ /* 0x0005e2000c101904 */
[----:B------:R-:W-:-:S02]  /*636b0*/  ISETP.LT.AND P6, PT, R8, UR6, !P0 ;  /* 0x0000000608007c0c */ /* 0x000fc4000c7c1270 */
[----:B------:R-:W-:Y:S01]  /*636c0*/  ISETP.GE.AND P3, PT, R0, UR8, PT ;  /* 0x0000000800007c0c */ /* 0x000fe2000bf66270 */
[----:B-1----:R-:W-:Y:S01]  /*636d0*/  IMAD.WIDE R10, R165, 0x4, R4 ;  /* 0x00000004a50a7825 */ /* 0x002fe200078e0204 */
[----:B--2---:R-:W2:Y:S01]  /*636e0*/  LDL.LU R164, [R1+0x218] ;  /* 0x0002180001a47983 */ /* 0x004ea20000300800 */
[----:B------:R-:W-:Y:S02]  /*636f0*/  ISETP.LT.AND P0, PT, R9, UR6, !P0 ;  /* 0x0000000609007c0c */ /* 0x000fe4000c701270 */
[----:B----4-:R-:W-:Y:S01]  /*63700*/  IMAD.WIDE R12, R229, 0x4, R2 ;  /* 0x00000004e50c7825 */ /* 0x010fe200078e0202 */
[----:B------:R-:W4:Y:S01]  /*63710*/  LDL.LU R165, [R1+0x1380] ;  /* 0x0013800001a57983 */ /* 0x000f220000300800 */
[----:B------:R-:W-:-:S03]  /*63720*/  ULDC UR8, c[0x0][0x22c] ;  /* 0x00008b0000087ab9 */ /* 0x000fc60000000800 */
[----:B------:R1:W-:Y:S04]  /*63730*/  @P5 STG.E desc[UR4][R10.64], R16 ;  /* 0x000000100a005986 */ /* 0x0003e8000c101904 */
[----:B------:R-:W4:Y:S01]  /*63740*/  LDL.LU R15, [R1+0x208] ;  /* 0x00020800010f7983 */ /* 0x000f220000300800 */
[----:B------:R-:W-:-:S03]  /*63750*/  ISETP.LT.AND P4, PT, R8, UR6, !P3 ;  /* 0x0000000608007c0c */ /* 0x000fc6000df81270 */
[----:B-1----:R-:W4:Y:S01]  /*63760*/  LDL.LU R16, [R1+0xe5c] ;  /* 0x000e5c0001107983 */ /* 0x002f220000300800 */
[----:B------:R-:W-:-:S03]  /*63770*/  IMAD.WIDE R10, R229, 0x4, R4 ;  /* 0x00000004e50a7825 */ /* 0x000fc600078e0204 */
[----:B------:R-:W4:Y:S04]  /*63780*/  LDL.LU R229, [R1+0x61c] ;  /* 0x00061c0001e57983 */ /* 0x000f280000300800 */
[----:B------:R1:W-:Y:S04]  /*63790*/  @P6 STG.E desc[UR4][R12.64], R23 ;  /* 0x000000170c006986 */ /* 0x0003e8000c101904 */
[----:B-1----:R-:W4:Y:S01]  /*637a0*/  LDL.LU R23, [R1+0x1384] ;  /* 0x0013840001177983 */ /* 0x002f220000300800 */
[----:B------:R-:W-:-:S03]  /*637b0*/  IMAD.WIDE R12, R167, 0x4, R2 ;  /* 0x00000004a70c7825 */ /* 0x000fc600078e0202 */
[----:B------:R1:W-:Y:S04]  /*637c0*/  @P0 STG.E desc[UR4][R10.64], R22 ;  /* 0x000000160a000986 */ /* 0x0003e8000c101904 */
[----:B---3--:R3:W-:Y:S04]  /*637d0*/  @P4 STG.E desc[UR4][R12.64], R228 ;  /* 0x000000e40c004986 */ /* 0x0087e8000c101904 */
[----:B-1----:R-:W4:Y:S04]  /*637e0*/  LDL.LU R22, [R1+0x21c] ;  /* 0x00021c0001167983 */ /* 0x002f280000300800 */
[----:B---3--:R-:W3:Y:S01]  /*637f0*/  LDL.LU R228, [R1+0x20c] ;  /* 0x00020c0001e47983 */ /* 0x008ee20000300800 */
[----:B------:R-:W-:Y:S01]  /*63800*/  VIADD R0, R7, 0x10d ;  /* 0x0000010d07007836 */ /* 0x000fe20000000000 */
[----:B------:R-:W-:-:S04]  /*63810*/  ISETP.LT.AND P3, PT, R9, UR6, !P3 ;  /* 0x0000000609007c0c */ /* 0x000fc8000df61270 */
[----:B------:R-:W-:Y:S01]  /*63820*/  ISETP.GE.AND P5, PT, R0, UR8, PT ;  /* 0x0000000800007c0c */ /* 0x000fe2000bfa6270 */
[----:B------:R-:W-:Y:S01]  /*63830*/  VIADD R0, R7, 0x10e ;  /* 0x0000010e07007836 */ /* 0x000fe20000000000 */
[----:B------:R-:W-:Y:S02]  /*63840*/  ULDC UR8, c[0x0][0x22c] ;  /* 0x00008b0000087ab9 */ /* 0x000fe40000000800 */
[----:B------:R-:W-:Y:S02]  /*63850*/  ISETP.LT.AND P6, PT, R8, UR6, !P5 ;  /* 0x0000000608007c0c */ /* 0x000fe4000efc1270 */
[----:B------:R-:W-:Y:S02]  /*63860*/  ISETP.GE.AND P0, PT, R0, UR8, PT ;  /* 0x0000000800007c0c */ /* 0x000fe4000bf06270 */
[----:B------:R-:W-:Y:S01]  /*63870*/  ISETP.LT.AND P5, PT, R9, UR6, !P5 ;  /* 0x0000000609007c0c */ /* 0x000fe2000efa1270 */
[----:B------:R-:W-:Y:S01]  /*63880*/  IMAD.WIDE R10, R167, 0x4, R4 ;  /* 0x00000004a70a7825 */ /* 0x000fe200078e0204 */
[----:B------:R-:W-:Y:S01]  /*63890*/  ISETP.LT.AND P4, PT, R8, UR6, !P0 ;  /* 0x0000000608007c0c */ /* 0x000fe2000c781270 */
[----:B------:R-:W3:Y:S02]  /*638a0*/  LDL.LU R167, [R1+0x1388] ;  /* 0x0013880001a77983 */ /* 0x000ee40000300800 */
[----:B------:R-:W-:Y:S01]  /*638b0*/  IMAD.WIDE R12, R166, 0x4, R2 ;  /* 0x00000004a60c7825 */ /* 0x000fe200078e0202 */
[----:B------:R-:W-:Y:S01]  /*638c0*/  ISETP.LT.AND P0, PT, R9, UR6, !P0 ;  /* 0x0000000609007c0c */ /* 0x000fe2000c701270 */
[----:B------:R1:W-:Y:S01]  /*638d0*/  @P3 STG.E desc[UR4][R10.64], R14 ;  /* 0x0000000e0a003986 */ /* 0x0003e2000c101904 */
[----:B------:R-:W-:Y:S01]  /*638e0*/  ULDC UR8, c[0x0][0x22c] ;  /* 0x00008b0000087ab9 */ /* 0x000fe20000000800 */
[----:B------:R-:W-:-:S02]  /*638f0*/  VIADD R0, R7, 0x10f ;  /* 0x0000010f07007836 */ /* 0x000fc40000000000 */
[----:B--2---:R2:W-:Y:S01]  /*63900*/  @P6 STG.E desc[UR4][R12.64], R164 ;  /* 0x000000a40c006986 */ /* 0x0045e2000c101904 */
[----:B-1----:R-:W-:Y:S02]  /*63910*/  IMAD.WIDE R10, R166, 0x4, R4 ;  /* 0x00000004a60a7825 */ /* 0x002fe400078e0204 */
[----:B------:R-:W-:Y:S01]  /*63920*/  ISETP.GE.AND P3, PT, R0, UR8, PT ;  /* 0x0000000800007c0c */ /* 0x000fe2000bf66270 */
[----:B------:R-:W-:Y:S01]  /*63930*/  ULDC UR8, c[0x0][0x22c] ;  /* 0x00008b0000087ab9 */ /* 0x000fe20000000800 */
[----:B--2---:R-:W2:Y:S04]  /*63940*/  LDL.LU R164, [R1+0xe60] ;  /* 0x000e600001a47983 */ /* 0x004ea80000300800 */
[----:B------:R-:W2:Y:S01]  /*63950*/  LDL.LU R166, [R1+0x138c] ;  /* 0x00138c0001a67983 */ /* 0x000ea20000300800 */
[----:B------:R-:W-:-:S02]  /*63960*/  ISETP.LT.AND P6, PT, R8, UR6, !P3 ;  /* 0x0000000608007c0c */ /* 0x000fc4000dfc1270 */
[----:B------:R-:W-:Y:S01]  /*63970*/  ISETP.LT.AND P3, PT, R9, UR6, !P3 ;  /* 0x0000000609007c0c */ /* 0x000fe2000df61270 */
[C---:B----4-:R-:W-:Y:S01]  /*63980*/  IMAD.WIDE R12, R165.reuse, 0x4, R2 ;  /* 0x00000004a50c7825 */ /* 0x050fe200078e0202 */
[----:B------:R1:W-:Y:S04]  /*63990*/  @P5 STG.E desc[UR4][R10.64], R15 ;  /* 0x0000000f0a005986 */ /* 0x0003e8000c101904 */
[----:B------:R4:W-:Y:S01]  /*639a0*/  @P4 STG.E desc[UR4][R12.64], R16 ;  /* 0x000000100c004986 */ /* 0x0009e2000c101904 */
[----:B-1----:R-:W-:-:S03]  /*639b0*/  IMAD.WIDE R10, R165, 0x4, R4 ;  /* 0x00000004a50a7825 */ /* 0x002fc600078e0204 */
[----:B----4-:R-:W4:Y:S04]  /*639c0*/  LDL.LU R16, [R1+0xa20] ;  /* 0x000a200001107983 */ /* 0x010f280000300800 */
[----:B------:R-:W4:Y:S04]  /*639d0*/  LDL.LU R165, [R1+0x620] ;  /* 0x0006200001a57983 */ /* 0x000f280000300800 */
[----:B------:R1:W-:Y:S04]  /*639e0*/  @P0 STG.E desc[UR4][R10.64], R229 ;  /* 0x000000e50a000986 */ /* 0x0003e8000c101904 */
[----:B-1----:R-:W4:Y:S04]  /*639f0*/  LDL.LU R229, [R1+0x1390] ;  /* 0x0013900001e57983 */ /* 0x002f280000300800 */
[----:B------:R-:W4:Y:S01]  /*63a00*/  LDL.LU R15, [R1+0xa10] ;  /* 0x000a1000010f7983 */ /* 0x000f220000300800 */
[----:B------:R-:W-:-:S04]  /*63a10*/  IMAD.WIDE R12, R23, 0x4, R2 ;  /* 0x00000004170c7825 */ /* 0x000fc800078e0202 */
[----:B------:R-:W-:Y:S02]  /*63a20*/  IMAD.WIDE R10, R23, 0x4, R4 ;  /* 0x00000004170a7825 */ /* 0x000fe400078e0204 */
[----:B------:R-:W4:Y:S04]  /*63a30*/  LDL.LU R23, [R1+0xe64] ;  /* 0x000e640001177983 */ /* 0x000f280000300800 */
[----:B------:R-:W-:Y:S04]  /*63a40*/  @P6 STG.E desc[UR4][R12.64], R22 ;  /* 0x000000160c006986 */ /* 0x000fe8000c101904 */
[----:B---3--:R1:W-:Y:S04]  /*63a50*/  @P3 STG.E desc[UR4][R10.64], R228 ;  /* 0x000000e40a003986 */ /* 0x0083e8000c101904 */
[----:B-1----:R-:W3:Y:S04]  /*63a60*/  LDL.LU R228, [R1+0x1394] ;  /* 0x0013940001e47983 */ /* 0x002ee80000300800 */
[----:B------:R-:W3:Y:S01]  /*63a70*/  LDL.LU R22, [R1+0xa24] ;  /* 0x000a240001167983 */ /* 0x000ee20000300800 */
[----:B------:R-:W-:-:S05]  /*63a80*/  VIADD R0, R7, 0x110 ;  /* 0x0000011007007836 */ /* 0x000fca0000000000 */
[----:B------:R-:W-:Y:S01]  /*63a90*/  ISETP.GE.AND P5, PT, R0, UR8, PT ;  /* 0x0000000800007c0c */ /* 0x000fe2000bfa6270 */
[----:B------:R-:W-:Y:S01]  /*63aa0*/  ULDC UR8, c[0x0][0x22c] ;  /* 0x00008b0000087ab9 */ /* 0x000fe20000000800 */
[----:B------:R-:W-:Y:S02]  /*63ab0*/  IADD3 R0, R7, 0x111, RZ ;  /* 0x0000011107007810 */ /* 0x000fe40007ffe0ff */
[----:B------:R-:W-:Y:S02]  /*63ac0*/  ISETP.LT.AND P4, PT, R8, UR6, !P5 ;  /* 0x0000000608007c0c */ /* 0x000fe4000ef81270 */
[----:B------:R-:W-:Y:S02]  /*63ad0*/  ISETP.GE.AND P0, PT, R0, UR8, PT ;  /* 0x0000000800007c0c */ /* 0x000fe4000bf06270 */
[----:B------:R-:W-:Y:S01]  /*63ae0*/  ISETP.LT.AND P5, PT, R9, UR6, !P5 ;  /* 0x0000000609007c0c */ /* 0x000fe2000efa1270 */
[----:B------:R-:W-:Y:S01]  /*63af0*/  VIADD R0, R7, 0x112 ;  /* 0x0000011207007836 */ /* 0x000fe20000000000 */
[----:B------:R-:W-:Y:S01]  /*63b00*/  ISETP.LT.AND P6, PT, R8, UR6, !P0 ;  /* 0x0000000608007c0c */ /* 0x000fe2000c7c1270 */
[----:B------:R-:W-:Y:S01]  /*63b10*/  IMAD.WIDE R12, R167, 0x4, R2 ;  /* 0x00000004a70c7825 */ /* 0x000fe200078e0202 */
[----:B------:R-:W-:-:S02]  /*63b20*/  ULDC UR8, c[0x0][0x22c] ;  /* 0x00008b0000087ab9 */ /* 0x000fc40000000800 */
[----:B------:R-:W-:Y:S01]  /*63b30*/  ISETP.GE.AND P3, PT, R0, UR8, PT ;  /* 0x0000000800007c0c */ /* 0x000fe2000bf66270 */
[----:B------:R-:W-:Y:S01]  /*63b40*/  IMAD.WIDE R10, R167, 0x4, R4 ;  /* 0x00000004a70a7825 */ /* 0x000fe200078e0204 */
[C---:B------:R-:W-:Y:S01]  /*63b50*/  ISETP.LT.AND P0, PT, R9.reuse, UR6, !P0 ;  /* 0x0000000609007c0c */ /* 0x040fe2000c701270 */
[----:B------:R-:W-:Y:S01]  /*63b60*/  ULDC UR8, c[0x0][0x22c] ;  /* 0x00008b0000087ab9 */ /* 0x000fe20000000800 */
[----:B--2---:R1:W-:Y:S01]  /*63b70*/  @P4 STG.E desc[UR4][R12.64], R164 ;  /* 0x000000a40c004986 */ /* 0x0043e2000c101904 */
[----:B------:R-:W-:Y:S02]  /*63b80*/  ISETP.LT.AND P4, PT, R8, UR6, !P3 ;  /* 0x0000000608007c0c */ /* 0x000fe4000df81270 */
[----:B------:R-:W-:Y:S01]  /*63b90*/  ISETP.LT.AND P3, PT, R9, UR6, !P3 ;  /* 0x0000000609007c0c */ /* 0x000fe2000df61270 */
[----:B-1----:R-:W2:Y:S01]  /*63ba0*/  LDL.LU R164, [R1+0x624] ;  /* 0x0006240001a47983 */ /* 0x002ea20000300800 */
[----:B------:R-:W-:-:S03]  /*63bb0*/  IMAD.WIDE R12, R166, 0x4, R2 ;  /* 0x00000004a60c7825 */ /* 0x000fc600078e0202 */
[----:B------:R-:W2:Y:S04]  /*63bc0*/  LDL.LU R167, [R1+0x1398] ;  /* 0x0013980001a77983 */ /* 0x000ea80000300800 */
[----:B----4-:R1:W-:Y:S04]  /*63bd0*/  @P5 STG.E desc[UR4][R10.64], R16 ;  /* 0x000000100a005986 */ /* 0x0103e8000c101904 */
[----:B------:R4:W-:Y:S04]  /*63be0*/  @P6 STG.E desc[UR4][R12.64], R165 ;  /* 0x000000a50c006986 */ /* 0x0009e8000c101904 */
[----:B-1----:R-:W2:Y:S04]  /*63bf0*/  LDL.LU R16, [R1+0xa14] ;  /* 0x000a140001107983 */ /* 0x002ea80000300800 */
[----:B----4-:R-:W4:Y:S01]  /*63c00*/  LDL.LU R165, [R1+0xe68] ;  /* 0x000e680001a57983 */ /* 0x010f220000300800 */
[----:B------:R-:W-:-:S03]  /*63c10*/  IMAD.WIDE R10, R166, 0x4, R4 ;  /* 0x00000004a60a7825 */ /* 0x000fc600078e0204 */
[----:B------:R-:W4:Y:S01]  /*63c20*/  LDL.LU R166, [R1+0x139c] ;  /* 0x00139c0001a67983 */ /* 0x000f220000300800 */
[----:B------:R-:W-:-:S03]  /*63c30*/  IMAD.WIDE R12, R229, 0x4, R2 ;  /* 0x00000004e50c7825 */ /* 0x000fc600078e0202 */
[----:B------:R1:W-:Y:S04]  /*63c40*/  @P0 STG.E desc[UR4][R10.64], R15 ;  /* 0x0000000f0a000986 */ /* 0x0003e8000c101904 */
[----:B------:R-:W4:Y:S04]  /*63c50*/  LDL.LU R14, [R1+0xa28] ;  /* 0x000a2800010e7983 */ /* 0x000f280000300800 */
[----:B------:R1:W-:Y:S02]  /*63c60*/  @P4 STG.E desc[UR4][R12.64], R23 ;  /* 0x000000170c004986 */ /* 0x0003e4000c101904 */
[----:B-1----:R-:W-:-:S02]  /*63c70*/  IMAD.WIDE R10, R229, 0x4, R4 ;  /* 0x00000004e50a7825 */ /* 0x002fc400078e0204 */
[----:B------:R-:W4:Y:S04]  /*63c80*/  LDL.LU R23, [R1+0x628] ;  /* 0x0006280001177983 */ /* 0x000f280000300800 */
[----:B------:R-:W4:Y:S04]  /*63c90*/  LDL.LU R229, [R1+0x13a0] ;  /* 0x0013a00001e57983 */ /* 0x000f280000300800 */
[----:B------:R-:W4:Y:S04]  /*63ca0*/  LDL.LU R15, [R1+0xa18] ;  /* 0x000a1800010f7983 */ /* 0x000f280000300800 */
[----:B---3--:R1:W-:Y:S04]  /*63cb0*/  @P3 STG.E desc[UR4][R10.64], R22 ;  /* 0x000000160a003986 */ /* 0x0083e8000c101904 */
[----:B-1----:R-:W3:Y:S01]  /*63cc0*/  LDL.LU R22, [R1+0xe6c] ;  /* 0x000e6c0001167983 */ /* 0x002ee20000300800 */
[----:B------:R-:W-:-:S05]  /*63cd0*/  VIADD R0, R7, 0x113 ;  /* 0x0000011307007836 */ /* 0x000fca0000000000 */
[----:B------:R-:W-:Y:S01]  /*63ce0*/  ISETP.GE.AND P5, PT, R0, UR8, PT ;  /* 0x0000000800007c0c */ /* 0x000fe2000bfa6270 */
[----:B------:R-:W-:Y:S01]  /*63cf0*/  VIADD R0, R7, 0x114 ;  /* 0x0000011407007836 */ /* 0x000fe20000000000 */
[----:B------:R-:W-:Y:S02]  /*63d00*/  ULDC UR8, c[0x0][0x22c] ;  /* 0x00008b0000087ab9 */ /* 0x000fe40000000800 */
[----:B------:R-:W-:Y:S02]  /*63d10*/  ISETP.LT.AND P6, PT, R8, UR6, !P5 ;  /* 0x0000000608007c0c */ /* 0x000fe4000efc1270 */
[----:B------:R-:W-:Y:S02]  /*63d20*/  ISETP.GE.AND P0, PT, R0, UR8, PT ;  /* 0x0000000800007c0c */ /* 0x000fe4000bf06270 */
[----:B------:R-:W-:Y:S01]  /*63d30*/  ISETP.LT.AND P5, PT, R9, UR6, !P5 ;  /* 0x0000000609007c0c */ /* 0x000fe2000efa1270 */
[----:B------:R-:W-:Y:S01]  /*63d40*/  VIADD R0, R7, 0x115 ;  /* 0x0000011507007836 */ /* 0x000fe20000000000 */
[----:B------:R-:W-:Y:S01]  /*63d50*/  ISETP.LT.AND P4, PT, R8, UR6, !P0 ;  /* 0x0000000608007c0c */ /* 0x000fe2000c781270 */
[----:B------:R-:W-:Y:S01]  /*63d60*/  IMAD.WIDE R12, R228, 0x4, R2 ;  /* 0x00000004e40c7825 */ /* 0x000fe200078e0202 */
[----:B------:R-:W-:-:S03]  /*63d70*/  ULDC UR8, c[0x0][0x22c] ;  /* 0x00008b0000087ab9 */ /* 0x000fc60000000800 */
[----:B------:R-:W-:Y:S02]  /*63d80*/  IMAD.WIDE R10, R228, 0x4, R4 ;  /* 0x00000004e40a7825 */ /* 0x000fe400078e0204 */
[----:B------:R-:W3:Y:S01]  /*63d90*/  LDL.LU R228, [R1+0xa2c] ;  /* 0x000a2c0001e47983 */ /* 0x000ee20000300800 */
[----:B------:R-:W-:Y:S01]  /*63da0*/  ISETP.GE.AND P3, PT, R0, UR8, PT ;  /* 0x0000000800007c0c */ /* 0x000fe2000bf66270 */
[----:B------:R-:W-:Y:S01]  /*63db0*/  VIADD R0, R7, 0x116 ;  /* 0x0000011607007836 */ /* 0x000fe20000000000 */
[C---:B------:R-:W-:Y:S01]  /*63dc0*/  ISETP.LT.AND P0, PT, R9.reuse, UR6, !P0 ;  /* 0x0000000609007c0c */ /* 0x040fe2000c701270 */
[----:B--2---:R1:W-:Y:S01]  /*63dd0*/  @P6 STG.E desc[UR4][R12.64], R164 ;  /* 0x000000a40c006986 */ /* 0x0043e2000c101904 */
[----:B------:R-:W-:Y:S01]  /*63de0*/  ISETP.LT.AND P6, PT, R8, UR6, !P3 ;  /* 0x0000000608007c0c */ /* 0x000fe2000dfc1270 */
[----:B------:R-:W-:Y:S01]  /*63df0*/  ULDC UR8, c[0x0][0x22c] ;  /* 0x00008b0000087ab9 */ /* 0x000fe20000000800 */
[----:B------:R-:W-:Y:S01]  /*63e00*/  ISETP.LT.AND P3, PT, R9, UR6, !P3 ;  /* 0x0000000609007c0c */ /* 0x000fe2000df61270 */
[----:B-1----:R-:W2:Y:S01]  /*63e10*/  LDL.LU R164, [R1+0x13a4] ;  /* 0x0013a40001a47983 */ /* 0x002ea20000300800 */
[----:B------:R-:W-:-:S03]  /*63e20*/  IMAD.WIDE R12, R167, 0x4, R2 ;  /* 0x00000004a70c7825 */ /* 0x000fc600078e0202 */
[----:B------:R1:W-:Y:S01]  /*63e30*/  @P5 STG.E desc[UR4][R10.64], R16 ;  /* 0x000000100a005986 */ /* 0x0003e2000c101904 */
[----:B------:R-:W-:-:S03]  /*63e40*/  ISETP.GE.AND P5, PT, R0, UR8, PT ;  /* 0x0000000800007c0c */ /* 0x000fc6000bfa6270 */
[----:B----4-:R4:W-:Y:S01]  /*63e50*/  @P4 STG.E desc[UR4][R12.64], R165 ;  /* 0x000000a50c004986 */ /* 0x0109e2000c101904 */
[----:B------:R-:W-:-:S03]  /*63e60*/  ISETP.LT.AND P4, PT, R8, UR6, !P5 ;  /* 0x0000000608007c0c */ /* 0x000fc6000ef81270 */
[----:B-1----:R-:W2:Y:S01]  /*63e70*/  LDL.LU R16, [R1+0x62c] ;  /* 0x00062c0001107983 */ /* 0x002ea20000300800 */
[----:B------:R-:W-:Y:S01]  /*63e80*/  IMAD.WIDE R10, R167, 0x4, R4 ;  /* 0x00000004a70a7825 */ /* 0x000fe200078e0204 */
[----:B------:R-:W-:Y:S02]  /*63e90*/  ULDC UR8, c[0x0][0x22c] ;  /* 0x00008b0000087ab9 */ /* 0x000fe40000000800 */
[----:B----4-:R-:W4:Y:S01]  /*63ea0*/  LDL.LU R165, [R1+0xa1c] ;  /* 0x000a1c0001a57983 */ /* 0x010f220000300800 */
[----:B------:R-:W-:-:S03]  /*63eb0*/  IMAD.WIDE R12, R166, 0x4, R2 ;  /* 0x00000004a60c7825 */ /* 0x000fc600078e0202 */
[----:B------:R-:W4:Y:S04]  /*63ec0*/  LDL.LU R167, [R1+0x13a8] ;  /* 0x0013a80001a77983 */ /* 0x000f280000300800 */
[----:B------:R1:W-:Y:S04]  /*63ed0*/  @P0 STG.E desc[UR4][R10.64], R14 ;  /* 0x0000000e0a000986 */ /* 0x0003e8000c101904 */
[----:B------:R1:W-:Y:S02]  /*63ee0*/  @P6 STG.E desc[UR4][R12.64], R23 ;  /* 0x000000170c006986 */ /* 0x0003e4000c101904 */
[----:B-1----:R-:W-:-:S05]  /*63ef0*/  IMAD.WIDE R10, R166, 0x4, R4 ;  /* 0x00000004a60a7825 */ /* 0x002fca00078e0204 */
[----:B------:R1:W-:Y:S01]  /*63f00*/  @P3 STG.E desc[UR4][R10.64], R15 ;  /* 0x0000000f0a003986 */ /* 0x0003e2000c101904 */
[----:B------:R-:W-:-:S03]  /*63f10*/  IMAD.WIDE R12, R229, 0x4, R2 ;  /* 0x00000004e50c7825 */ /* 0x000fc600078e0202 */
[----:B------:R-:W4:Y:S04]  /*63f20*/  LDL.LU R23, [R1+0xe70] ;  /* 0x000e700001177983 */ /* 0x000f280000300800 */
[----:B------:R-:W4:Y:S01]  /*63f30*/  LDL.LU R166, [R1+0x13ac] ;  /* 0x0013ac0001a67983 */ /* 0x000f220000300800 */
[----:B-1----:R-:W-:-:S03]  /*63f40*/  IMAD.WIDE R10, R229, 0x4, R4 ;  /* 0x00000004e50a7825 */ /* 0x002fc600078e0204 */
[----:B---3--:R1:W-:Y:S04]  /*63f50*/  @P4 STG.E desc[UR4][R12.64], R22 ;  /* 0x000000160c004986 */ /* 0x0083e8000c101904 */
[----:B-1----:R-:W3:Y:S04]  /*63f60*/  LDL.LU R22, [R1+0xa30] ;  /* 0x000a300001167983 */ /* 0x002ee80000300800 */
[----:B------:R-:W3:Y:S01]  /*63f70*/  LDL.LU R229, [R1+0x220] ;  /* 0x0002200001e57983 */ /* 0x000ee20000300800 */
[----:B------:R-:W-:Y:S01]  /*63f80*/  VIADD R0, R7, 0x117 ;  /* 0x0000011707007836 */ /* 0x000fe20000000000 */
[----:B------:R-:W-:-:S04]  /*63f90*/  ISETP.LT.AND P5, PT, R9, UR6, !P5 ;  /* 0x0000000609007c0c */ /* 0x000fc8000efa1270 */
[----:B------:R-:W-:Y:S01]  /*63fa0*/  ISETP.GE.AND P0, PT, R0, UR8, PT ;  /* 0x0000000800007c0c */ /* 0x000fe2000bf06270 */
[----:B------:R-:W-:Y:S01]  /*63fb0*/  VIADD R0, R7, 0x118 ;  /* 0x0000011807007836 */ /* 0x000fe20000000000 */
[----:B------:R-:W-:Y:S02]  /*63fc0*/  ULDC UR8, c[0x0][0x22c] ;  /* 0x00008b0000087ab9 */ /* 0x000fe40000000800 */
[----:B------:R-:W-:Y:S02]  /*63fd0*/  ISETP.LT.AND P6, PT, R8, UR6, !P0 ;  /* 0x0000000608007c0c */ /* 0x000fe4000c7c1270 */
[----:B------:R-:W-:-:S03]  /*63fe0*/  ISETP.LT.AND P0, PT, R9, UR6, !P0 ;  /* 0x0000000609007c0c */ /* 0x000fc6000c701270 */
[----:B------:R1:W-:Y:S01]  /*63ff0*/  @P5 STG.E desc[UR4][R10.64], R228 ;  /* 0x000000e40a005986 */ /* 0x0003e2000c101904 */
[----:B------:R-:W-:Y:S01]  /*64000*/  ISETP.GE.AND P3, PT, R0, UR8, PT ;  /* 0x0000000800007c0c */ /* 0x000fe2000bf66270 */
[----:B------:R-:W-:Y:S01]  /*64010*/  VIADD R0, R7, 0x119 ;  /* 0x0000011907007836 */ /* 0x000fe20000000000 */
[----:B------:R-:W-:Y:S01]  /*64020*/  ULDC UR8, c[0x0][0x22c] ;  /* 0x00008b0000087ab9 */ /* 0x000fe20000000800 */
[C---:B--2---:R-:W-:Y:S01]  /*64030*/  IMAD.WIDE R12, R164.reuse, 0x4, R2 ;  /* 0x00000004a40c7825 */ /* 0x044fe200078e0202 */
[----:B-1----:R-:W2:Y:S03]  /*64040*/  LDL.LU R228, [R1+0x13b0] ;  /* 0x0013b00001e47983 */ /* 0x002ea60000300800 */
[----:B------:R-:W-:Y:S01]  /*64050*/  IMAD.WIDE R10, R164, 0x4, R4 ;  /* 0x00000004a40a7825 */ /* 0x000fe200078e0204 */
[----:B------:R-:W2:Y:S01]  /*64060*/  LDL.LU R15, [R1+0x630] ;  /* 0x00063000010f7983 */ /* 0x000ea20000300800 */
[----:B------:R-:W-:-:S03]  /*64070*/  ISETP.LT.AND P4, PT, R8, UR6, !P3 ;  /* 0x0000000608007c0c */ /* 0x000fc6000df81270 */
[----:B------:R-:W2:Y:S01]  /*64080*/  LDL.LU R164, [R1+0xe74] ;  /* 0x000e740001a47983 */ /* 0x000ea20000300800 */
[----:B------:R-:W-:Y:S02]  /*64090*/  ISETP.GE.AND P5, PT, R0, UR8, PT ;  /* 0x0000000800007c0c */ /* 0x000fe4000bfa6270 */
[----:B------:R-:W-:Y:S01]  /*640a0*/  ISETP.LT.AND P3, PT, R9, UR6, !P3 ;  /* 0x0000000609007c0c */ /* 0x000fe2000df61270 */
[----:B------:R-:W-:Y:S01]  /*640b0*/  @P6 STG.E desc[UR4][R12.64], R16 ;  /* 0x000000100c006986 */ /* 0x000fe2000c101904 */
[----:B------:R-:W-:Y:S01]  /*640c0*/  VIADD R0, R7, 0x11a ;  /* 0x0000011a07007836 */ /* 0x000fe20000000000 */
[----:B------:R-:W-:Y:S02]  /*640d0*/  ULDC UR8, c[0x0][0x22c] ;  /* 0x00008b0000087ab9 */ /* 0x000fe40000000800 */
[----:B----4-:R1:W-:Y:S01]  /*640e0*/  @P0 STG.E desc[UR4][R10.64], R165 ;  /* 0x000000a50a000986 */ /* 0x0103e2000c101904 */
[----:B------:R-:W-:-:S03]  /*640f0*/  ISETP.LT.AND P6, PT, R8, UR6, !P5 ;  /* 0x0000000608007c0c */ /* 0x000fc6000efc1270 */
[----:B-1----:R-:W4:Y:S04]  /*64100*/  LDL.LU R165, [R1+0x13b4] ;  /* 0x0013b40001a57983 */ /* 0x002f280000300800 */
[----:B------:R-:W4:Y:S01]  /*64110*/  LDL.LU R16, [R1+0xa34] ;  /* 0x000a340001107983 */ /* 0x000f220000300800 */
[----:B------:R-:W-:-:S04]  /*64120*/  IMAD.WIDE R12, R167, 0x4, R2 ;  /* 0x00000004a70c7825 */ /* 0x000fc800078e0202 */
[----:B------:R-:W-:Y:S01]  /*64130*/  IMAD.WIDE R10, R167, 0x4, R4 ;  /* 0x00000004a70a7825 */ /* 0x000fe200078e0204 */
        /* <DEDUP_REMOVED lines=14> */
[----:B------:R-:W-:Y:S01]  /*64220*/  VIADD R0, R7, 0x11b ;  /* 0x0000011b07007836 */ /* 0x000fe20000000000 */
[----:B------:R-:W-:Y:S01]  /*64230*/  ULDC UR8, c[0x0][0x22c] ;  /* 0x00008b0000087ab9 */ /* 0x000fe20000000800 */
[----:B------:R-:W3:Y:S01]  /*64240*/  LDL.LU R14, [R1+0xa38] ;  /* 0x000a3800010e7983 */ /* 0x000ee20000300800 */
[----:B--2---:R-:W-:Y:S02]  /*64250*/  IMAD.WIDE R12, R228, 0x4, R2 ;  /* 0x00000004e40c7825 */ /* 0x004fe400078e0202 */
[----:B------:R-:W-:Y:S01]  /*64260*/  ISETP.GE.AND P3, PT, R0, UR8, PT ;  /* 0x0000000800007c0c */ /* 0x000fe2000bf66270 */
[----:B------:R-:W-:-:S02]  /*64270*/  ULDC UR8, c[0x0][0x22c] ;  /* 0x00008b0000087ab9 */ /* 0x000fc40000000800 */
[----:B------:R1:W-:Y:S01]  /*64280*/  @P5 STG.E desc[UR4][R10.64], R15 ;  /* 0x0000000f0a005986 */ /* 0x0003e2000c101904 */
[----:B------:R-:W-:-:S03]  /*64290*/  VIADD R0, R7, 0x11c ;  /* 0x0000011c07007836 */ /* 0x000fc60000000000 */
[----:B------:R2:W-:Y:S01]  /*642a0*/  @P4 STG.E desc[UR4][R12.64], R164 ;  /* 0x000000a40c004986 */ /* 0x0005e2000c101904 */
[----:B------:R-:W-:Y:S02]  /*642b0*/  ISETP.LT.AND P6, PT, R8, UR6, !P3 ;  /* 0x0000000608007c0c */ /* 0x000fe4000dfc1270 */
        /* <DEDUP_REMOVED lines=26> */
[----:B------:R-:W-:Y:S01]  /*64460*/  ISETP.GE.AND P3, PT, R0, UR8, PT ;  /* 0x0000000800007c0c */ /* 0x000fe2000bf66270 */
[----:B------:R-:W-:Y:S01]  /*64470*/  IMAD.WIDE R10, R167, 0x4, R4 ;  /* 0x00000004a70a7825 */ /* 0x000fe200078e0204 */
[C---:B------:R-:W-:Y:S01]  /*64480*/  ISETP.LT.AND P0, PT, R9.reuse, UR6, !P0 ;  /* 0x0000000609007c0c */ /* 0x040fe2000c701270 */
[----:B------:R-:W3:Y:S01]  /*64490*/  LDL.LU R167, [R1+0x13c8] ;  /* 0x0013c80001a77983 */ /* 0x000ee20000300800 */
[----:B------:R-:W-:Y:S01]  /*644a0*/  ISETP.LT.AND P4, PT, R8, UR6, !P3 ;  /* 0x0000000608007c0c */ /* 0x000fe2000df81270 */
[----:B------:R-:W-:Y:S01]  /*644b0*/  IMAD.WIDE R12, R166, 0x4, R2 ;  /* 0x00000004a60c7825 */ /* 0x000fe200078e0202 */
[----:B------:R-:W-:Y:S01]  /*644c0*/  ISETP.LT.AND P3, PT, R9, UR6, !P3 ;  /* 0x0000000609007c0c */ /* 0x000fe2000df61270 */
[----:B------:R1:W-:Y:S01]  /*644d0*/  @P5 STG.E desc[UR4][R10.64], R14 ;  /* 0x0000000e0a005986 */ /* 0x0003e2000c101904 */
[----:B------:R-:W-:Y:S01]  /*644e0*/  IADD3 R0, R7, 0x11f, RZ ;  /* 0x0000011f07007810 */ /* 0x000fe20007ffe0ff */
[----:B------:R-:W-:-:S02]  /*644f0*/  ULDC UR8, c[0x0][0x22c] ;  /* 0x00008b0000087ab9 */ /* 0x000fc40000000800 */
[----:B--2---:R2:W-:Y:S01]  /*64500*/  @P6 STG.E desc[UR4][R12.64], R164 ;  /* 0x000000a40c006986 */ /* 0x0045e2000c101904 */
[----:B------:R-:W-:Y:S01]  /*64510*/  ISETP.GE.AND P5, PT, R0, UR8, PT ;  /* 0x0000000800007c0c */ /* 0x000fe2000bfa6270 */
[----:B-1----:R-:W-:Y:S02]  /*64520*/  IMAD.WIDE R10, R166, 0x4, R4 ;  /* 0x00000004a60a7825 */ /* 0x002fe400078e0204 */
[----:B--2---:R-:W2:Y:S02]  /*64530*/  LDL.LU R164, [R1+0xe80] ;  /* 0x000e800001a47983 */ /* 0x004ea40000300800 */
[----:B----4-:R-:W-:Y:S02]  /*64540*/  IMAD.WIDE R12, R228, 0x4, R2 ;  /* 0x00000004e40c7825 */ /* 0x010fe400078e0202 */
[----:B------:R-:W4:Y:S01]  /*64550*/  LDL.LU R166, [R1+0x13cc] ;  /* 0x0013cc0001a67983 */ /* 0x000f220000300800 */
[----:B------:R-:W-:Y:S01]  /*64560*/  ISETP.LT.AND P6, PT, R8, UR6, !P5 ;  /* 0x0000000608007c0c */ /* 0x000fe2000efc1270 */
[----:B------:R-:W-:-:S02]  /*64570*/  ULDC UR8, c[0x0][0x22c] ;  /* 0x00008b0000087ab9 */ /* 0x000fc40000000800 */
[----:B------:R1:W-:Y:S01]  /*64580*/  @P0 STG.E desc[UR4][R10.64], R15 ;  /* 0x0000000f0a000986 */ /* 0x0003e2000c101904 */
[----:B------:R-:W-:-:S03]  /*64590*/  ISETP.LT.AND P5, PT, R9, UR6, !P5 ;  /* 0x0000000609007c0c */ /* 0x000fc6000efa1270 */
[----:B------:R1:W-:Y:S02]  /*645a0*/  @P4 STG.E desc[UR4][R12.64], R16 ;  /* 0x000000100c004986 */ /* 0x0003e4000c101904 */
[----:B-1----:R-:W-:Y:S02]  /*645b0*/  IMAD.WIDE R10, R228, 0x4, R4 ;  /* 0x00000004e40a7825 */ /* 0x002fe400078e0204 */
[----:B------:R-:W4:Y:S04]  /*645c0*/  LDL.LU R16, [R1+0x640] ;  /* 0x0006400001107983 */ /* 0x000f280000300800 */
[----:B------:R-:W4:Y:S04]  /*645d0*/  LDL.LU R228, [R1+0x240] ;  /* 0x0002400001e47983 */ /* 0x000f280000300800 */
[----:B------:R1:W-:Y:S01]  /*645e0*/  @P3 STG.E desc[UR4][R10.64], R165 ;  /* 0x000000a50a003986 */ /* 0x0003e2000c101904 */
[----:B------:R-:W-:-:S03]  /*645f0*/  IMAD.WIDE R12, R23, 0x4, R2 ;  /* 0x00000004170c7825 */ /* 0x000fc600078e0202 */
[----:B-1----:R-:W4:Y:S01]  /*64600*/  LDL.LU R165, [R1+0x13d0] ;  /* 0x0013d00001a57983 */ /* 0x002f220000300800 */
[----:B------:R-:W-:-:S03]  /*64610*/  IMAD.WIDE R10, R23, 0x4, R4 ;  /* 0x00000004170a7825 */ /* 0x000fc600078e0204 */
[----:B------:R-:W4:Y:S04]  /*64620*/  LDL.LU R15, [R1+0x230] ;  /* 0x00023000010f7983 */ /* 0x000f280000300800 */
[----:B------:R-:W4:Y:S04]  /*64630*/  LDL.LU R23, [R1+0xe84] ;  /* 0x000e840001177983 */ /* 0x000f280000300800 */
[----:B------:R-:W-:Y:S04]  /*64640*/  @P6 STG.E desc[UR4][R12.64], R22 ;  /* 0x000000160c006986 */ /* 0x000fe8000c101904 */
[----:B---3--:R1:W-:Y:S04]  /*64650*/  @P5 STG.E desc[UR4][R10.64], R229 ;  /* 0x000000e50a005986 */ /* 0x0083e8000c101904 */
[----:B-1----:R-:W3:Y:S04]  /*64660*/  LDL.LU R229, [R1+0x13d4] ;  /* 0x0013d40001e57983 */ /* 0x002ee80000300800 */
[----:B------:R-:W3:Y:S01]  /*64670*/  LDL.LU R22, [R1+0x644] ;  /* 0x0006440001167983 */ /* 0x000ee20000300800 */
        /* <DEDUP_REMOVED lines=13> */
[----:B------:R-:W-:Y:S01]  /*64750*/  ISETP.LT.AND P3, PT, R9, UR6, !P3 ;  /* 0x0000000609007c0c */ /* 0x000fe2000df61270 */
[----:B--2---:R1:W-:Y:S01]  /*64760*/  @P4 STG.E desc[UR4][R12.64], R164 ;  /* 0x000000a40c004986 */ /* 0x0043e2000c101904 */
[----:B------:R-:W-:Y:S01]  /*64770*/  ISETP.LT.AND P4, PT, R8, UR6, !P5 ;  /* 0x0000000608007c0c */ /* 0x000fe2000ef81270 */
[----:B------:R-:W-:Y:S01]  /*64780*/  VIADD R0, R7, 0x123 ;  /* 0x0000012307007836 */ /* 0x000fe20000000000 */
[----:B------:R-:W-:Y:S01]  /*64790*/  ISETP.LT.AND P5, PT, R9, UR6, !P5 ;  /* 0x0000000609007c0c */ /* 0x000fe2000efa1270 */
[----:B------:R-:W-:Y:S01]  /*647a0*/  ULDC UR8, c[0x0][0x22c] ;  /* 0x00008b0000087ab9 */ /* 0x000fe20000000800 */
[----:B-1----:R-:W2:Y:S04]  /*647b0*/  LDL.LU R164, [R1+0x244] ;  /* 0x0002440001a47983 */ /* 0x002ea80000300800 */
[----:B------:R-:W2:Y:S01]  /*647c0*/  LDL.LU R167, [R1+0x13d8] ;  /* 0x0013d80001a77983 */ /* 0x000ea20000300800 */
[----:B----4-:R-:W-:-:S03]  /*647d0*/  IMAD.WIDE R12, R166, 0x4, R2 ;  /* 0x00000004a60c7825 */ /* 0x010fc600078e0202 */
[----:B------:R1:W-:Y:S04]  /*647e0*/  @P0 STG.E desc[UR4][R10.64], R16 ;  /* 0x000000100a000986 */ /* 0x0003e8000c101904 */
[----:B------:R4:W-:Y:S04]  /*647f0*/  @P6 STG.E desc[UR4][R12.64], R228 ;  /* 0x000000e40c006986 */ /* 0x0009e8000c101904 */
[----:B-1----:R-:W2:Y:S04]  /*64800*/  LDL.LU R16, [R1+0x234] ;  /* 0x0002340001107983 */ /* 0x002ea80000300800 */
[----:B----4-:R-:W4:Y:S01]  /*64810*/  LDL.LU R228, [R1+0xe88] ;  /* 0x000e880001e47983 */ /* 0x010f220000300800 */
[----:B------:R-:W-:-:S03]  /*64820*/  IMAD.WIDE R10, R166, 0x4, R4 ;  /* 0x00000004a60a7825 */ /* 0x000fc600078e0204 */
[----:B------:R-:W4:Y:S01]  /*64830*/  LDL.LU R166, [R1+0x13dc] ;  /* 0x0013dc0001a67983 */ /* 0x000f220000300800 */
[----:B------:R-:W-:-:S03]  /*64840*/  IMAD.WIDE R12, R165, 0x4, R2 ;  /* 0x00000004a50c7825 */ /* 0x000fc600078e0202 */
[----:B------:R1:W-:Y:S04]  /*64850*/  @P3 STG.E desc[UR4][R10.64], R15 ;  /* 0x0000000f0a003986 */ /* 0x0003e8000c101904 */
[----:B------:R1:W-:Y:S04]  /*64860*/  @P4 STG.E desc[UR4][R12.64], R23 ;  /* 0x000000170c004986 */ /* 0x0003e8000c101904 */
[----:B------:R-:W4:Y:S01]  /*64870*/  LDL.LU R14, [R1+0x648] ;  /* 0x00064800010e7983 */ /* 0x000f220000300800 */
[----:B-1----:R-:W-:-:S03]  /*64880*/  IMAD.WIDE R10, R165, 0x4, R4 ;  /* 0x00000004a50a7825 */ /* 0x002fc600078e0204 */
[----:B------:R-:W4:Y:S04]  /*64890*/  LDL.LU R23, [R1+0x248] ;  /* 0x0002480001177983 */ /* 0x000f280000300800 */
[----:B------:R-:W4:Y:S04]  /*648a0*/  LDL.LU R165, [R1+0x13e0] ;  /* 0x0013e00001a57983 */ /* 0x000f280000300800 */
[----:B------:R-:W4:Y:S04]  /*648b0*/  LDL.LU R15, [R1+0x238] ;  /* 0x00023800010f7983 */ /* 0x000f280000300800 */
[----:B---3--:R1:W-:Y:S04]  /*648c0*/  @P5 STG.E desc[UR4][R10.64], R22 ;  /* 0x000000160a005986 */ /* 0x0083e8000c101904 */
[----:B-1----:R-:W3:Y:S01]  /*648d0*/  LDL.LU R22, [R1+0xe8c] ;  /* 0x000e8c0001167983 */ /* 0x002ee20000300800 */
[----:B------:R-:W-:Y:S01]  /*648e0*/  ISETP.GE.AND P0, PT, R0, UR8, PT ;  /* 0x0000000800007c0c */ /* 0x000fe2000bf06270 */
[----:B------:R-:W-:Y:S01]  /*648f0*/  VIADD R0, R7, 0x124 ;  /* 0x0000012407007836 */ /* 0x000fe20000000000 */
[----:B------:R-:W-:-:S02]  /*64900*/  ULDC UR8, c[0x0][0x22c] ;  /* 0x00008b0000087ab9 */ /* 0x000fc40000000800 */
        /* <DEDUP_REMOVED lines=12> */
[----:B------:R-:W-:Y:S01]  /*649d0*/  ULDC UR8, c[0x0][0x22c] ;  /* 0x00008b0000087ab9 */ /* 0x000fe20000000800 */
[----:B--2---:R1:W-:Y:S01]  /*649e0*/  @P6 STG.E desc[UR4][R12.64], R164 ;  /* 0x000000a40c006986 */ /* 0x0043e2000c101904 */
[----:B------:R-:W-:Y:S02]  /*649f0*/  ISETP.LT.AND P6, PT, R8, UR6, !P5 ;  /* 0x0000000608007c0c */ /* 0x000fe4000efc1270 */
        /* <DEDUP_REMOVED lines=15> */
[----:B-1----:R-:W-:-:S04]  /*64af0*/  IMAD.WIDE R10, R166, 0x4, R4 ;  /* 0x00000004a60a7825 */ /* 0x002fc800078e0204 */
[C---:B------:R-:W-:Y:S01]  /*64b00*/  IMAD.WIDE R12, R165.reuse, 0x4, R2 ;  /* 0x00000004a50c7825 */ /* 0x040fe200078e0202 */
[----:B------:R-:W4:Y:S04]  /*64b10*/  LDL.LU R23, [R1+0xe90] ;  /* 0x000e900001177983 */ /* 0x000f280000300800 */
[----:B------:R-:W4:Y:S04]  /*64b20*/  LDL.LU R166, [R1+0x13ec] ;  /* 0x0013ec0001a67983 */ /* 0x000f280000300800 */
[----:B------:R1:W-:Y:S02]  /*64b30*/  @P5 STG.E desc[UR4][R10.64], R15 ;  /* 0x0000000f0a005986 */ /* 0x0003e4000c101904 */
[----:B-1----:R-:W-:-:S02]  /*64b40*/  IMAD.WIDE R10, R165, 0x4, R4 ;  /* 0x00000004a50a7825 */ /* 0x002fc400078e0204 */
        /* <DEDUP_REMOVED lines=56> */
[----:B------:R-:W-:Y:S01]  /*64ed0*/  ULDC UR8, c[0x0][0x22c] ;  /* 0x00008b0000087ab9 */ /* 0x000fe20000000800 */
[----:B-1----:R-:W-:Y:S01]  /*64ee0*/  IMAD.WIDE R10, R229, 0x4, R4 ;  /* 0x00000004e50a7825 */ /* 0x002fe200078e0204 */
[----:B--2---:R-:W2:Y:S04]  /*64ef0*/  LDL.LU R164, [R1+0x658] ;  /* 0x0006580001a47983 */ /* 0x004ea80000300800 */
[----:B------:R-:W2:Y:S01]  /*64f00*/  LDL.LU R229, [R1+0x1400] ;  /* 0x0014000001e57983 */ /* 0x000ea20000300800 */
[----:B------:R-:W-:-:S03]  /*64f10*/  ISETP.LT.AND P5, PT, R9, UR6, !P5 ;  /* 0x0000000609007c0c */ /* 0x000fc6000efa1270 */
[----:B------:R-:W2:Y:S01]  /*64f20*/  LDL.LU R15, [R1+0xa48] ;  /* 0x000a4800010f7983 */ /* 0x000ea20000300800 */
[----:B------:R-:W-:-:S03]  /*64f30*/  ISETP.LT.AND P4, PT, R8, UR6, !P0 ;  /* 0x0000000608007c0c */ /* 0x000fc6000c781270 */
[----:B----4-:R1:W-:Y:S01]  /*64f40*/  @P3 STG.E desc[UR4][R10.64], R16 ;  /* 0x000000100a003986 */ /* 0x0103e2000c101904 */
[----:B------:R-:W-:-:S03]  /*64f50*/  IMAD.WIDE R12, R228, 0x4, R2 ;  /* 0x00000004e40c7825 */ /* 0x000fc600078e0202 */
        /* <DEDUP_REMOVED lines=10> */
[----:B------:R-:W-:-:S04]  /*65000*/  IADD3 R0, R7, 0x12d, RZ ;  /* 0x0000012d07007810 */ /* 0x000fc80007ffe0ff */
[----:B------:R-:W-:Y:S01]  /*65010*/  ISETP.GE.AND P3, PT, R0, UR8, PT ;  /* 0x0000000800007c0c */ /* 0x000fe2000bf66270 */
[----:B------:R-:W-:Y:S01]  /*65020*/  VIADD R0, R7, 0x12e ;  /* 0x0000012e07007836 */ /* 0x000fe20000000000 */
[C---:B------:R-:W-:Y:S01]  /*65030*/  ISETP.LT.AND P0, PT, R9.reuse, UR6, !P0 ;  /* 0x0000000609007c0c */ /* 0x040fe2000c701270 */
[----:B------:R-:W-:Y:S01]  /*65040*/  ULDC UR8, c[0x0][0x22c] ;  /* 0x00008b0000087ab9 */ /* 0x000fe20000000800 */
        /* <DEDUP_REMOVED lines=11> */
[----:B--2---:R2:W-:Y:S03]  /*65100*/  @P6 STG.E desc[UR4][R12.64], R164 ;  /* 0x000000a40c006986 */ /* 0x0045e6000c101904 */
[----:B------:R-:W-:Y:S01]  /*65110*/  ISETP.GE.AND P0, PT, R0, UR8, PT ;  /* 0x0000000800007c0c */ /* 0x000fe2000bf06270 */
[----:B-1----:R-:W-:-:S04]  /*65120*/  IMAD.WIDE R10, R166, 0x4, R4 ;  /* 0x00000004a60a7825 */ /* 0x002fc800078e0204 */
[----:B--2---:R-:W-:Y:S01]  /*65130*/  IMAD.WIDE R12, R229, 0x4, R2 ;  /* 0x00000004e50c7825 */ /* 0x004fe200078e0202 */
[----:B------:R-:W2:Y:S01]  /*65140*/  LDL.LU R164, [R1+0xea0] ;  /* 0x000ea00001a47983 */ /* 0x000ea20000300800 */
[----:B------:R-:W-:-:S03]  /*65150*/  ULDC UR8, c[0x0][0x22c] ;  /* 0x00008b0000087ab9 */ /* 0x000fc60000000800 */
[----:B------:R-:W2:Y:S04]  /*65160*/  LDL.LU R166, [R1+0x140c] ;  /* 0x00140c0001a67983 */ /* 0x000ea80000300800 */
[----:B------:R1:W-:Y:S01]  /*65170*/  @P3 STG.E desc[UR4][R10.64], R15 ;  /* 0x0000000f0a003986 */ /* 0x0003e2000c101904 */
[----:B------:R-:W-:Y:S02]  /*65180*/  ISETP.LT.AND P6, PT, R8, UR6, !P0 ;  /* 0x0000000608007c0c */ /* 0x000fe4000c7c1270 */
[----:B------:R-:W-:Y:S01]  /*65190*/  ISETP.LT.AND P0, PT, R9, UR6, !P0 ;  /* 0x0000000609007c0c */ /* 0x000fe2000c701270 */
[----:B-1----:R-:W-:Y:S01]  /*651a0*/  IMAD.WIDE R10, R229, 0x4, R4 ;  /* 0x00000004e50a7825 */ /* 0x002fe200078e0204 */
[----:B----4-:R1:W-:Y:S04]  /*651b0*/  @P4 STG.E desc[UR4][R12.64], R16 ;  /* 0x000000100c004986 */ /* 0x0103e8000c101904 */
[----:B------:R4:W-:Y:S04]  /*651c0*/  @P5 STG.E desc[UR4][R10.64], R228 ;  /* 0x000000e40a005986 */ /* 0x0009e8000c101904 */
[----:B-1----:R-:W2:Y:S04]  /*651d0*/  LDL.LU R16, [R1+0xa60] ;  /* 0x000a600001107983 */ /* 0x002ea80000300800 */
[----:B------:R-:W2:Y:S04]  /*651e0*/  LDL.LU R229, [R1+0x250] ;  /* 0x0002500001e57983 */ /* 0x000ea80000300800 */
[----:B----4-:R-:W4:Y:S01]  /*651f0*/  LDL.LU R228, [R1+0x1410] ;  /* 0x0014100001e47983 */ /* 0x010f220000300800 */
[----:B------:R-:W-:-:S03]  /*65200*/  IMAD.WIDE R12, R23, 0x4, R2 ;  /* 0x00000004170c7825 */ /* 0x000fc600078e0202 */
[----:B------:R-:W4:Y:S01]  /*65210*/  LDL.LU R15, [R1+0x660] ;  /* 0x00066000010f7983 */ /* 0x000f220000300800 */
[----:B------:R-:W-:-:S03]  /*65220*/  IMAD.WIDE R10, R23, 0x4, R4 ;  /* 0x00000004170a7825 */ /* 0x000fc600078e0204 */
        /* <DEDUP_REMOVED lines=24> */
[----:B-1----:R-:W2:Y:S01]  /*653b0*/  LDL.LU R164, [R1+0x254] ;  /* 0x0002540001a47983 */ /* 0x002ea20000300800 */
[----:B------:R-:W-:-:S03]  /*653c0*/  IMAD.WIDE R12, R166, 0x4, R2 ;  /* 0x00000004a60c7825 */ /* 0x000fc600078e0202 */
[----:B------:R-:W2:Y:S04]  /*653d0*/  LDL.LU R167, [R1+0x1418] ;  /* 0x0014180001a77983 */ /* 0x000ea80000300800 */
        /* <DEDUP_REMOVED lines=100> */
[----:B------:R-:W-:Y:S01]  /*65a20*/  ULDC UR8, c[0x0][0x22c] ;  /* 0x00008b0000087ab9 */ /* 0x000fe20000000800 */
[----:B------:R-:W-:Y:S01]  /*65a30*/  IADD3 R0, R7, 0x13b, RZ ;  /* 0x0000013b07007810 */ /* 0x000fe20007ffe0ff */
        /* <DEDUP_REMOVED lines=46> */
[----:B-1----:R-:W-:Y:S01]  /*65d20*/  IMAD.WIDE R10, R166, 0x4, R4 ;  /* 0x00000004a60a7825 */ /* 0x002fe200078e0204 */
[----:B--2---:R-:W2:Y:S03]  /*65d30*/  LDL.LU R164, [R1+0xec0] ;  /* 0x000ec00001a47983 */ /* 0x004ea60000300800 */
[----:B----4-:R-:W-:Y:S01]  /*65d40*/  IMAD.WIDE R12, R165, 0x4, R2 ;  /* 0x00000004a50c7825 */ /* 0x010fe200078e0202 */
        /* <DEDUP_REMOVED lines=108> */
[----:B------:R-:W-:Y:S01]  /*66410*/  ULDC UR8, c[0x0][0x22c] ;  /* 0x00008b0000087ab9 */ /* 0x000fe20000000800 */
[C---:B--2---:R-:W-:Y:S01]  /*66420*/  IMAD.WIDE R12, R164.reuse, 0x4, R2 ;  /* 0x00000004a40c7825 */ /* 0x044fe200078e0202 */
[----:B------:R-:W-:Y:S01]  /*66430*/  IADD3 R0, R7, 0x149, RZ ;  /* 0x0000014907007810 */ /* 0x000fe20007ffe0ff */
[----:B-1----:R-:W2:Y:S02]  /*66440*/  LDL.LU R228, [R1+0x1474] ;  /* 0x0014740001e47983 */ /* 0x002ea40000300800 */
[----:B------:R-:W-:Y:S02]  /*66450*/  IMAD.WIDE R10, R164, 0x4, R4 ;  /* 0x00000004a40a7825 */ /* 0x000fe400078e0204 */
        /* <DEDUP_REMOVED lines=158> */
[----:B------:R-:W-:Y:S01]  /*66e40*/  ISETP.GE.AND P0, PT, R0, UR8, PT ;  /* 0x0000000800007c0c */ /* 0x000fe2000bf06270 */
[----:B------:R-:W-:Y:S02]  /*66e50*/  ULDC UR8, c[0x0][0x22c] ;  /* 0x00008b0000087ab9 */ /* 0x000fe40000000800 */
[----:B----4-:R4:W-:Y:S01]  /*66e60*/  @P4 STG.E desc[UR4][R12.64], R228 ;  /* 0x000000e40c004986 */ /* 0x0109e2000c101904 */
[----:B------:R-:W-:-:S03]  /*66e70*/  ISETP.LT.AND P4, PT, R8, UR6, !P0 ;  /* 0x0000000608007c0c */ /* 0x000fc6000c781270 */
[----:B-1----:R-:W2:Y:S04]  /*66e80*/  LDL.LU R16, [R1+0x2ac] ;  /* 0x0002ac0001107983 */ /* 0x002ea80000300800 */
[----:B----4-:R-:W4:Y:S01]  /*66e90*/  LDL.LU R228, [R1+0x29c] ;  /* 0x00029c0001e47983 */ /* 0x010f220000300800 */
[----:B------:R-:W-:-:S03]  /*66ea0*/  IMAD.WIDE R10, R167, 0x4, R4 ;  /* 0x00000004a70a7825 */ /* 0x000fc600078e0204 */
[----:B------:R-:W4:Y:S01]  /*66eb0*/  LDL.LU R167, [R1+0x14ac] ;  /* 0x0014ac0001a77983 */ /* 0x000f220000300800 */
[----:B------:R-:W-:-:S03]  /*66ec0*/  IMAD.WIDE R12, R166, 0x4, R2 ;  /* 0x00000004a60c7825 */ /* 0x000fc600078e0202 */
        /* <DEDUP_REMOVED lines=11> */
[----:B------:R-:W-:Y:S02]  /*66f80*/  ISETP.LT.AND P0, PT, R9, UR6, !P0 ;  /* 0x0000000609007c0c */ /* 0x000fe4000c701270 */
[----:B------:R-:W-:-:S04]  /*66f90*/  IADD3 R0, R7, 0x157, RZ ;  /* 0x0000015707007810 */ /* 0x000fc80007ffe0ff */
[----:B------:R-:W-:Y:S01]  /*66fa0*/  ISETP.GE.AND P3, PT, R0, UR8, PT ;  /* 0x0000000800007c0c */ /* 0x000fe2000bf66270 */
[----:B------:R-:W-:Y:S01]  /*66fb0*/  VIADD R0, R7, 0x158 ;  /* 0x0000015807007836 */ /* 0x000fe20000000000 */
[----:B------:R-:W-:Y:S02]  /*66fc0*/  ULDC UR8, c[0x0][0x22c] ;  /* 0x00008b0000087ab9 */ /* 0x000fe40000000800 */
[----:B------:R-:W-:Y:S02]  /*66fd0*/  ISETP.LT.AND P6, PT, R8, UR6, !P3 ;  /* 0x0000000608007c0c */ /* 0x000fe4000dfc1270 */
[----:B------:R-:W-:Y:S01]  /*66fe0*/  ISETP.LT.AND P3, PT, R9, UR6, !P3 ;  /* 0x0000000609007c0c */ /* 0x000fe2000df61270 */
        /* <DEDUP_REMOVED lines=147> */
[----:B------:R-:W-:Y:S01]  /*67920*/  ISETP.GE.AND P5, PT, R0, UR8, PT ;  /* 0x0000000800007c0c */ /* 0x000fe2000bfa6270 */
[----:B------:R-:W-:Y:S01]  /*67930*/  IMAD.WIDE R12, R165, 0x4, R2 ;  /* 0x00000004a50c7825 */ /* 0x000fe200078e0202 */
[----:B------:R-:W-:Y:S01]  /*67940*/  ISETP.LT.AND P3, PT, R9, UR6, !P3 ;  /* 0x0000000609007c0c */ /* 0x000fe2000df61270 */
[----:B------:R-:W-:Y:S01]  /*67950*/  ULDC UR8, c[0x0][0x22c] ;  /* 0x00008b0000087ab9 */ /* 0x000fe20000000800 */
[----:B------:R-:W-:Y:S01]  /*67960*/  ISETP.LT.AND P4, PT, R8, UR6, !P5 ;  /* 0x0000000608007c0c */ /* 0x000fe2000ef81270 */
[----:B------:R-:W-:Y:S01]  /*67970*/  IMAD.WIDE R10, R165, 0x4, R4 ;  /* 0x00000004a50a7825 */ /* 0x000fe200078e0204 */
[C---:B------:R-:W-:Y:S01]  /*67980*/  IADD3 R0, R7.reuse, 0x165, RZ ;  /* 0x0000016507007810 */ /* 0x040fe20007ffe0ff */
[----:B------:R-:W3:Y:S03]  /*67990*/  LDL.LU R165, [R1+0xacc] ;  /* 0x000acc0001a57983 */ /* 0x000ee60000300800 */
[----:B------:R-:W-:Y:S01]  /*679a0*/  ISETP.GE.AND P0, PT, R0, UR8, PT ;  /* 0x0000000800007c0c */ /* 0x000fe2000bf06270 */
[----:B------:R-:W-:Y:S01]  /*679b0*/  VIADD R0, R7, 0x166 ;  /* 0x0000016607007836 */ /* 0x000fe20000000000 */
[----:B------:R-:W-:Y:S01]  /*679c0*/  ISETP.LT.AND P5, PT, R9, UR6, !P5 ;  /* 0x0000000609007c0c */ /* 0x000fe2000efa1270 */
[----:B------:R-:W-:Y:S01]  /*679d0*/  ULDC UR8, c[0x0][0x22c] ;  /* 0x00008b0000087ab9 */ /* 0x000fe20000000800 */
[----:B--2---:R1:W-:Y:S01]  /*679e0*/  @P6 STG.E desc[UR4][R12.64], R164 ;  /* 0x000000a40c006986 */ /* 0x0043e2000c101904 */
[----:B------:R-:W-:-:S02]  /*679f0*/  ISETP.LT.AND P6, PT, R8, UR6, !P0 ;  /* 0x0000000608007c0c */ /* 0x000fc4000c7c1270 */
        /* <DEDUP_REMOVED lines=35> */
[----:B--2---:R-:W-:Y:S01]  /*67c30*/  IMAD.WIDE R12, R164, 0x4, R2 ;  /* 0x00000004a40c7825 */ /* 0x004fe200078e0202 */
[----:B------:R-:W-:Y:S01]  /*67c40*/  ISETP.LT.AND P4, PT, R8, UR6, !P0 ;  /* 0x0000000608007c0c */ /* 0x000fe2000c781270 */
[----:B-1----:R-:W2:Y:S02]  /*67c50*/  LDL.LU R165, [R1+0x14f4] ;  /* 0x0014f40001a57983 */ /* 0x002ea40000300800 */
[----:B------:R-:W-:Y:S02]  /*67c60*/  IMAD.WIDE R10, R164, 0x4, R4 ;  /* 0x00000004a40a7825 */ /* 0x000fe400078e0204 */
[----:B------:R-:W2:Y:S04]  /*67c70*/  LDL.LU R15, [R1+0x2c0] ;  /* 0x0002c000010f7983 */ /* 0x000ea80000300800 */
[----:B------:R-:W2:Y:S01]  /*67c80*/  LDL.LU R164, [R1+0xf14] ;  /* 0x000f140001a47983 */ /* 0x000ea20000300800 */
[----:B------:R-:W-:-:S02]  /*67c90*/  ISETP.GE.AND P3, PT, R0, UR8, PT ;  /* 0x0000000800007c0c */ /* 0x000fc4000bf66270 */
        /* <DEDUP_REMOVED lines=33> */
[----:B------:R-:W-:Y:S01]  /*67eb0*/  ISETP.LT.AND P6, PT, R8, UR6, !P0 ;  /* 0x0000000608007c0c */ /* 0x000fe2000c7c1270 */
[----:B-1----:R-:W-:Y:S02]  /*67ec0*/  IMAD.WIDE R10, R165, 0x4, R4 ;  /* 0x00000004a50a7825 */ /* 0x002fe400078e0204 */
[----:B------:R-:W3:Y:S04]  /*67ed0*/  LDL.LU R165, [R1+0x2d8] ;  /* 0x0002d80001a57983 */ /* 0x000ee80000300800 */
[----:B--2---:R-:W2:Y:S01]  /*67ee0*/  LDL.LU R164, [R1+0x1504] ;  /* 0x0015040001a47983 */ /* 0x004ea20000300800 */
[----:B------:R-:W-:-:S03]  /*67ef0*/  ISETP.GE.AND P3, PT, R0, UR8, PT ;  /* 0x0000000800007c0c */ /* 0x000fc6000bf66270 */
[----:B------:R-:W2:Y:S01]  /*67f00*/  LDL.LU R15, [R1+0x2c8] ;  /* 0x0002c800010f7983 */ /* 0x000ea20000300800 */
[----:B------:R-:W-:-:S03]  /*67f10*/  ISETP.LT.AND P0, PT, R9, UR6, !P0 ;  /* 0x0000000609007c0c */ /* 0x000fc6000c701270 */
[----:B----4-:R1:W-:Y:S01]  /*67f20*/  @P5 STG.E desc[UR4][R10.64], R16 ;  /* 0x000000100a005986 */ /* 0x0103e2000c101904 */
[----:B------:R-:W-:Y:S01]  /*67f30*/  ISETP.LT.AND P4, PT, R8, UR6, !P3 ;  /* 0x0000000608007c0c */ /* 0x000fe2000df81270 */
[C---:B------:R-:W-:Y:S01]  /*67f40*/  IMAD.WIDE R12, R229.reuse, 0x4, R2 ;  /* 0x00000004e50c7825 */ /* 0x040fe200078e0202 */
[----:B------:R-:W-:Y:S01]  /*67f50*/  ULDC UR8, c[0x0][0x22c] ;  /* 0x00008b0000087ab9 */ /* 0x000fe20000000800 */
[----:B-1----:R-:W4:Y:S02]  /*67f60*/  LDL.LU R16, [R1+0xf1c] ;  /* 0x000f1c0001107983 */ /* 0x002f240000300800 */
[----:B------:R-:W-:Y:S02]  /*67f70*/  IMAD.WIDE R10, R229, 0x4, R4 ;  /* 0x00000004e50a7825 */ /* 0x000fe400078e0204 */
        /* <DEDUP_REMOVED lines=24> */
[----:B------:R2:W-:Y:S03]  /*68100*/  @P6 STG.E desc[UR4][R12.64], R165 ;  /* 0x000000a50c006986 */ /* 0x0005e6000c101904 */
[----:B------:R-:W-:Y:S01]  /*68110*/  ISETP.GE.AND P3, PT, R0, UR8, PT ;  /* 0x0000000800007c0c */ /* 0x000fe2000bf66270 */
[----:B-1----:R-:W-:-:S04]  /*68120*/  IMAD.WIDE R10, R166, 0x4, R4 ;  /* 0x00000004a60a7825 */ /* 0x002fc800078e0204 */
[----:B--2---:R-:W-:Y:S01]  /*68130*/  IMAD.WIDE R12, R164, 0x4, R2 ;  /* 0x00000004a40c7825 */ /* 0x004fe200078e0202 */
[----:B------:R-:W2:Y:S01]  /*68140*/  LDL.LU R165, [R1+0xf20] ;  /* 0x000f200001a57983 */ /* 0x000ea20000300800 */
[----:B------:R-:W-:-:S03]  /*68150*/  ULDC UR8, c[0x0][0x22c] ;  /* 0x00008b0000087ab9 */ /* 0x000fc60000000800 */
[----:B------:R1:W-:Y:S01]  /*68160*/  @P5 STG.E desc[UR4][R10.64], R15 ;  /* 0x0000000f0a005986 */ /* 0x0003e2000c101904 */
[----:B------:R-:W-:-:S03]  /*68170*/  ISETP.LT.AND P6, PT, R8, UR6, !P3 ;  /* 0x0000000608007c0c */ /* 0x000fc6000dfc1270 */
[----:B------:R-:W2:Y:S01]  /*68180*/  LDL.LU R166, [R1+0x1514] ;  /* 0x0015140001a67983 */ /* 0x000ea20000300800 */
[----:B------:R-:W-:Y:S01]  /*68190*/  ISETP.LT.AND P3, PT, R9, UR6, !P3 ;  /* 0x0000000609007c0c */ /* 0x000fe2000df61270 */
[----:B-1----:R-:W-:Y:S02]  /*681a0*/  IMAD.WIDE R10, R164, 0x4, R4 ;  /* 0x00000004a40a7825 */ /* 0x002fe400078e0204 */
        /* <DEDUP_REMOVED lines=27> */
[----:B--2---:R1:W-:Y:S01]  /*68360*/  @P4 STG.E desc[UR4][R12.64], R165 ;  /* 0x000000a50c004986 */ /* 0x0043e2000c101904 */
[----:B------:R-:W-:Y:S01]  /*68370*/  ISETP.LT.AND P4, PT, R8, UR6, !P3 ;  /* 0x0000000608007c0c */ /* 0x000fe2000df81270 */
[----:B------:R-:W-:Y:S01]  /*68380*/  ULDC UR8, c[0x0][0x22c] ;  /* 0x00008b0000087ab9 */ /* 0x000fe20000000800 */
[----:B------:R-:W-:Y:S01]  /*68390*/  ISETP.LT.AND P3, PT, R9, UR6, !P3 ;  /* 0x0000000609007c0c */ /* 0x000fe2000df61270 */
[----:B-1----:R-:W2:Y:S01]  /*683a0*/  LDL.LU R165, [R1+0x6e4] ;  /* 0x0006e40001a57983 */ /* 0x002ea20000300800 */
[----:B------:R-:W-:-:S03]  /*683b0*/  IMAD.WIDE R12, R166, 0x4, R2 ;  /* 0x00000004a60c7825 */ /* 0x000fc600078e0202 */
[----:B------:R-:W2:Y:S04]  /*683c0*/  LDL.LU R167, [R1+0x152c] ;  /* 0x00152c0001a77983 */ /* 0x000ea80000300800 */
[----:B------:R1:W-:Y:S04]  /*683d0*/  @P5 STG.E desc[UR4][R10.64], R16 ;  /* 0x000000100a005986 */ /* 0x0003e8000c101904 */
[----:B------:R4:W-:Y:S04]  /*683e0*/  @P6 STG.E desc[UR4][R12.64], R164 ;  /* 0x000000a40c006986 */ /* 0x0009e8000c101904 */
[----:B-1----:R-:W2:Y:S01]  /*683f0*/  LDL.LU R16, [R1+0xad4] ;  /* 0x000ad40001107983 */ /* 0x002ea20000300800 */
[----:B------:R-:W-:-:S03]  /*68400*/  IMAD.WIDE R10, R166, 0x4, R4 ;  /* 0x00000004a60a7825 */ /* 0x000fc600078e0204 */
[----:B----4-:R-:W4:Y:S01]  /*68410*/  LDL.LU R164, [R1+0xf28] ;  /* 0x000f280001a47983 */ /* 0x010f220000300800 */
[----:B------:R-:W-:-:S03]  /*68420*/  IMAD.WIDE R12, R229, 0x4, R2 ;  /* 0x00000004e50c7825 */ /* 0x000fc600078e0202 */
[----:B------:R-:W4:Y:S04]  /*68430*/  LDL.LU R166, [R1+0x1530] ;  /* 0x0015300001a67983 */ /* 0x000f280000300800 */
        /* <DEDUP_REMOVED lines=9> */
[----:B------:R-:W-:-:S04]  /*684d0*/  IADD3 R0, R7, 0x173, RZ ;  /* 0x0000017307007810 */ /* 0x000fc80007ffe0ff */
        /* <DEDUP_REMOVED lines=13> */
[----:B------:R-:W-:Y:S01]  /*685b0*/  ULDC UR8, c[0x0][0x22c] ;  /* 0x00008b0000087ab9 */ /* 0x000fe20000000800 */
[----:B--2---:R1:W-:Y:S01]  /*685c0*/  @P6 STG.E desc[UR4][R12.64], R165 ;  /* 0x000000a50c006986 */ /* 0x0043e2000c101904 */
[----:B------:R-:W-:Y:S01]  /*685d0*/  VIADD R0, R7, 0x176 ;  /* 0x0000017607007836 */ /* 0x000fe20000000000 */
[----:B------:R-:W-:Y:S02]  /*685e0*/  ISETP.LT.AND P6, PT, R8, UR6, !P3 ;  /* 0x0000000608007c0c */ /* 0x000fe4000dfc1270 */
[----:B------:R-:W2:Y:S01]  /*685f0*/  LDL.LU R228, [R1+0xaec] ;  /* 0x000aec0001e47983 */ /* 0x000ea20000300800 */
[----:B------:R-:W-:Y:S01]  /*68600*/  ISETP.LT.AND P3, PT, R9, UR6, !P3 ;  /* 0x0000000609007c0c */ /* 0x000fe2000df61270 */
[----:B-1----:R-:W-:-:S02]  /*68610*/  IMAD.WIDE R12, R167, 0x4, R2 ;  /* 0x00000004a70c7825 */ /* 0x002fc400078e0202 */
[----:B------:R-:W2:Y:S04]  /*68620*/  LDL.LU R165, [R1+0x1540] ;  /* 0x0015400001a57983 */ /* 0x000ea80000300800 */
[----:B------:R1:W-:Y:S01]  /*68630*/  @P5 STG.E desc[UR4][R10.64], R16 ;  /* 0x000000100a005986 */ /* 0x0003e2000c101904 */
[----:B------:R-:W-:-:S03]  /*68640*/  ISETP.GE.AND P5, PT, R0, UR8, PT ;  /* 0x0000000800007c0c */ /* 0x000fc6000bfa6270 */
[----:B----4-:R4:W-:Y:S01]  /*68650*/  @P4 STG.E desc[UR4][R12.64], R164 ;  /* 0x000000a40c004986 */ /* 0x0109e2000c101904 */
[----:B------:R-:W-:Y:S01]  /*68660*/  ISETP.LT.AND P4, PT, R8, UR6, !P5 ;  /* 0x0000000608007c0c */ /* 0x000fe2000ef81270 */
[----:B-1----:R-:W-:Y:S02]  /*68670*/  IMAD.WIDE R10, R167, 0x4, R4 ;  /* 0x00000004a70a7825 */ /* 0x002fe400078e0204 */
[----:B------:R-:W2:Y:S01]  /*68680*/  LDL.LU R16, [R1+0x6ec] ;  /* 0x0006ec0001107983 */ /* 0x000ea20000300800 */
[----:B------:R-:W-:Y:S01]  /*68690*/  ULDC UR8, c[0x0][0x22c] ;  /* 0x00008b0000087ab9 */ /* 0x000fe20000000800 */
[C---:B----4-:R-:W-:Y:S02]  /*686a0*/  IMAD.WIDE R12, R166.reuse, 0x4, R2 ;  /* 0x00000004a60c7825 */ /* 0x050fe400078e0202 */
[----:B------:R-:W4:Y:S04]  /*686b0*/  LDL.LU R164, [R1+0xadc] ;  /* 0x000adc0001a47983 */ /* 0x000f280000300800 */
[----:B------:R-:W4:Y:S04]  /*686c0*/  LDL.LU R167, [R1+0x1548] ;  /* 0x0015480001a77983 */ /* 0x000f280000300800 */
[----:B------:R1:W-:Y:S04]  /*686d0*/  @P0 STG.E desc[UR4][R10.64], R14 ;  /* 0x0000000e0a000986 */ /* 0x0003e8000c101904 */
[----:B------:R1:W-:Y:S02]  /*686e0*/  @P6 STG.E desc[UR4][R12.64], R23 ;  /* 0x000000170c006986 */ /* 0x0003e4000c101904 */
[----:B-1----:R-:W-:-:S04]  /*686f0*/  IMAD.WIDE R10, R166, 0x4, R4 ;  /* 0x00000004a60a7825 */ /* 0x002fc800078e0204 */
[----:B------:R-:W-:Y:S01]  /*68700*/  IMAD.WIDE R12, R229, 0x4, R2 ;  /* 0x00000004e50c7825 */ /* 0x000fe200078e0202 */
[----:B------:R-:W4:Y:S04]  /*68710*/  LDL.LU R23, [R1+0xf30] ;  /* 0x000f300001177983 */ /* 0x000f280000300800 */
[----:B------:R-:W-:Y:S04]  /*68720*/  @P3 STG.E desc[UR4][R10.64], R15 ;  /* 0x0000000f0a003986 */ /* 0x000fe8000c101904 */
[----:B------:R-:W4:Y:S04]  /*68730*/  LDL.LU R166, [R1+0x1550] ;  /* 0x0015500001a67983 */ /* 0x000f280000300800 */
[----:B---3--:R1:W-:Y:S04]  /*68740*/  @P4 STG.E desc[UR4][R12.64], R22 ;  /* 0x000000160c004986 */ /* 0x0083e8000c101904 */
[----:B-1----:R-:W3:Y:S01]  /*68750*/  LDL.LU R22, [R1+0xaf0] ;  /* 0x000af00001167983 */ /* 0x002ee20000300800 */
[----:B------:R-:W-:Y:S01]  /*68760*/  VIADD R0, R7, 0x177 ;  /* 0x0000017707007836 */ /* 0x000fe20000000000 */
[----:B------:R-:W-:-:S04]  /*68770*/  ISETP.LT.AND P5, PT, R9, UR6, !P5 ;  /* 0x0000000609007c0c */ /* 0x000fc8000efa1270 */
[----:B------:R-:W-:Y:S01]  /*68780*/  ISETP.GE.AND P0, PT, R0, UR8, PT ;  /* 0x0000000800007c0c */ /* 0x000fe2000bf06270 */
[----:B------:R-:W-:Y:S01]  /*68790*/  VIADD R0, R7, 0x178 ;  /* 0x0000017807007836 */ /* 0x000fe20000000000 */
[----:B------:R-:W-:Y:S02]  /*687a0*/  ULDC UR8, c[0x0][0x22c] ;  /* 0x00008b0000087ab9 */ /* 0x000fe40000000800 */
[----:B------:R-:W-:Y:S02]  /*687b0*/  ISETP.LT.AND P6, PT, R8, UR6, !P0 ;  /* 0x0000000608007c0c */ /* 0x000fe4000c7c1270 */
[----:B------:R-:W-:Y:S01]  /*687c0*/  ISETP.LT.AND P0, PT, R9, UR6, !P0 ;  /* 0x0000000609007c0c */ /* 0x000fe2000c701270 */
[----:B------:R-:W-:Y:S01]  /*687d0*/  IMAD.WIDE R10, R229, 0x4, R4 ;  /* 0x00000004e50a7825 */ /* 0x000fe200078e0204 */
[----:B------:R-:W-:Y:S01]  /*687e0*/  ISETP.GE.AND P3, PT, R0, UR8, PT ;  /* 0x0000000800007c0c */ /* 0x000fe2000bf66270 */
[----:B------:R-:W3:Y:S01]  /*687f0*/  LDL.LU R229, [R1+0x2e0] ;  /* 0x0002e00001e57983 */ /* 0x000ee20000300800 */
[----:B------:R-:W-:-:S02]  /*68800*/  ULDC UR8, c[0x0][0x22c] ;  /* 0x00008b0000087ab9 */ /* 0x000fc40000000800 */
[----:B------:R-:W-:Y:S01]  /*68810*/  ISETP.LT.AND P4, PT, R8, UR6, !P3 ;  /* 0x0000000608007c0c */ /* 0x000fe2000df81270 */
[----:B--2---:R1:W-:Y:S01]  /*68820*/  @P5 STG.E desc[UR4][R10.64], R228 ;  /* 0x000000e40a005986 */ /* 0x0043e2000c101904 */
[----:B------:R-:W-:Y:S01]  /*68830*/  ISETP.LT.AND P3, PT, R9, UR6, !P3 ;  /* 0x0000000609007c0c */ /* 0x000fe2000df61270 */
[C---:B------:R-:W-:Y:S02]  /*68840*/  IMAD.WIDE R12, R165.reuse, 0x4, R2 ;  /* 0x00000004a50c7825 */ /* 0x040fe400078e0202 */
[----:B-1----:R-:W2:Y:S02]  /*68850*/  LDL.LU R228, [R1+0x1554] ;  /* 0x0015540001e47983 */ /* 0x002ea40000300800 */
[----:B------:R-:W-:Y:S02]  /*68860*/  IMAD.WIDE R10, R165, 0x4, R4 ;  /* 0x00000004a50a7825 */ /* 0x000fe400078e0204 */
[----:B------:R-:W2:Y:S04]  /*68870*/  LDL.LU R15, [R1+0x6f0] ;  /* 0x0006f000010f7983 */ /* 0x000ea80000300800 */
[----:B------:R-:W2:Y:S04]  /*68880*/  LDL.LU R165, [R1+0xf34] ;  /* 0x000f340001a57983 */ /* 0x000ea80000300800 */
[----:B------:R1:W-:Y:S04]  /*68890*/  @P6 STG.E desc[UR4][R12.64], R16 ;  /* 0x000000100c006986 */ /* 0x0003e8000c101904 */
[----:B----4-:R4:W-:Y:S01]  /*688a0*/  @P0 STG.E desc[UR4][R10.64], R164 ;  /* 0x000000a40a000986 */ /* 0x0109e2000c101904 */
[----:B-1----:R-:W-:-:S03]  /*688b0*/  IMAD.WIDE R12, R167, 0x4, R2 ;  /* 0x00000004a70c7825 */ /* 0x002fc600078e0202 */
[----:B----4-:R-:W4:Y:S01]  /*688c0*/  LDL.LU R164, [R1+0x155c] ;  /* 0x00155c0001a47983 */ /* 0x010f220000300800 */
[----:B------:R-:W-:-:S03]  /*688d0*/  IMAD.WIDE R10, R167, 0x4, R4 ;  /* 0x00000004a70a7825 */ /* 0x000fc600078e0204 */
[----:B------:R-:W4:Y:S04]  /*688e0*/  LDL.LU R16, [R1+0xaf4] ;  /* 0x000af40001107983 */ /* 0x000f280000300800 */
[----:B------:R1:W-:Y:S04]  /*688f0*/  @P4 STG.E desc[UR4][R12.64], R23 ;  /* 0x000000170c004986 */ /* 0x0003e8000c101904 */
[----:B-1----:R-:W4:Y:S04]  /*68900*/  LDL.LU R23, [R1+0x2e4] ;  /* 0x0002e40001177983 */ /* 0x002f280000300800 */
[----:B------:R-:W4:Y:S04]  /*68910*/  LDL.LU R167, [R1+0x1560] ;  /* 0x0015600001a77983 */ /* 0x000f280000300800 */
[----:B---3--:R1:W-:Y:S04]  /*68920*/  @P3 STG.E desc[UR4][R10.64], R22 ;  /* 0x000000160a003986 */ /* 0x0083e8000c101904 */
[----:B-1----:R-:W3:Y:S01]  /*68930*/  LDL.LU R22, [R1+0x6f4] ;  /* 0x0006f40001167983 */ /* 0x002ee20000300800 */
[----:B------:R-:W-:-:S05]  /*68940*/  VIADD R0, R7, 0x179 ;  /* 0x0000017907007836 */ /* 0x000fca0000000000 */
[----:B------:R-:W-:Y:S01]  /*68950*/  ISETP.GE.AND P5, PT, R0, UR8, PT ;  /* 0x0000000800007c0c */ /* 0x000fe2000bfa6270 */
[C---:B------:R-:W-:Y:S01]  /*68960*/  VIADD R0, R7.reuse, 0x17a ;  /* 0x0000017a07007836 */ /* 0x040fe20000000000 */
[----:B------:R-:W-:Y:S02]  /*68970*/  ULDC UR8, c[0x0][0x22c] ;  /* 0x00008b0000087ab9 */ /* 0x000fe40000000800 */
[----:B------:R-:W-:Y:S02]  /*68980*/  ISETP.LT.AND P6, PT, R8, UR6, !P5 ;  /* 0x0000000608007c0c */ /* 0x000fe4000efc1270 */
[----:B------:R-:W-:Y:S01]  /*68990*/  ISETP.GE.AND P0, PT, R0, UR8, PT ;  /* 0x0000000800007c0c */ /* 0x000fe2000bf06270 */
[----:B------:R-:W-:Y:S01]  /*689a0*/  VIADD R0, R7, 0x17b ;  /* 0x0000017b07007836 */ /* 0x000fe20000000000 */
[----:B------:R-:W-:Y:S01]  /*689b0*/  ISETP.LT.AND P5, PT, R9, UR6, !P5 ;  /* 0x0000000609007c0c */ /* 0x000fe2000efa1270 */
[----:B------:R-:W-:Y:S01]  /*689c0*/  IMAD.WIDE R12, R166, 0x4, R2 ;  /* 0x00000004a60c7825 */ /* 0x000fe200078e0202 */
[----:B------:R-:W-:Y:S01]  /*689d0*/  ISETP.LT.AND P4, PT, R8, UR6, !P0 ;  /* 0x0000000608007c0c */ /* 0x000fe2000c781270 */
[----:B------:R-:W-:-:S02]  /*689e0*/  ULDC UR8, c[0x0][0x22c] ;  /* 0x00008b0000087ab9 */ /* 0x000fc40000000800 */
[----:B------:R-:W-:Y:S01]  /*689f0*/  ISETP.GE.AND P3, PT, R0, UR8, PT ;  /* 0x0000000800007c0c */ /* 0x000fe2000bf66270 */
[----:B------:R-:W-:Y:S01]  /*68a00*/  IMAD.WIDE R10, R166, 0x4, R4 ;  /* 0x00000004a60a7825 */ /* 0x000fe200078e0204 */
[----:B------:R-:W-:Y:S01]  /*68a10*/  ISETP.LT.AND P0, PT, R9, UR6, !P0 ;  /* 0x0000000609007c0c */ /* 0x000fe2000c701270 */
[----:B------:R-:W-:Y:S01]  /*68a20*/  ULDC UR8, c[0x0][0x22c] ;  /* 0x00008b0000087ab9 */ /* 0x000fe20000000800 */
[----:B------:R1:W-:Y:S01]  /*68a30*/  @P6 STG.E desc[UR4][R12.64], R229 ;  /* 0x000000e50c006986 */ /* 0x0003e2000c101904 */
[----:B------:R-:W-:-:S03]  /*68a40*/  ISETP.LT.AND P6, PT, R8, UR6, !P3 ;  /* 0x0000000608007c0c */ /* 0x000fc6000dfc1270 */
[----:B--2---:R2:W-:Y:S01]  /*68a50*/  @P5 STG.E desc[UR4][R10.64], R15 ;  /* 0x0000000f0a005986 */ /* 0x0045e2000c101904 */
[----:B------:R-:W-:-:S03]  /*68a60*/  ISETP.LT.AND P3, PT, R9, UR6, !P3 ;  /* 0x0000000609007c0c */ /* 0x000fc6000df61270 */
[----:B-1----:R-:W3:Y:S01]  /*68a70*/  LDL.LU R229, [R1+0xf38] ;  /* 0x000f380001e57983 */ /* 0x002ee20000300800 */
[----:B------:R-:W-:-:S03]  /*68a80*/  IMAD.WIDE R12, R228, 0x4, R2 ;  /* 0x00000004e40c7825 */ /* 0x000fc600078e0202 */
[----:B------:R-:W3:Y:S01]  /*68a90*/  LDL.LU R166, [R1+0x1568] ;  /* 0x0015680001a67983 */ /* 0x000ee20000300800 */
[----:B--2---:R-:W-:-:S03]  /*68aa0*/  IMAD.WIDE R10, R228, 0x4, R4 ;  /* 0x00000004e40a7825 */ /* 0x004fc600078e0204 */
[----:B------:R-:W2:Y:S04]  /*68ab0*/  LDL.LU R14, [R1+0xaf8] ;  /* 0x000af800010e7983 */ /* 0x000ea80000300800 */
[----:B------:R-:W2:Y:S04]  /*68ac0*/  LDL.LU R228, [R1+0x2e8] ;  /* 0x0002e80001e47983 */ /* 0x000ea80000300800 */
[----:B------:R1:W-:Y:S04]  /*68ad0*/  @P4 STG.E desc[UR4][R12.64], R165 ;  /* 0x000000a50c004986 */ /* 0x0003e8000c101904 */
[----:B-1----:R-:W2:Y:S04]  /*68ae0*/  LDL.LU R165, [R1+0x1570] ;  /* 0x0015700001a57983 */ /* 0x002ea80000300800 */
[----:B------:R-:W2:Y:S01]  /*68af0*/  LDL.LU R15, [R1+0x6f8] ;  /* 0x0006f800010f7983 */ /* 0x000ea20000300800 */
[----:B----4-:R-:W-:-:S03]  /*68b00*/  IMAD.WIDE R12, R164, 0x4, R2 ;  /* 0x00000004a40c7825 */ /* 0x010fc600078e0202 */
[----:B------:R1:W-:Y:S02]  /*68b10*/  @P0 STG.E desc[UR4][R10.64], R16 ;  /* 0x000000100a000986 */ /* 0x0003e4000c101904 */
[----:B-1----:R-:W-:Y:S02]  /*68b20*/  IMAD.WIDE R10, R164, 0x4, R4 ;  /* 0x00000004a40a7825 */ /* 0x002fe400078e0204 */
[----:B------:R-:W4:Y:S04]  /*68b30*/  LDL.LU R16, [R1+0xf3c] ;  /* 0x000f3c0001107983 */ /* 0x000f280000300800 */
[----:B------:R-:W4:Y:S04]  /*68b40*/  LDL.LU R164, [R1+0xafc] ;  /* 0x000afc0001a47983 */ /* 0x000f280000300800 */
[----:B------:R1:W-:Y:S04]  /*68b50*/  @P6 STG.E desc[UR4][R12.64], R23 ;  /* 0x000000170c006986 */ /* 0x0003e8000c101904 */
[----:B-1----:R-:W4:Y:S04]  /*68b60*/  LDL.LU R23, [R1+0x1574] ;  /* 0x0015740001177983 */ /* 0x002f280000300800 */
        /* <DEDUP_REMOVED lines=16> */
[----:B------:R1:W-:Y:S02]  /*68c70*/  @P4 STG.E desc[UR4][R12.64], R229 ;  /* 0x000000e50c004986 */ /* 0x0003e4000c101904 */
[----:B------:R-:W-:Y:S01]  /*68c80*/  VIADD R0, R7, 0x17f ;  /* 0x0000017f07007836 */ /* 0x000fe20000000000 */
[----:B------:R-:W-:Y:S01]  /*68c90*/  ISETP.LT.AND P4, PT, R8, UR6, !P3 ;  /* 0x0000000608007c0c */ /* 0x000fe2000df81270 */
[----:B------:R-:W-:Y:S01]  /*68ca0*/  ULDC UR8, c[0x0][0x22c] ;  /* 0x00008b0000087ab9 */ /* 0x000fe20000000800 */
[----:B------:R-:W3:Y:S04]  /*68cb0*/  LDL.LU R167, [R1+0x6fc] ;  /* 0x0006fc0001a77983 */ /* 0x000ee80000300800 */
[----:B--2---:R2:W-:Y:S01]  /*68cc0*/  @P5 STG.E desc[UR4][R10.64], R14 ;  /* 0x0000000e0a005986 */ /* 0x0045e2000c101904 */
[----:B------:R-:W-:Y:S01]  /*68cd0*/  ISETP.GE.AND P5, PT, R0, UR8, PT ;  /* 0x0000000800007c0c */ /* 0x000fe2000bfa6270 */
[----:B-1----:R-:W-:-:S02]  /*68ce0*/  IMAD.WIDE R12, R166, 0x4, R2 ;  /* 0x00000004a60c7825 */ /* 0x002fc400078e0202 */
[----:B------:R-:W3:Y:S01]  /*68cf0*/  LDL.LU R229, [R1+0x157c] ;  /* 0x00157c0001e57983 */ /* 0x000ee20000300800 */
[----:B------:R-:W-:Y:S01]  /*68d00*/  ISETP.LT.AND P3, PT, R9, UR6, !P3 ;  /* 0x0000000609007c0c */ /* 0x000fe2000df61270 */
[----:B------:R-:W-:Y:S02]  /*68d10*/  ULDC UR8, c[0x0][0x22c] ;  /* 0x00008b0000087ab9 */ /* 0x000fe40000000800 */
[----:B------:R1:W-:Y:S01]  /*68d20*/  @P6 STG.E desc[UR4][R12.64], R228 ;  /* 0x000000e40c006986 */ /* 0x0003e2000c101904 */
[----:B------:R-:W-:Y:S01]  /*68d30*/  ISETP.LT.AND P6, PT, R8, UR6, !P5 ;  /* 0x0000000608007c0c */ /* 0x000fe2000efc1270 */
[----:B--2---:R-:W-:Y:S02]  /*68d40*/  IMAD.WIDE R10, R166, 0x4, R4 ;  /* 0x00000004a60a7825 */ /* 0x004fe400078e0204 */
[----:B-1----:R-:W2:Y:S02]  /*68d50*/  LDL.LU R228, [R1+0xf40] ;  /* 0x000f400001e47983 */ /* 0x002ea40000300800 */
[----:B------:R-:W-:-:S02]  /*68d60*/  IMAD.WIDE R12, R165, 0x4, R2 ;  /* 0x00000004a50c7825 */ /* 0x000fc400078e0202 */
[----:B------:R-:W2:Y:S04]  /*68d70*/  LDL.LU R166, [R1+0x1580] ;  /* 0x0015800001a67983 */ /* 0x000ea80000300800 */
[----:B------:R1:W-:Y:S02]  /*68d80*/  @P0 STG.E desc[UR4][R10.64], R15 ;  /* 0x0000000f0a000986 */ /* 0x0003e4000c101904 */
[----:B-1----:R-:W-:Y:S02]  /*68d90*/  IMAD.WIDE R10, R165, 0x4, R4 ;  /* 0x00000004a50a7825 */ /* 0x002fe400078e0204 */
[----:B------:R-:W2:Y:S04]  /*68da0*/  LDL.LU R15, [R1+0x700] ;  /* 0x00070000010f7983 */ /* 0x000ea80000300800 */
[----:B------:R-:W2:Y:S04]  /*68db0*/  LDL.LU R165, [R1+0x300] ;  /* 0x0003000001a57983 */ /* 0x000ea80000300800 */
[----:B----4-:R-:W-:Y:S04]  /*68dc0*/  @P4 STG.E desc[UR4][R12.64], R16 ;  /* 0x000000100c004986 */ /* 0x010fe8000c101904 */
[----:B------:R1:W-:Y:S04]  /*68dd0*/  @P3 STG.E desc[UR4][R10.64], R164 ;  /* 0x000000a40a003986 */ /* 0x0003e8000c101904 */
[----:B-1----:R-:W4:Y:S01]  /*68de0*/  LDL.LU R164, [R1+0x1588] ;  /* 0x0015880001a47983 */ /* 0x002f220000300800 */
[----:B------:R-:W-:-:S05]  /*68df0*/  IMAD.WIDE R12, R23, 0x4, R2 ;  /* 0x00000004170c7825 */ /* 0x000fca00078e0202 */
[----:B---3--:R1:W-:Y:S04]  /*68e00*/  @P6 STG.E desc[UR4][R12.64], R22 ;  /* 0x000000160c006986 */ /* 0x0083e8000c101904 */
[----:B-1----:R-:W3:Y:S01]  /*68e10*/  LDL.LU R22, [R1+0x2f0] ;  /* 0x0002f00001167983 */ /* 0x002ee20000300800 */
[----:B------:R-:W-:Y:S01]  /*68e20*/  VIADD R0, R7, 0x180 ;  /* 0x0000018007007836 */ /* 0x000fe20000000000 */
[----:B------:R-:W-:-:S04]  /*68e30*/  ISETP.LT.AND P5, PT, R9, UR6, !P5 ;  /* 0x0000000609007c0c */ /* 0x000fc8000efa1270 */
[----:B------:R-:W-:Y:S01]  /*68e40*/  ISETP.GE.AND P0, PT, R0, UR8, PT ;  /* 0x0000000800007c0c */ /* 0x000fe2000bf06270 */
[----:B------:R-:W-:Y:S01]  /*68e50*/  ULDC UR8, c[0x0][0x22c] ;  /* 0x00008b0000087ab9 */ /* 0x000fe20000000800 */
[----:B------:R-:W-:Y:S02]  /*68e60*/  IADD3 R0, R7, 0x181, RZ ;  /* 0x0000018107007810 */ /* 0x000fe40007ffe0ff */
[----:B------:R-:W-:Y:S01]  /*68e70*/  ISETP.LT.AND P4, PT, R8, UR6, !P0 ;  /* 0x0000000608007c0c */ /* 0x000fe2000c781270 */
[----:B------:R-:W-:Y:S01]  /*68e80*/  IMAD.WIDE R10, R23, 0x4, R4 ;  /* 0x00000004170a7825 */ /* 0x000fe200078e0204 */
[----:B------:R-:W-:Y:S01]  /*68e90*/  ISETP.GE.AND P3, PT, R0, UR8, PT ;  /* 0x0000000800007c0c */ /* 0x000fe2000bf66270 */
[----:B------:R-:W4:Y:S01]  /*68ea0*/  LDL.LU R23, [R1+0xf44] ;  /* 0x000f440001177983 */ /* 0x000f220000300800 */
[----:B------:R-:W-:-:S03]  /*68eb0*/  ISETP.LT.AND P0, PT, R9, UR6, !P0 ;  /* 0x0000000609007c0c */ /* 0x000fc6000c701270 */
[----:B------:R1:W-:Y:S01]  /*68ec0*/  @P5 STG.E desc[UR4][R10.64], R167 ;  /* 0x000000a70a005986 */ /* 0x0003e2000c101904 */
[----:B------:R-:W-:Y:S01]  /*68ed0*/  ISETP.LT.AND P6, PT, R8, UR6, !P3 ;  /* 0x0000000608007c0c */ /* 0x000fe2000dfc1270 */
[----:B------:R-:W-:Y:S01]  /*68ee0*/  IMAD.WIDE R12, R229, 0x4, R2 ;  /* 0x00000004e50c7825 */ /* 0x000fe200078e0202 */
[----:B------:R-:W-:Y:S01]  /*68ef0*/  ISETP.LT.AND P3, PT, R9, UR6, !P3 ;  /* 0x0000000609007c0c */ /* 0x000fe2000df61270 */
[----:B------:R-:W-:Y:S01]  /*68f00*/  ULDC UR8, c[0x0][0x22c] ;  /* 0x00008b0000087ab9 */ /* 0x000fe20000000800 */
[----:B-1----:R-:W4:Y:S01]  /*68f10*/  LDL.LU R167, [R1+0x1590] ;  /* 0x0015900001a77983 */ /* 0x002f220000300800 */
[----:B------:R-:W-:-:S03]  /*68f20*/  IMAD.WIDE R10, R229, 0x4, R4 ;  /* 0x00000004e50a7825 */ /* 0x000fc600078e0204 */
[----:B------:R-:W4:Y:S04]  /*68f30*/  LDL.LU R16, [R1+0x704] ;  /* 0x0007040001107983 */ /* 0x000f280000300800 */
[----:B--2---:R1:W-:Y:S04]  /*68f40*/  @P4 STG.E desc[UR4][R12.64], R228 ;  /* 0x000000e40c004986 */ /* 0x0043e8000c101904 */
[----:B-1----:R-:W2:Y:S01]  /*68f50*/  LDL.LU R228, [R1+0x304] ;  /* 0x0003040001e47983 */ /* 0x002ea20000300800 */
[----:B------:R-:W-:-:S03]  /*68f60*/  IMAD.WIDE R12, R166, 0x4, R2 ;  /* 0x00000004a60c7825 */ /* 0x000fc600078e0202 */
[----:B------:R-:W2:Y:S04]  /*68f70*/  LDL.LU R229, [R1+0x1598] ;  /* 0x0015980001e57983 */ /* 0x000ea80000300800 */
[----:B------:R-:W2:Y:S04]  /*68f80*/  LDL.LU R14, [R1+0x2f4] ;  /* 0x0002f400010e7983 */ /* 0x000ea80000300800 */
[----:B------:R1:W-:Y:S04]  /*68f90*/  @P0 STG.E desc[UR4][R10.64], R15 ;  /* 0x0000000f0a000986 */ /* 0x0003e8000c101904 */
[----:B------:R1:W-:Y:S02]  /*68fa0*/  @P6 STG.E desc[UR4][R12.64], R165 ;  /* 0x000000a50c006986 */ /* 0x0003e4000c101904 */
[----:B-1----:R-:W-:-:S02]  /*68fb0*/  IMAD.WIDE R10, R166, 0x4, R4 ;  /* 0x00000004a60a7825 */ /* 0x002fc400078e0204 */
[----:B------:R-:W2:Y:S04]  /*68fc0*/  LDL.LU R165, [R1+0xf48] ;  /* 0x000f480001a57983 */ /* 0x000ea80000300800 */
[----:B------:R-:W2:Y:S04]  /*68fd0*/  LDL.LU R166, [R1+0x15a0] ;  /* 0x0015a00001a67983 */ /* 0x000ea80000300800 */
        /* <DEDUP_REMOVED lines=10> */
[----:B----4-:R-:W-:Y:S01]  /*69080*/  IMAD.WIDE R12, R164, 0x4, R2 ;  /* 0x00000004a40c7825 */ /* 0x010fe200078e0202 */
[----:B------:R-:W-:Y:S01]  /*69090*/  ISETP.LT.AND P6, PT, R8, UR6, !P0 ;  /* 0x0000000608007c0c */ /* 0x000fe2000c7c1270 */
[----:B------:R-:W-:-:S02]  /*690a0*/  ULDC UR8, c[0x0][0x22c] ;  /* 0x00008b0000087ab9 */ /* 0x000fc40000000800 */
[----:B------:R-:W-:Y:S02]  /*690b0*/  ISETP.GE.AND P3, PT, R0, UR8, PT ;  /* 0x0000000800007c0c */ /* 0x000fe4000bf66270 */
[C---:B------:R-:W-:Y:S02]  /*690c0*/  ISETP.LT.AND P0, PT, R9.reuse, UR6, !P0 ;  /* 0x0000000609007c0c */ /* 0x040fe4000c701270 */
        /* <DEDUP_REMOVED lines=8> */
[----:B------:R-:W4:Y:S04]  /*69150*/  LDL.LU R15, [R1+0x2f8] ;  /* 0x0002f800010f7983 */ /* 0x000f280000300800 */
[----:B------:R1:W-:Y:S04]  /*69160*/  @P5 STG.E desc[UR4][R10.64], R16 ;  /* 0x000000100a005986 */ /* 0x0003e8000c101904 */
[----:B--2---:R2:W-:Y:S01]  /*69170*/  @P6 STG.E desc[UR4][R12.64], R228 ;  /* 0x000000e40c006986 */ /* 0x0045e2000c101904 */
[----:B-1----:R-:W-:-:S03]  /*69180*/  IMAD.WIDE R10, R167, 0x4, R4 ;  /* 0x00000004a70a7825 */ /* 0x002fc600078e0204 */
[----:B------:R-:W4:Y:S01]  /*69190*/  LDL.LU R16, [R1+0xf4c] ;  /* 0x000f4c0001107983 */ /* 0x000f220000300800 */
[----:B--2---:R-:W-:-:S03]  /*691a0*/  IMAD.WIDE R12, R229, 0x4, R2 ;  /* 0x00000004e50c7825 */ /* 0x004fc600078e0202 */
        /* <DEDUP_REMOVED lines=11> */
[----:B------:R-:W-:Y:S01]  /*69260*/  VIADD R0, R7, 0x186 ;  /* 0x0000018607007836 */ /* 0x000fe20000000000 */
[----:B------:R-:W-:Y:S02]  /*69270*/  ULDC UR8, c[0x0][0x22c] ;  /* 0x00008b0000087ab9 */ /* 0x000fe40000000800 */
[----:B------:R-:W-:Y:S02]  /*69280*/  ISETP.LT.AND P6, PT, R8, UR6, !P5 ;  /* 0x0000000608007c0c */ /* 0x000fe4000efc1270 */
[----:B------:R-:W-:Y:S02]  /*69290*/  ISETP.LT.AND P5, PT, R9, UR6, !P5 ;  /* 0x0000000609007c0c */ /* 0x000fe4000efa1270 */
[----:B------:R-:W-:Y:S01]  /*692a0*/  ISETP.GE.AND P0, PT, R0, UR8, PT ;  /* 0x0000000800007c0c */ /* 0x000fe2000bf06270 */
[----:B------:R-:W-:Y:S01]  /*692b0*/  VIADD R0, R7, 0x187 ;  /* 0x0000018707007836 */ /* 0x000fe20000000000 */
[----:B------:R-:W-:Y:S01]  /*692c0*/  ULDC UR8, c[0x0][0x22c] ;  /* 0x00008b0000087ab9 */ /* 0x000fe20000000800 */
[----:B------:R-:W-:Y:S01]  /*692d0*/  IMAD.WIDE R12, R166, 0x4, R2 ;  /* 0x00000004a60c7825 */ /* 0x000fe200078e0202 */
[----:B------:R-:W-:-:S02]  /*692e0*/  ISETP.LT.AND P4, PT, R8, UR6, !P0 ;  /* 0x0000000608007c0c */ /* 0x000fc4000c781270 */
[----:B------:R-:W-:Y:S01]  /*692f0*/  ISETP.LT.AND P0, PT, R9, UR6, !P0 ;  /* 0x0000000609007c0c */ /* 0x000fe2000c701270 */
[----:B------:R-:W-:Y:S01]  /*69300*/  IMAD.WIDE R10, R166, 0x4, R4 ;  /* 0x00000004a60a7825 */ /* 0x000fe200078e0204 */
[----:B------:R-:W-:Y:S01]  /*69310*/  ISETP.GE.AND P3, PT, R0, UR8, PT ;  /* 0x0000000800007c0c */ /* 0x000fe2000bf66270 */
[----:B----4-:R1:W-:Y:S01]  /*69320*/  @P6 STG.E desc[UR4][R12.64], R23 ;  /* 0x000000170c006986 */ /* 0x0103e2000c101904 */
[----:B------:R-:W-:Y:S02]  /*69330*/  ULDC UR8, c[0x0][0x22c] ;  /* 0x00008b0000087ab9 */ /* 0x000fe40000000800 */
[----:B------:R-:W-:Y:S01]  /*69340*/  ISETP.LT.AND P6, PT, R8, UR6, !P3 ;  /* 0x0000000608007c0c */ /* 0x000fe2000dfc1270 */
[----:B------:R4:W-:Y:S04]  /*69350*/  @P5 STG.E desc[UR4][R10.64], R15 ;  /* 0x0000000f0a005986 */ /* 0x0009e8000c101904 */
[----:B-1----:R-:W3:Y:S01]  /*69360*/  LDL.LU R23, [R1+0xb00] ;  /* 0x000b000001177983 */ /* 0x002ee20000300800 */
[----:B------:R-:W-:-:S03]  /*69370*/  IMAD.WIDE R12, R164, 0x4, R2 ;  /* 0x00000004a40c7825 */ /* 0x000fc600078e0202 */
[----:B------:R-:W3:Y:S01]  /*69380*/  LDL.LU R166, [R1+0x15bc] ;  /* 0x0015bc0001a67983 */ /* 0x000ee20000300800 */
[----:B----4-:R-:W-:-:S03]  /*69390*/  IMAD.WIDE R10, R164, 0x4, R4 ;  /* 0x00000004a40a7825 */ /* 0x010fc600078e0204 */
[----:B------:R-:W4:Y:S01]  /*693a0*/  LDL.LU R14, [R1+0xc0] ;  /* 0x0000c000010e7983 */ /* 0x000f220000300800 */
[----:B------:R-:W-:-:S03]  /*693b0*/  ISETP.LT.AND P3, PT, R9, UR6, !P3 ;  /* 0x0000000609007c0c */ /* 0x000fc6000df61270 */
[----:B------:R1:W-:Y:S04]  /*693c0*/  @P4 STG.E desc[UR4][R12.64], R16 ;  /* 0x000000100c004986 */ /* 0x0003e8000c101904 */
[----:B------:R-:W4:Y:S04]  /*693d0*/  LDL.LU R164, [R1+0x80] ;  /* 0x0000800001a47983 */ /* 0x000f280000300800 */
[----:B--2---:R2:W-:Y:S01]  /*693e0*/  @P0 STG.E desc[UR4][R10.64], R167 ;  /* 0x000000a70a000986 */ /* 0x0045e2000c101904 */
[----:B-1----:R-:W-:-:S03]  /*693f0*/  IMAD.WIDE R12, R228, 0x4, R2 ;  /* 0x00000004e40c7825 */ /* 0x002fc600078e0202 */
[----:B--2---:R-:W2:Y:S04]  /*69400*/  LDL.LU R167, [R1+0x15c0] ;  /* 0x0015c00001a77983 */ /* 0x004ea80000300800 */
[----:B------:R-:W2:Y:S01]  /*69410*/  LDL.LU R15, [R1+0x20] ;  /* 0x00002000010f7983 */ /* 0x000ea20000300800 */
[----:B------:R-:W-:-:S03]  /*69420*/  IMAD.WIDE R10, R228, 0x4, R4 ;  /* 0x00000004e40a7825 */ /* 0x000fc600078e0204 */
[----:B------:R1:W-:Y:S04]  /*69430*/  @P6 STG.E desc[UR4][R12.64], R165 ;  /* 0x000000a50c006986 */ /* 0x0003e8000c101904 */
[----:B-1----:R-:W2:Y:S04]  /*69440*/  LDL.LU R165, [R1+0xb04] ;  /* 0x000b040001a57983 */ /* 0x002ea80000300800 */
        /* <DEDUP_REMOVED lines=14> */
[----:B------:R-:W-:Y:S01]  /*69530*/  ULDC UR8, c[0x0][0x22c] ;  /* 0x00008b0000087ab9 */ /* 0x000fe20000000800 */
[----:B------:R-:W-:-:S02]  /*69540*/  ISETP.LT.AND P0, PT, R9, UR6, !P0 ;  /* 0x0000000609007c0c */ /* 0x000fc4000c701270 */
[----:B------:R-:W-:Y:S01]  /*69550*/  ISETP.GE.AND P3, PT, R0, UR8, PT ;  /* 0x0000000800007c0c */ /* 0x000fe2000bf66270 */
[----:B------:R-:W-:Y:S01]  /*69560*/  IMAD.WIDE R10, R229, 0x4, R4 ;  /* 0x00000004e50a7825 */ /* 0x000fe200078e0204 */
[----:B------:R1:W-:Y:S01]  /*69570*/  @P4 STG.E desc[UR4][R12.64], R23 ;  /* 0x000000170c004986 */ /* 0x0003e2000c101904 */
[----:B------:R-:W-:Y:S02]  /*69580*/  ULDC UR8, c[0x0][0x22c] ;  /* 0x00008b0000087ab9 */ /* 0x000fe40000000800 */
[----:B------:R-:W-:Y:S01]  /*69590*/  VIADD R0, R7, 0x18b ;  /* 0x0000018b07007836 */ /* 0x000fe20000000000 */
[----:B------:R-:W-:Y:S02]  /*695a0*/  ISETP.LT.AND P4, PT, R8, UR6, !P3 ;  /* 0x0000000608007c0c */ /* 0x000fe4000df81270 */
[----:B------:R-:W-:Y:S01]  /*695b0*/  ISETP.LT.AND P3, PT, R9, UR6, !P3 ;  /* 0x0000000609007c0c */ /* 0x000fe2000df61270 */
[----:B----4-:R4:W-:Y:S01]  /*695c0*/  @P5 STG.E desc[UR4][R10.64], R14 ;  /* 0x0000000e0a005986 */ /* 0x0109e2000c101904 */
[----:B------:R-:W-:Y:S01]  /*695d0*/  ISETP.GE.AND P5, PT, R0, UR8, PT ;  /* 0x0000000800007c0c */ /* 0x000fe2000bfa6270 */
[----:B-1----:R-:W-:-:S02]  /*695e0*/  IMAD.WIDE R12, R166, 0x4, R2 ;  /* 0x00000004a60c7825 */ /* 0x002fc400078e0202 */
[----:B------:R-:W3:Y:S01]  /*695f0*/  LDL.LU R23, [R1+0xb08] ;  /* 0x000b080001177983 */ /* 0x000ee20000300800 */
[----:B------:R-:W-:-:S03]  /*69600*/  ULDC UR8, c[0x0][0x22c] ;  /* 0x00008b0000087ab9 */ /* 0x000fc60000000800 */
[----:B------:R1:W-:Y:S01]  /*69610*/  @P6 STG.E desc[UR4][R12.64], R164 ;  /* 0x000000a40c006986 */ /* 0x0003e2000c101904 */
[----:B------:R-:W-:Y:S01]  /*69620*/  ISETP.LT.AND P6, PT, R8, UR6, !P5 ;  /* 0x0000000608007c0c */ /* 0x000fe2000efc1270 */
[----:B----4-:R-:W-:Y:S01]  /*69630*/  IMAD.WIDE R10, R166, 0x4, R4 ;  /* 0x00000004a60a7825 */ /* 0x010fe200078e0204 */
[----:B------:R-:W-:Y:S01]  /*69640*/  ISETP.LT.AND P5, PT, R9, UR6, !P5 ;  /* 0x0000000609007c0c */ /* 0x000fe2000efa1270 */
[----:B------:R-:W4:Y:S04]  /*69650*/  LDL.LU R229, [R1+0x15cc] ;  /* 0x0015cc0001e57983 */ /* 0x000f280000300800 */
[----:B-1----:R-:W4:Y:S01]  /*69660*/  LDL.LU R164, [R1+0xc8] ;  /* 0x0000c80001a47983 */ /* 0x002f220000300800 */
[----:B--2---:R-:W-:-:S03]  /*69670*/  IMAD.WIDE R12, R167, 0x4, R2 ;  /* 0x00000004a70c7825 */ /* 0x004fc600078e0202 */
[----:B------:R-:W2:Y:S04]  /*69680*/  LDL.LU R166, [R1+0x15d4] ;  /* 0x0015d40001a67983 */ /* 0x000ea80000300800 */
[----:B------:R1:W-:Y:S02]  /*69690*/  @P0 STG.E desc[UR4][R10.64], R15 ;  /* 0x0000000f0a000986 */ /* 0x0003e4000c101904 */
[----:B-1----:R-:W-:Y:S02]  /*696a0*/  IMAD.WIDE R10, R167, 0x4, R4 ;  /* 0x00000004a70a7825 */ /* 0x002fe400078e0204 */
[----:B------:R1:W-:Y:S04]  /*696b0*/  @P4 STG.E desc[UR4][R12.64], R165 ;  /* 0x000000a50c004986 */ /* 0x0003e8000c101904 */
[----:B------:R1:W-:Y:S02]  /*696c0*/  @P3 STG.E desc[UR4][R10.64], R16 ;  /* 0x000000100a003986 */ /* 0x0003e4000c101904 */
[----:B-1----:R-:W-:-:S02]  /*696d0*/  IMAD.WIDE R12, R228, 0x4, R2 ;  /* 0x00000004e40c7825 */ /* 0x002fc400078e0202 */
[----:B------:R-:W2:Y:S04]  /*696e0*/  LDL.LU R165, [R1+0xb0c] ;  /* 0x000b0c0001a57983 */ /* 0x000ea80000300800 */
[----:B------:R-:W2:Y:S01]  /*696f0*/  LDL.LU R167, [R1+0x15dc] ;  /* 0x0015dc0001a77983 */ /* 0x000ea20000300800 */
[----:B------:R-:W-:-:S03]  /*69700*/  IMAD.WIDE R10, R228, 0x4, R4 ;  /* 0x00000004e40a7825 */ /* 0x000fc600078e0204 */
[----:B------:R-:W2:Y:S04]  /*69710*/  LDL.LU R228, [R1+0x15e4] ;  /* 0x0015e40001e47983 */ /* 0x000ea80000300800 */
[----:B---3--:R-:W-:Y:S04]  /*69720*/  @P6 STG.E desc[UR4][R12.64], R22 ;  /* 0x000000160c006986 */ /* 0x008fe8000c101904 */
[----:B------:R1:W-:Y:S04]  /*69730*/  @P5 STG.E desc[UR4][R10.64], R252 ;  /* 0x000000fc0a005986 */ /* 0x0003e8000c101904 */
        /* <DEDUP_REMOVED lines=8> */
[----:B----4-:R-:W-:Y:S01]  /*697c0*/  IMAD.WIDE R12, R229, 0x4, R2 ;  /* 0x00000004e50c7825 */ /* 0x010fe200078e0202 */
[----:B------:R-:W-:Y:S01]  /*697d0*/  ISETP.LT.AND P6, PT, R8, UR6, !P3 ;  /* 0x0000000608007c0c */ /* 0x000fe2000dfc1270 */
[----:B------:R-:W-:Y:S01]  /*697e0*/  ULDC UR8, c[0x0][0x22c] ;  /* 0x00008b0000087ab9 */ /* 0x000fe20000000800 */
[----:B------:R-:W-:Y:S01]  /*697f0*/  ISETP.LT.AND P3, PT, R9, UR6, !P3 ;  /* 0x0000000609007c0c */ /* 0x000fe2000df61270 */
[----:B------:R-:W-:-:S04]  /*69800*/  IMAD.WIDE R10, R229, 0x4, R4 ;  /* 0x00000004e50a7825 */ /* 0x000fc800078e0204 */
[----:B------:R2:W-:Y:S04]  /*69810*/  @P4 STG.E desc[UR4][R12.64], R23 ;  /* 0x000000170c004986 */ /* 0x0005e8000c101904 */
[----:B------:R1:W-:Y:S04]  /*69820*/  @P0 STG.E desc[UR4][R10.64], R164 ;  /* 0x000000a40a000986 */ /* 0x0003e8000c101904 */
[----:B------:R-:W4:Y:S01]  /*69830*/  LDL.LU R229, [R1+0x15ec] ;  /* 0x0015ec0001e57983 */ /* 0x000f220000300800 */
[----:B--2---:R-:W-:-:S04]  /*69840*/  IMAD.WIDE R12, R166, 0x4, R2 ;  /* 0x00000004a60c7825 */ /* 0x004fc800078e0202 */
[----:B-1----:R-:W-:Y:S01]  /*69850*/  IMAD.WIDE R10, R166, 0x4, R4 ;  /* 0x00000004a60a7825 */ /* 0x002fe200078e0204 */
[----:B---3--:R1:W-:Y:S04]  /*69860*/  @P6 STG.E desc[UR4][R12.64], R252 ;  /* 0x000000fc0c006986 */ /* 0x0083e8000c101904 */
[----:B------:R2:W-:Y:S04]  /*69870*/  @P3 STG.E desc[UR4][R10.64], R231 ;  /* 0x000000e70a003986 */ /* 0x0005e8000c101904 */
[----:B-1----:R-:W3:Y:S04]  /*69880*/  LDL.LU R252, [R1+0x1c50] ;  /* 0x001c500001fc7983 */ /* 0x002ee80000300800 */
[----:B------:R-:W4:Y:S04]  /*69890*/  LDL.LU R166, [R1+0x15f0] ;  /* 0x0015f00001a67983 */ /* 0x000f280000300800 */
[----:B--2---:R-:W2:Y:S01]  /*698a0*/  LDL.LU R231, [R1+0x1c4c] ;  /* 0x001c4c0001e77983 */ /* 0x004ea20000300800 */
[----:B------:R-:W-:-:S04]  /*698b0*/  IMAD.WIDE R12, R167, 0x4, R2 ;  /* 0x00000004a70c7825 */ /* 0x000fc800078e0202 */
[----:B------:R-:W-:Y:S02]  /*698c0*/  IMAD.WIDE R10, R167, 0x4, R4 ;  /* 0x00000004a70a7825 */ /* 0x000fe400078e0204 */
[----:B------:R-:W4:Y:S02]  /*698d0*/  LDL.LU R167, [R1+0x15f8] ;  /* 0x0015f80001a77983 */ /* 0x000f240000300800 */
        /* <DEDUP_REMOVED lines=9> */
[----:B------:R-:W-:Y:S01]  /*69970*/  ULDC UR8, c[0x0][0x22c] ;  /* 0x00008b0000087ab9 */ /* 0x000fe20000000800 */
[----:B------:R-:W-:-:S02]  /*69980*/  ISETP.LT.AND P0, PT, R9, UR6, !P0 ;  /* 0x0000000609007c0c */ /* 0x000fc4000c701270 */
[----:B------:R-:W-:-:S03]  /*69990*/  ISETP.GE.AND P3, PT, R0, UR8, PT ;  /* 0x0000000800007c0c */ /* 0x000fc6000bf66270 */
[----:B------:R1:W-:Y:S01]  /*699a0*/  @P4 STG.E desc[UR4][R12.64], R165 ;  /* 0x000000a50c004986 */ /* 0x0003e2000c101904 */
[----:B------:R-:W-:Y:S01]  /*699b0*/  ISETP.LT.AND P4, PT, R8, UR6, !P3 ;  /* 0x0000000608007c0c */ /* 0x000fe2000df81270 */
[----:B------:R-:W-:Y:S01]  /*699c0*/  VIADD R0, R7, 0x191 ;  /* 0x0000019107007836 */ /* 0x000fe20000000000 */
[----:B------:R-:W-:Y:S01]  /*699d0*/  ISETP.LT.AND P3, PT, R9, UR6, !P3 ;  /* 0x0000000609007c0c */ /* 0x000fe2000df61270 */
[----:B------:R-:W-:Y:S01]  /*699e0*/  ULDC UR8, c[0x0][0x22c] ;  /* 0x00008b0000087ab9 */ /* 0x000fe20000000800 */
[C---:B-1----:R-:W-:Y:S01]  /*699f0*/  IMAD.WIDE R12, R228.reuse, 0x4, R2 ;  /* 0x00000004e40c7825 */ /* 0x042fe200078e0202 */
[----:B---3--:R1:W-:Y:S04]  /*69a00*/  @P5 STG.E desc[UR4][R10.64], R252 ;  /* 0x000000fc0a005986 */ /* 0x0083e8000c101904 */
[----:B--2---:R2:W-:Y:S04]  /*69a10*/  @P6 STG.E desc[UR4][R12.64], R231 ;  /* 0x000000e70c006986 */ /* 0x0045e8000c101904 */
[----:B-1----:R-:W3:Y:S01]  /*69a20*/  LDL.LU R252, [R1+0x1c48] ;  /* 0x001c480001fc7983 */ /* 0x002ee20000300800 */
[----:B------:R-:W-:-:S03]  /*69a30*/  IMAD.WIDE R10, R228, 0x4, R4 ;  /* 0x00000004e40a7825 */ /* 0x000fc600078e0204 */
[----:B--2---:R-:W2:Y:S04]  /*69a40*/  LDL.LU R231, [R1+0x1c44] ;  /* 0x001c440001e77983 */ /* 0x004ea80000300800 */
[----:B------:R-:W3:Y:S01]  /*69a50*/  LDL.LU R228, [R1+0x15fc] ;  /* 0x0015fc0001e47983 */ /* 0x000ee20000300800 */
[----:B----4-:R-:W-:-:S03]  /*69a60*/  IMAD.WIDE R12, R229, 0x4, R2 ;  /* 0x00000004e50c7825 */ /* 0x010fc600078e0202 */
[----:B------:R1:W-:Y:S01]  /*69a70*/  @P0 STG.E desc[UR4][R10.64], R230 ;  /* 0x000000e60a000986 */ /* 0x0003e2000c101904 */
[----:B------:R-:W-:-:S03]  /*69a80*/  ISETP.GE.AND P5, PT, R0, UR8, PT ;  /* 0x0000000800007c0c */ /* 0x000fc6000bfa6270 */
[----:B------:R4:W-:Y:S04]  /*69a90*/  @P4 STG.E desc[UR4][R12.64], R248 ;  /* 0x000000f80c004986 */ /* 0x0009e8000c101904 */
[----:B-1----:R-:W2:Y:S01]  /*69aa0*/  LDL.LU R230, [R1+0x1c40] ;  /* 0x001c400001e67983 */ /* 0x002ea20000300800 */
[----:B------:R-:W-:Y:S01]  /*69ab0*/  IMAD.WIDE R10, R229, 0x4, R4 ;  /* 0x00000004e50a7825 */ /* 0x000fe200078e0204 */
[----:B------:R-:W-:Y:S02]  /*69ac0*/  ULDC UR8, c[0x0][0x22c] ;  /* 0x00008b0000087ab9 */ /* 0x000fe40000000800 */
[----:B------:R-:W2:Y:S01]  /*69ad0*/  LDL.LU R229, [R1+0x1608] ;  /* 0x0016080001e57983 */ /* 0x000ea20000300800 */
[----:B----4-:R-:W-:-:S03]  /*69ae0*/  IMAD.WIDE R12, R166, 0x4, R2 ;  /* 0x00000004a60c7825 */ /* 0x010fc600078e0202 */
[----:B------:R1:W-:Y:S01]  /*69af0*/  @P3 STG.E desc[UR4][R10.64], R244 ;  /* 0x000000f40a003986 */ /* 0x0003e2000c101904 */
[----:B------:R-:W-:Y:S02]  /*69b00*/  ISETP.LT.AND P6, PT, R8, UR6, !P5 ;  /* 0x0000000608007c0c */ /* 0x000fe4000efc1270 */
[----:B------:R-:W-:Y:S01]  /*69b10*/  ISETP.LT.AND P5, PT, R9, UR6, !P5 ;  /* 0x0000000609007c0c */ /* 0x000fe2000efa1270 */
[----:B-1----:R-:W-:Y:S02]  /*69b20*/  IMAD.WIDE R10, R166, 0x4, R4 ;  /* 0x00000004a60a7825 */ /* 0x002fe400078e0204 */
[----:B------:R-:W4:Y:S08]  /*69b30*/  LDL.LU R166, [R1+0x160c] ;  /* 0x00160c0001a67983 */ /* 0x000f300000300800 */
[----:B------:R1:W-:Y:S04]  /*69b40*/  @P6 STG.E desc[UR4][R12.64], R240 ;  /* 0x000000f00c006986 */ /* 0x0003e8000c101904 */
[----:B------:R1:W-:Y:S02]  /*69b50*/  @P5 STG.E desc[UR4][R10.64], R236 ;  /* 0x000000ec0a005986 */ /* 0x0003e4000c101904 */
[----:B-1----:R-:W-:-:S04]  /*69b60*/  IMAD.WIDE R12, R167, 0x4, R2 ;  /* 0x00000004a70c7825 */ /* 0x002fc800078e0202 */
[----:B------:R-:W-:Y:S02]  /*69b70*/  IMAD.WIDE R10, R167, 0x4, R4 ;  /* 0x00000004a70a7825 */ /* 0x000fe400078e0204 */
[----:B------:R-:W4:Y:S02]  /*69b80*/  LDL.LU R167, [R1+0x1614] ;  /* 0x0016140001a77983 */ /* 0x000f240000300800 */
        /* <DEDUP_REMOVED lines=8> */
[----:B------:R-:W-:-:S02]  /*69c10*/  ULDC UR8, c[0x0][0x22c] ;  /* 0x00008b0000087ab9 */ /* 0x000fc40000000800 */
[----:B------:R-:W-:Y:S02]  /*69c20*/  ISETP.LT.AND P6, PT, R8, UR6, !P3 ;  /* 0x0000000608007c0c */ /* 0x000fe4000dfc1270 */
[----:B------:R-:W-:Y:S02]  /*69c30*/  ISETP.LT.AND P3, PT, R9, UR6, !P3 ;  /* 0x0000000609007c0c */ /* 0x000fe4000df61270 */
[----:B------:R-:W-:Y:S01]  /*69c40*/  ISETP.GE.AND P5, PT, R0, UR8, PT ;  /* 0x0000000800007c0c */ /* 0x000fe2000bfa6270 */
[----:B------:R3:W-:Y:S01]  /*69c50*/  @P4 STG.E desc[UR4][R12.64], R249 ;  /* 0x000000f90c004986 */ /* 0x0007e2000c101904 */
[----:B------:R-:W-:Y:S01]  /*69c60*/  VIADD R0, R7, 0x195 ;  /* 0x0000019507007836 */ /* 0x000fe20000000000 */
[----:B------:R-:W-:Y:S01]  /*69c70*/  ULDC UR8, c[0x0][0x22c] ;  /* 0x00008b0000087ab9 */ /* 0x000fe20000000800 */
[----:B------:R-:W-:Y:S01]  /*69c80*/  ISETP.LT.AND P4, PT, R8, UR6, !P5 ;  /* 0x0000000608007c0c */ /* 0x000fe2000ef81270 */
[----:B------:R1:W-:Y:S01]  /*69c90*/  @P0 STG.E desc[UR4][R10.64], R245 ;  /* 0x000000f50a000986 */ /* 0x0003e2000c101904 */
[----:B------:R-:W-:-:S02]  /*69ca0*/  ISETP.LT.AND P5, PT, R9, UR6, !P5 ;  /* 0x0000000609007c0c */ /* 0x000fc4000efa1270 */
[----:B------:R-:W-:Y:S01]  /*69cb0*/  ISETP.GE.AND P0, PT, R0, UR8, PT ;  /* 0x0000000800007c0c */ /* 0x000fe2000bf06270 */
[----:B---3--:R-:W-:Y:S01]  /*69cc0*/  IMAD.WIDE R12, R228, 0x4, R2 ;  /* 0x00000004e40c7825 */ /* 0x008fe200078e0202 */
[----:B------:R-:W-:-:S03]  /*69cd0*/  ULDC UR8, c[0x0][0x22c] ;  /* 0x00008b0000087ab9 */ /* 0x000fc60000000800 */
[----:B-1----:R-:W-:Y:S02]  /*69ce0*/  IMAD.WIDE R10, R228, 0x4, R4 ;  /* 0x00000004e40a7825 */ /* 0x002fe400078e0204 */
[----:B------:R-:W3:Y:S04]  /*69cf0*/  LDL.LU R228, [R1+0x1618] ;  /* 0x0016180001e47983 */ /* 0x000ee80000300800 */
[----:B------:R2:W-:Y:S04]  /*69d00*/  @P6 STG.E desc[UR4][R12.64], R241 ;  /* 0x000000f10c006986 */ /* 0x0005e8000c101904 */
[----:B------:R1:W-:Y:S01]  /*69d10*/  @P3 STG.E desc[UR4][R10.64], R237 ;  /* 0x000000ed0a003986 */ /* 0x0003e2000c101904 */
[----:B--2---:R-:W-:-:S04]  /*69d20*/  IMAD.WIDE R12, R229, 0x4, R2 ;  /* 0x00000004e50c7825 */ /* 0x004fc800078e0202 */
[----:B-1----:R-:W-:Y:S02]  /*69d30*/  IMAD.WIDE R10, R229, 0x4, R4 ;  /* 0x00000004e50a7825 */ /* 0x002fe400078e0204 */
[----:B------:R-:W2:Y:S04]  /*69d40*/  LDL.LU R229, [R1+0x161c] ;  /* 0x00161c0001e57983 */ /* 0x000ea80000300800 */
[----:B------:R4:W-:Y:S04]  /*69d50*/  @P4 STG.E desc[UR4][R12.64], R250 ;  /* 0x000000fa0c004986 */ /* 0x0009e8000c101904 */
[----:B------:R1:W-:Y:S01]  /*69d60*/  @P5 STG.E desc[UR4][R10.64], R246 ;  /* 0x000000f60a005986 */ /* 0x0003e2000c101904 */
[----:B------:R-:W-:-:S02]  /*69d70*/  ISETP.LT.AND P6, PT, R8, UR6, !P0 ;  /* 0x0000000608007c0c */ /* 0x000fc4000c7c1270 */
[----:B------:R-:W-:Y:S01]  /*69d80*/  ISETP.LT.AND P0, PT, R9, UR6, !P0 ;  /* 0x0000000609007c0c */ /* 0x000fe2000c701270 */
[----:B----4-:R-:W-:-:S04]  /*69d90*/  IMAD.WIDE R12, R166, 0x4, R2 ;  /* 0x00000004a60c7825 */ /* 0x010fc800078e0202 */
[----:B-1----:R-:W-:Y:S02]  /*69da0*/  IMAD.WIDE R10, R166, 0x4, R4 ;  /* 0x00000004a60a7825 */ /* 0x002fe400078e0204 */
[----:B------:R-:W4:Y:S04]  /*69db0*/  LDL.LU R166, [R1+0x1624] ;  /* 0x0016240001a67983 */ /* 0x000f280000300800 */
        /* <DEDUP_REMOVED lines=58> */
[----:B------:R-:W-:Y:S01]  /*6a160*/  IADD3 R0, R7, 0x19d, RZ ;  /* 0x0000019d07007810 */ /* 0x000fe20007ffe0ff */
        /* <DEDUP_REMOVED lines=148> */
[----:B------:R-:W-:Y:S01]  /*6aab0*/  ULDC UR8, c[0x0][0x22c] ;  /* 0x00008b0000087ab9 */ /* 0x000fe20000000800 */
[----:B------:R-:W-:Y:S02]  /*6aac0*/  IADD3 R0, R7, 0x1ab, RZ ;  /* 0x000001ab07007810 */ /* 0x000fe40007ffe0ff */
        /* <DEDUP_REMOVED lines=215> */
[----:B------:R-:W-:Y:S01]  /*6b840*/  VIADD R6, R7, 0x1ea ;  /* 0x000001ea07067836 */ /* 0x000fe20000000000 */
[----:B------:R-:W-:Y:S01]  /*6b850*/  ULDC UR8, c[0x0][0x22c] ;  /* 0x00008b0000087ab9 */ /* 0x000fe20000000800 */
[----:B------:R-:W4:Y:S01]  /*6b860*/  LDS.128 R24, [R21] ;  /* 0x0000000015187984 */ /* 0x000f220000000c00 */
[----:B---3--:R-:W-:-:S04]  /*6b870*/  IMAD.WIDE R12, R228, 0x4, R2 ;  /* 0x00000004e40c7825 */ /* 0x008fc800078e0202 */
        /* <DEDUP_REMOVED lines=24> */
[----:B------:R-:W-:Y:S02]  /*6ba00*/  ISETP.GE.AND P3, PT, R0, UR8, PT ;  /* 0x0000000800007c0c */ /* 0x000fe4000bf66270 */
[----:B------:R-:W-:-:S09]  /*6ba10*/  ISETP.LT.AND P0, PT, R9, UR6, !P0 ;  /* 0x0000000609007c0c */ /* 0x000fd2000c701270 */
[----:B------:R3:W-:Y:S01]  /*6ba20*/  @P4 STG.E desc[UR4][R12.64], R33 ;  /* 0x000000210c004986 */ /* 0x0007e2000c101904 */
[----:B------:R-:W-:Y:S01]  /*6ba30*/  ISETP.LT.AND P6, PT, R8, UR6, !P3 ;  /* 0x0000000608007c0c */ /* 0x000fe2000dfc1270 */
[----:B------:R-:W-:Y:S01]  /*6ba40*/  VIADD R0, R7, 0x1c4 ;  /* 0x000001c407007836 */ /* 0x000fe20000000000 */
[----:B------:R-:W-:Y:S01]  /*6ba50*/  ISETP.LT.AND P3, PT, R9, UR6, !P3 ;  /* 0x0000000609007c0c */ /* 0x000fe2000df61270 */
[----:B------:R1:W-:Y:S01]  /*6ba60*/  @P0 STG.E desc[UR4][R10.64], R45 ;  /* 0x0000002d0a000986 */ /* 0x0003e2000c101904 */
[----:B------:R-:W-:Y:S02]  /*6ba70*/  ULDC UR8, c[0x0][0x22c] ;  /* 0x00008b0000087ab9 */ /* 0x000fe40000000800 */
[----:B------:R-:W-:Y:S01]  /*6ba80*/  ISETP.GE.AND P5, PT, R0, UR8, PT ;  /* 0x0000000800007c0c */ /* 0x000fe2000bfa6270 */
[----:B---3--:R-:W-:Y:S01]  /*6ba90*/  IMAD.WIDE R12, R228, 0x4, R2 ;  /* 0x00000004e40c7825 */ /* 0x008fe200078e0202 */
[----:B------:R-:W-:-:S03]  /*6baa0*/  ULDC UR8, c[0x0][0x22c] ;  /* 0x00008b0000087ab9 */ /* 0x000fc60000000800 */
[----:B-1----:R-:W-:Y:S02]  /*6bab0*/  IMAD.WIDE R10, R228, 0x4, R4 ;  /* 0x00000004e40a7825 */ /* 0x002fe400078e0204 */
[----:B------:R2:W-:Y:S04]  /*6bac0*/  @P6 STG.E desc[UR4][R12.64], R57 ;  /* 0x000000390c006986 */ /* 0x0005e8000c101904 */
[----:B------:R-:W3:Y:S04]  /*6bad0*/  LDL.LU R228, [R1+0x1720] ;  /* 0x0017200001e47983 */ /* 0x000ee80000300800 */
[----:B------:R1:W-:Y:S01]  /*6bae0*/  @P3 STG.E desc[UR4][R10.64], R53 ;  /* 0x000000350a003986 */ /* 0x0003e2000c101904 */
[----:B--2---:R-:W-:-:S04]  /*6baf0*/  IMAD.WIDE R12, R229, 0x4, R2 ;  /* 0x00000004e50c7825 */ /* 0x004fc800078e0202 */
[----:B------:R-:W-:Y:S02]  /*6bb00*/  IMAD.WIDE R14, R229, 0x4, R4 ;  /* 0x00000004e50e7825 */ /* 0x000fe400078e0204 */
[----:B------:R-:W2:Y:S01]  /*6bb10*/  LDL.LU R229, [R1+0x1710] ;  /* 0x0017100001e57983 */ /* 0x000ea20000300800 */
[----:B------:R-:W-:Y:S02]  /*6bb20*/  ISETP.LT.AND P4, PT, R8, UR6, !P5 ;  /* 0x0000000608007c0c */ /* 0x000fe4000ef81270 */
        /* <DEDUP_REMOVED lines=14> */
[----:B------:R-:W-:Y:S01]  /*6bc10*/  ISETP.GE.AND P3, PT, R0, UR8, PT ;  /* 0x0000000800007c0c */ /* 0x000fe2000bf66270 */
[----:B------:R-:W-:Y:S01]  /*6bc20*/  ULDC UR8, c[0x0][0x22c] ;  /* 0x00008b0000087ab9 */ /* 0x000fe20000000800 */
[----:B------:R-:W-:Y:S02]  /*6bc30*/  ISETP.LT.AND P0, PT, R9, UR6, !P0 ;  /* 0x0000000609007c0c */ /* 0x000fe4000c701270 */
[----:B------:R-:W-:-:S02]  /*6bc40*/  IADD3 R0, R7, 0x1c7, RZ ;  /* 0x000001c707007810 */ /* 0x000fc40007ffe0ff */
[----:B------:R-:W-:Y:S02]  /*6bc50*/  ISETP.LT.AND P4, PT, R8, UR6, !P3 ;  /* 0x0000000608007c0c */ /* 0x000fe4000df81270 */
[----:B------:R-:W-:Y:S02]  /*6bc60*/  ISETP.LT.AND P3, PT, R9, UR6, !P3 ;  /* 0x0000000609007c0c */ /* 0x000fe4000df61270 */
[----:B------:R-:W-:Y:S01]  /*6bc70*/  ISETP.GE.AND P5, PT, R0, UR8, PT ;  /* 0x0000000800007c0c */ /* 0x000fe2000bfa6270 */
[----:B------:R3:W-:Y:S01]  /*6bc80*/  @P6 STG.E desc[UR4][R16.64], R58 ;  /* 0x0000003a10006986 */ /* 0x0007e2000c101904 */
[----:B------:R-:W-:Y:S01]  /*6bc90*/  VIADD R0, R7, 0x1c8 ;  /* 0x000001c807007836 */ /* 0x000fe20000000000 */
[----:B------:R-:W-:Y:S01]  /*6bca0*/  ULDC UR8, c[0x0][0x22c] ;  /* 0x00008b0000087ab9 */ /* 0x000fe20000000800 */
[----:B------:R-:W-:Y:S02]  /*6bcb0*/  ISETP.LT.AND P6, PT, R8, UR6, !P5 ;  /* 0x0000000608007c0c */ /* 0x000fe4000efc1270 */
[----:B------:R-:W-:Y:S01]  /*6bcc0*/  ISETP.LT.AND P5, PT, R9, UR6, !P5 ;  /* 0x0000000609007c0c */ /* 0x000fe2000efa1270 */
[----:B------:R1:W-:Y:S04]  /*6bcd0*/  @P0 STG.E desc[UR4][R10.64], R54 ;  /* 0x000000360a000986 */ /* 0x0003e8000c101904 */
[----:B------:R2:W-:Y:S04]  /*6bce0*/  @P4 STG.E desc[UR4][R12.64], R35 ;  /* 0x000000230c004986 */ /* 0x0005e8000c101904 */
[----:B------:R2:W-:Y:S01]  /*6bcf0*/  @P3 STG.E desc[UR4][R14.64], R47 ;  /* 0x0000002f0e003986 */ /* 0x0005e2000c101904 */
[----:B------:R-:W-:Y:S01]  /*6bd00*/  ISETP.GE.AND P0, PT, R0, UR8, PT ;  /* 0x0000000800007c0c */ /* 0x000fe2000bf06270 */
[----:B---3--:R-:W-:Y:S01]  /*6bd10*/  IMAD.WIDE R16, R228, 0x4, R2 ;  /* 0x00000004e4107825 */ /* 0x008fe200078e0202 */
[----:B------:R-:W-:-:S03]  /*6bd20*/  ULDC UR8, c[0x0][0x22c] ;  /* 0x00008b0000087ab9 */ /* 0x000fc60000000800 */
[----:B-1----:R-:W-:Y:S02]  /*6bd30*/  IMAD.WIDE R10, R228, 0x4, R4 ;  /* 0x00000004e40a7825 */ /* 0x002fe400078e0204 */
[----:B------:R-:W3:Y:S04]  /*6bd40*/  LDL.LU R228, [R1+0x16f4] ;  /* 0x0016f40001e47983 */ /* 0x000ee80000300800 */
[----:B------:R4:W-:Y:S01]  /*6bd50*/  @P6 STG.E desc[UR4][R16.64], R59 ;  /* 0x0000003b10006986 */ /* 0x0009e2000c101904 */
[----:B--2---:R-:W-:-:S04]  /*6bd60*/  IMAD.WIDE R12, R229, 0x4, R2 ;  /* 0x00000004e50c7825 */ /* 0x004fc800078e0202 */
[----:B------:R-:W-:Y:S02]  /*6bd70*/  IMAD.WIDE R14, R229, 0x4, R4 ;  /* 0x00000004e50e7825 */ /* 0x000fe400078e0204 */
[----:B------:R-:W2:Y:S04]  /*6bd80*/  LDL.LU R229, [R1+0x16e4] ;  /* 0x0016e40001e57983 */ /* 0x000ea80000300800 */
[----:B------:R1:W-:Y:S01]  /*6bd90*/  @P5 STG.E desc[UR4][R10.64], R55 ;  /* 0x000000370a005986 */ /* 0x0003e2000c101904 */
        /* <DEDUP_REMOVED lines=18> */
[----:B------:R-:W-:Y:S01]  /*6bec0*/  ULDC UR8, c[0x0][0x22c] ;  /* 0x00008b0000087ab9 */ /* 0x000fe20000000800 */
[----:B------:R-:W-:-:S02]  /*6bed0*/  ISETP.LT.AND P4, PT, R8, UR6, !P5 ;  /* 0x0000000608007c0c */ /* 0x000fc4000ef81270 */
[----:B------:R-:W-:Y:S02]  /*6bee0*/  ISETP.LT.AND P5, PT, R9, UR6, !P5 ;  /* 0x0000000609007c0c */ /* 0x000fe4000efa1270 */
[----:B------:R-:W-:-:S03]  /*6bef0*/  ISETP.GE.AND P0, PT, R0, UR8, PT ;  /* 0x0000000800007c0c */ /* 0x000fc6000bf06270 */
[----:B------:R3:W-:Y:S01]  /*6bf00*/  @P6 STG.E desc[UR4][R16.64], R72 ;  /* 0x0000004810006986 */ /* 0x0007e2000c101904 */
[----:B------:R-:W-:Y:S01]  /*6bf10*/  ISETP.LT.AND P6, PT, R8, UR6, !P0 ;  /* 0x0000000608007c0c */ /* 0x000fe2000c7c1270 */
[----:B------:R-:W-:Y:S01]  /*6bf20*/  VIADD R0, R7, 0x1cc ;  /* 0x000001cc07007836 */ /* 0x000fe20000000000 */
[----:B------:R-:W-:Y:S01]  /*6bf30*/  ISETP.LT.AND P0, PT, R9, UR6, !P0 ;  /* 0x0000000609007c0c */ /* 0x000fe2000c701270 */
[----:B------:R1:W-:Y:S01]  /*6bf40*/  @P3 STG.E desc[UR4][R10.64], R68 ;  /* 0x000000440a003986 */ /* 0x0003e2000c101904 */
[----:B------:R-:W-:-:S03]  /*6bf50*/  ULDC UR8, c[0x0][0x22c] ;  /* 0x00008b0000087ab9 */ /* 0x000fc60000000800 */
        /* <DEDUP_REMOVED lines=83> */
[----:B------:R-:W-:-:S03]  /*6c490*/  ULDC UR8, c[0x0][0x22c] ;  /* 0x00008b0000087ab9 */ /* 0x000fc60000000800 */
[----:B------:R-:W-:Y:S02]  /*6c4a0*/  ISETP.LT.AND P4, PT, R8, UR6, !P0 ;  /* 0x0000000608007c0c */ /* 0x000fe4000c781270 */
[----:B------:R-:W-:Y:S01]  /*6c4b0*/  ISETP.LT.AND P0, PT, R9, UR6, !P0 ;  /* 0x0000000609007c0c */ /* 0x000fe2000c701270 */
[----:B---3--:R-:W-:-:S04]  /*6c4c0*/  IMAD.WIDE R16, R228, 0x4, R2 ;  /* 0x00000004e4107825 */ /* 0x008fc800078e0202 */
[----:B-1----:R-:W-:Y:S02]  /*6c4d0*/  IMAD.WIDE R10, R228, 0x4, R4 ;  /* 0x00000004e40a7825 */ /* 0x002fe400078e0204 */
[----:B------:R-:W3:Y:S04]  /*6c4e0*/  LDL.LU R228, [R1+0x1674] ;  /* 0x0016740001e47983 */ /* 0x000ee80000300800 */
[----:B------:R4:W-:Y:S01]  /*6c4f0*/  @P6 STG.E desc[UR4][R16.64], R89 ;  /* 0x0000005910006986 */ /* 0x0009e2000c101904 */
[----:B--2---:R-:W-:-:S04]  /*6c500*/  IMAD.WIDE R12, R229, 0x4, R2 ;  /* 0x00000004e50c7825 */ /* 0x004fc800078e0202 */
[----:B------:R-:W-:Y:S02]  /*6c510*/  IMAD.WIDE R14, R229, 0x4, R4 ;  /* 0x00000004e50e7825 */ /* 0x000fe400078e0204 */
[----:B------:R-:W2:Y:S04]  /*6c520*/  LDL.LU R229, [R1+0x1664] ;  /* 0x0016640001e57983 */ /* 0x000ea80000300800 */
[----:B------:R1:W-:Y:S01]  /*6c530*/  @P5 STG.E desc[UR4][R10.64], R85 ;  /* 0x000000550a005986 */ /* 0x0003e2000c101904 */
[----:B----4-:R-:W-:-:S04]  /*6c540*/  IMAD.WIDE R16, R166, 0x4, R2 ;  /* 0x00000004a6107825 */ /* 0x010fc800078e0202 */
[----:B-1----:R-:W-:Y:S02]  /*6c550*/  IMAD.WIDE R10, R166, 0x4, R4 ;  /* 0x00000004a60a7825 */ /* 0x002fe400078e0204 */
[----:B------:R-:W4:Y:S04]  /*6c560*/  LDL.LU R166, [R1+0x1658] ;  /* 0x0016580001a67983 */ /* 0x000f280000300800 */
[----:B------:R1:W-:Y:S04]  /*6c570*/  @P4 STG.E desc[UR4][R12.64], R66 ;  /* 0x000000420c004986 */ /* 0x0003e8000c101904 */
[----:B------:R1:W-:Y:S02]  /*6c580*/  @P0 STG.E desc[UR4][R14.64], R78 ;  /* 0x0000004e0e000986 */ /* 0x0003e4000c101904 */
[----:B-1----:R-:W-:-:S04]  /*6c590*/  IMAD.WIDE R12, R167, 0x4, R2 ;  /* 0x00000004a70c7825 */ /* 0x002fc800078e0202 */
[----:B------:R-:W-:Y:S02]  /*6c5a0*/  IMAD.WIDE R14, R167, 0x4, R4 ;  /* 0x00000004a70e7825 */ /* 0x000fe400078e0204 */
[----:B------:R-:W4:Y:S01]  /*6c5b0*/  LDL.LU R167, [R1+0x1654] ;  /* 0x0016540001a77983 */ /* 0x000f220000300800 */
[----:B------:R-:W-:-:S04]  /*6c5c0*/  IADD3 R0, R7, 0x1d5, RZ ;  /* 0x000001d507007810 */ /* 0x000fc80007ffe0ff */
        /* <DEDUP_REMOVED lines=79> */
[C---:B------:R-:W-:Y:S02]  /*6cac0*/  VIADD R0, R7.reuse, 0x1dd ;  /* 0x000001dd07007836 */ /* 0x040fe40000000000 */
[----:B------:R-:W4:Y:S03]  /*6cad0*/  LDL.LU R165, [R1+0x15f4] ;  /* 0x0015f40001a57983 */ /* 0x000f260000300800 */
[----:B------:R-:W-:Y:S01]  /*6cae0*/  ISETP.GE.AND P0, PT, R0, UR8, PT ;  /* 0x0000000800007c0c */ /* 0x000fe2000bf06270 */
[----:B------:R-:W-:Y:S01]  /*6caf0*/  VIADD R0, R7, 0x1de ;  /* 0x000001de07007836 */ /* 0x000fe20000000000 */
[----:B------:R-:W-:-:S02]  /*6cb00*/  ULDC UR8, c[0x0][0x22c] ;  /* 0x00008b0000087ab9 */ /* 0x000fc40000000800 */
[----:B------:R-:W-:Y:S02]  /*6cb10*/  ISETP.LT.AND P6, PT, R8, UR6, !P0 ;  /* 0x0000000608007c0c */ /* 0x000fe4000c7c1270 */
[----:B------:R-:W-:Y:S01]  /*6cb20*/  ISETP.GE.AND P3, PT, R0, UR8, PT ;  /* 0x0000000800007c0c */ /* 0x000fe2000bf66270 */
[----:B------:R-:W-:Y:S01]  /*6cb30*/  VIADD R0, R7, 0x1df ;  /* 0x000001df07007836 */ /* 0x000fe20000000000 */
[C---:B------:R-:W-:Y:S01]  /*6cb40*/  ISETP.LT.AND P0, PT, R9.reuse, UR6, !P0 ;  /* 0x0000000609007c0c */ /* 0x040fe2000c701270 */
[----:B------:R-:W-:Y:S01]  /*6cb50*/  ULDC UR8, c[0x0][0x22c] ;  /* 0x00008b0000087ab9 */ /* 0x000fe20000000800 */
[----:B------:R-:W-:Y:S02]  /*6cb60*/  ISETP.LT.AND P4, PT, R8, UR6, !P3 ;  /* 0x0000000608007c0c */ /* 0x000fe4000df81270 */
[----:B------:R-:W-:Y:S02]  /*6cb70*/  ISETP.GE.AND P5, PT, R0, UR8, PT ;  /* 0x0000000800007c0c */ /* 0x000fe4000bfa6270 */
[----:B------:R-:W-:-:S03]  /*6cb80*/  ISETP.LT.AND P3, PT, R9, UR6, !P3 ;  /* 0x0000000609007c0c */ /* 0x000fc6000df61270 */
[----:B------:R3:W-:Y:S01]  /*6cb90*/  @P6 STG.E desc[UR4][R16.64], R106 ;  /* 0x0000006a10006986 */ /* 0x0007e2000c101904 */
[----:B------:R-:W-:Y:S01]  /*6cba0*/  ISETP.LT.AND P6, PT, R8, UR6, !P5 ;  /* 0x0000000608007c0c */ /* 0x000fe2000efc1270 */
[----:B------:R-:W-:Y:S01]  /*6cbb0*/  VIADD R0, R7, 0x1e0 ;  /* 0x000001e007007836 */ /* 0x000fe20000000000 */
[----:B------:R-:W-:Y:S01]  /*6cbc0*/  ULDC UR8, c[0x0][0x22c] ;  /* 0x00008b0000087ab9 */ /* 0x000fe20000000800 */
[----:B------:R2:W-:Y:S04]  /*6cbd0*/  @P0 STG.E desc[UR4][R10.64], R102 ;  /* 0x000000660a000986 */ /* 0x0005e8000c101904 */
[----:B------:R1:W-:Y:S01]  /*6cbe0*/  @P4 STG.E desc[UR4][R12.64], R83 ;  /* 0x000000530c004986 */ /* 0x0003e2000c101904 */
[----:B------:R-:W-:-:S03]  /*6cbf0*/  ISETP.GE.AND P0, PT, R0, UR8, PT ;  /* 0x0000000800007c0c */ /* 0x000fc6000bf06270 */
[----:B------:R4:W-:Y:S01]  /*6cc00*/  @P3 STG.E desc[UR4][R14.64], R95 ;  /* 0x0000005f0e003986 */ /* 0x0009e2000c101904 */
[----:B------:R-:W-:Y:S01]  /*6cc10*/  ISETP.LT.AND P5, PT, R9, UR6, !P5 ;  /* 0x0000000609007c0c */ /* 0x000fe2000efa1270 */
[----:B---3--:R-:W-:Y:S01]  /*6cc20*/  IMAD.WIDE R16, R228, 0x4, R2 ;  /* 0x00000004e4107825 */ /* 0x008fe200078e0202 */
[----:B------:R-:W-:-:S04]  /*6cc30*/  ULDC UR8, c[0x0][0x22c] ;  /* 0x00008b0000087ab9 */ /* 0x000fc80000000800 */
[----:B------:R3:W-:Y:S01]  /*6cc40*/  @P6 STG.E desc[UR4][R16.64], R107 ;  /* 0x0000006b10006986 */ /* 0x0007e2000c101904 */
[----:B------:R-:W-:Y:S01]  /*6cc50*/  ISETP.LT.AND P4, PT, R8, UR6, !P0 ;  /* 0x0000000608007c0c */ /* 0x000fe2000c781270 */
[----:B--2---:R-:W-:-:S04]  /*6cc60*/  IMAD.WIDE R10, R229, 0x4, R2 ;  /* 0x00000004e50a7825 */ /* 0x004fc800078e0202 */
[--C-:B-1----:R-:W-:Y:S02]  /*6cc70*/  IMAD.WIDE R12, R229, 0x4, R4.reuse ;  /* 0x00000004e50c7825 */ /* 0x102fe400078e0204 */
[----:B------:R-:W2:Y:S02]  /*6cc80*/  LDL.LU R229, [R1+0x15e8] ;  /* 0x0015e80001e57983 */ /* 0x000ea40000300800 */
[----:B------:R-:W-:-:S04]  /*6cc90*/  IMAD.WIDE R18, R228, 0x4, R4 ;  /* 0x00000004e4127825 */ /* 0x000fc800078e0204 */
[----:B----4-:R-:W-:-:S04]  /*6cca0*/  IMAD.WIDE R14, R166, 0x4, R2 ;  /* 0x00000004a60e7825 */ /* 0x010fc800078e0202 */
[--C-:B---3--:R-:W-:Y:S02]  /*6ccb0*/  IMAD.WIDE R16, R166, 0x4, R4.reuse ;  /* 0x00000004a6107825 */ /* 0x108fe400078e0204 */
[----:B------:R-:W3:Y:S04]  /*6ccc0*/  LDL.LU R166, [R1+0x15e0] ;  /* 0x0015e00001a67983 */ /* 0x000ee80000300800 */
[----:B------:R1:W-:Y:S04]  /*6ccd0*/  @P5 STG.E desc[UR4][R18.64], R103 ;  /* 0x0000006712005986 */ /* 0x0003e8000c101904 */
[----:B------:R4:W-:Y:S04]  /*6cce0*/  @P4 STG.E desc[UR4][R10.64], R96 ;  /* 0x000000600a004986 */ /* 0x0009e8000c101904 */
[----:B------:R-:W3:Y:S01]  /*6ccf0*/  LDL.LU R228, [R1+0x15d8] ;  /* 0x0015d80001e47983 */ /* 0x000ee20000300800 */
[----:B-1----:R-:W-:-:S04]  /*6cd00*/  IMAD.WIDE R18, R167, 0x4, R4 ;  /* 0x00000004a7127825 */ /* 0x002fc800078e0204 */
[----:B----4-:R-:W-:Y:S02]  /*6cd10*/  IMAD.WIDE R10, R167, 0x4, R2 ;  /* 0x00000004a70a7825 */ /* 0x010fe400078e0202 */
[----:B------:R-:W4:Y:S02]  /*6cd20*/  LDL.LU R167, [R1+0x15d0] ;  /* 0x0015d00001a77983 */ /* 0x000f240000300800 */
[----:B------:R-:W-:Y:S01]  /*6cd30*/  VIADD R0, R7, 0x1e1 ;  /* 0x000001e107007836 */ /* 0x000fe20000000000 */
[----:B------:R-:W-:-:S04]  /*6cd40*/  ISETP.LT.AND P0, PT, R9, UR6, !P0 ;  /* 0x0000000609007c0c */ /* 0x000fc8000c701270 */
        /* <DEDUP_REMOVED lines=8> */
[----:B------:R-:W-:Y:S01]  /*6cdd0*/  ISETP.LT.AND P4, PT, R8, UR6, !P6 ;  /* 0x0000000608007c0c */ /* 0x000fe2000f781270 */
[----:B------:R1:W-:Y:S01]  /*6cde0*/  @P0 STG.E desc[UR4][R12.64], R108 ;  /* 0x0000006c0c000986 */ /* 0x0003e2000c101904 */
[----:B------:R-:W-:Y:S02]  /*6cdf0*/  ISETP.GE.AND P0, PT, R0, UR8, PT ;  /* 0x0000000800007c0c */ /* 0x000fe4000bf06270 */
[----:B------:R-:W-:Y:S01]  /*6ce00*/  ISETP.LT.AND P6, PT, R9, UR6, !P6 ;  /* 0x0000000609007c0c */ /* 0x000fe2000f7c1270 */
[----:B------:R1:W-:Y:S01]  /*6ce10*/  @P5 STG.E desc[UR4][R14.64], R120 ;  /* 0x000000780e005986 */ /* 0x0003e2000c101904 */
[----:B------:R-:W-:Y:S01]  /*6ce20*/  ISETP.LT.AND P5, PT, R8, UR6, !P0 ;  /* 0x0000000608007c0c */ /* 0x000fe2000c7a1270 */
[----:B------:R-:W-:Y:S01]  /*6ce30*/  VIADD R0, R7, 0x1e4 ;  /* 0x000001e407007836 */ /* 0x000fe20000000000 */
[----:B------:R-:W-:Y:S01]  /*6ce40*/  ISETP.LT.AND P0, PT, R9, UR6, !P0 ;  /* 0x0000000609007c0c */ /* 0x000fe2000c701270 */
[----:B------:R-:W-:Y:S01]  /*6ce50*/  @P3 STG.E desc[UR4][R16.64], R116 ;  /* 0x0000007410003986 */ /* 0x000fe2000c101904 */
[----:B------:R-:W-:-:S03]  /*6ce60*/  ULDC UR8, c[0x0][0x22c] ;  /* 0x00008b0000087ab9 */ /* 0x000fc60000000800 */
[----:B------:R2:W-:Y:S01]  /*6ce70*/  @P4 STG.E desc[UR4][R10.64], R97 ;  /* 0x000000610a004986 */ /* 0x0005e2000c101904 */
[----:B-1----:R-:W-:-:S04]  /*6ce80*/  IMAD.WIDE R12, R165, 0x4, R2 ;  /* 0x00000004a50c7825 */ /* 0x002fc800078e0202 */
[----:B------:R-:W-:Y:S02]  /*6ce90*/  IMAD.WIDE R14, R165, 0x4, R4 ;  /* 0x00000004a50e7825 */ /* 0x000fe400078e0204 */
[----:B------:R-:W4:Y:S01]  /*6cea0*/  LDL.LU R165, [R1+0x15c4] ;  /* 0x0015c40001a57983 */ /* 0x000f220000300800 */
[----:B------:R-:W-:-:S03]  /*6ceb0*/  ISETP.GE.AND P3, PT, R0, UR8, PT ;  /* 0x0000000800007c0c */ /* 0x000fc6000bf66270 */
[----:B------:R-:W-:Y:S01]  /*6cec0*/  @P6 STG.E desc[UR4][R18.64], R109 ;  /* 0x0000006d12006986 */ /* 0x000fe2000c101904 */
[----:B--2---:R-:W-:-:S04]  /*6ced0*/  IMAD.WIDE R10, R229, 0x4, R2 ;  /* 0x00000004e50a7825 */ /* 0x004fc800078e0202 */
[----:B------:R-:W-:Y:S01]  /*6cee0*/  IMAD.WIDE R16, R229, 0x4, R4 ;  /* 0x00000004e5107825 */ /* 0x000fe200078e0204 */
[----:B------:R-:W-:Y:S01]  /*6cef0*/  ULDC UR8, c[0x0][0x22c] ;  /* 0x00008b0000087ab9 */ /* 0x000fe20000000800 */
[----:B------:R-:W2:Y:S04]  /*6cf00*/  LDL.LU R229, [R1+0x15b8] ;  /* 0x0015b80001e57983 */ /* 0x000ea80000300800 */
[----:B------:R3:W-:Y:S04]  /*6cf10*/  @P5 STG.E desc[UR4][R12.64], R121 ;  /* 0x000000790c005986 */ /* 0x0007e8000c101904 */
[----:B------:R1:W-:Y:S01]  /*6cf20*/  @P0 STG.E desc[UR4][R14.64], R117 ;  /* 0x000000750e000986 */ /* 0x0003e2000c101904 */
[----:B------:R-:W-:-:S02]  /*6cf30*/  ISETP.LT.AND P6, PT, R8, UR6, !P3 ;  /* 0x0000000608007c0c */ /* 0x000fc4000dfc1270 */
[----:B------:R-:W-:Y:S01]  /*6cf40*/  ISETP.LT.AND P3, PT, R9, UR6, !P3 ;  /* 0x0000000609007c0c */ /* 0x000fe2000df61270 */
[----:B---3--:R-:W-:-:S04]  /*6cf50*/  IMAD.WIDE R12, R166, 0x4, R2 ;  /* 0x00000004a60c7825 */ /* 0x008fc800078e0202 */
[--C-:B-1----:R-:W-:Y:S02]  /*6cf60*/  IMAD.WIDE R14, R166, 0x4, R4.reuse ;  /* 0x00000004a60e7825 */ /* 0x102fe400078e0204 */
[----:B------:R-:W3:Y:S04]  /*6cf70*/  LDL.LU R166, [R1+0x15b4] ;  /* 0x0015b40001a67983 */ /* 0x000ee80000300800 */
[----:B------:R-:W-:Y:S04]  /*6cf80*/  @P6 STG.E desc[UR4][R10.64], R98 ;  /* 0x000000620a006986 */ /* 0x000fe8000c101904 */
[----:B------:R1:W-:Y:S01]  /*6cf90*/  @P3 STG.E desc[UR4][R16.64], R110 ;  /* 0x0000006e10003986 */ /* 0x0003e2000c101904 */
[----:B----4-:R-:W-:-:S04]  /*6cfa0*/  IMAD.WIDE R22, R167, 0x4, R4 ;  /* 0x00000004a7167825 */ /* 0x010fc800078e0204 */
[----:B-1----:R-:W-:Y:S02]  /*6cfb0*/  IMAD.WIDE R16, R167, 0x4, R2 ;  /* 0x00000004a7107825 */ /* 0x002fe400078e0202 */
        /* <DEDUP_REMOVED lines=11> */
[----:B------:R-:W-:Y:S02]  /*6d070*/  ISETP.GE.AND P3, PT, R0, UR8, PT ;  /* 0x0000000800007c0c */ /* 0x000fe4000bf66270 */
[----:B------:R-:W-:-:S03]  /*6d080*/  ISETP.LT.AND P5, PT, R9, UR6, !P5 ;  /* 0x0000000609007c0c */ /* 0x000fc6000efa1270 */
[----:B------:R1:W-:Y:S01]  /*6d090*/  @P0 STG.E desc[UR4][R12.64], R122 ;  /* 0x0000007a0c000986 */ /* 0x0003e2000c101904 */
[----:B------:R-:W-:Y:S01]  /*6d0a0*/  ISETP.LT.AND P0, PT, R8, UR6, !P3 ;  /* 0x0000000608007c0c */ /* 0x000fe2000df01270 */
[C---:B------:R-:W-:Y:S01]  /*6d0b0*/  IMAD.WIDE R18, R228.reuse, 0x4, R2 ;  /* 0x00000004e4127825 */ /* 0x040fe200078e0202 */
[----:B------:R-:W-:Y:S01]  /*6d0c0*/  ISETP.LT.AND P3, PT, R9, UR6, !P3 ;  /* 0x0000000609007c0c */ /* 0x000fe2000df61270 */
[----:B------:R-:W-:Y:S02]  /*6d0d0*/  @P4 STG.E desc[UR4][R14.64], R118 ;  /* 0x000000760e004986 */ /* 0x000fe4000c101904 */
[----:B------:R-:W-:Y:S02]  /*6d0e0*/  IMAD.WIDE R10, R228, 0x4, R4 ;  /* 0x00000004e40a7825 */ /* 0x000fe400078e0204 */
[----:B------:R-:W-:Y:S01]  /*6d0f0*/  @P6 STG.E desc[UR4][R18.64], R99 ;  /* 0x0000006312006986 */ /* 0x000fe2000c101904 */
[----:B------:R-:W-:-:S03]  /*6d100*/  ISETP.LT.AND P6, PT, R8, UR6, !P1 ;  /* 0x0000000608007c0c */ /* 0x000fc6000cfc1270 */
[----:B------:R1:W-:Y:S02]  /*6d110*/  @P5 STG.E desc[UR4][R10.64], R111 ;  /* 0x0000006f0a005986 */ /* 0x0003e4000c101904 */
[C---:B-1----:R-:W-:Y:S02]  /*6d120*/  IMAD.WIDE R12, R165.reuse, 0x4, R2 ;  /* 0x00000004a50c7825 */ /* 0x042fe400078e0202 */
[----:B------:R1:W-:Y:S04]  /*6d130*/  @P0 STG.E desc[UR4][R16.64], R123 ;  /* 0x0000007b10000986 */ /* 0x0003e8000c101904 */
[----:B------:R-:W4:Y:S04]  /*6d140*/  LDL.LU R228, [R1+0x159c] ;  /* 0x00159c0001e47983 */ /* 0x000f280000300800 */
[----:B------:R-:W-:Y:S01]  /*6d150*/  @P3 STG.E desc[UR4][R22.64], R119 ;  /* 0x0000007716003986 */ /* 0x000fe2000c101904 */
[----:B------:R-:W-:-:S03]  /*6d160*/  IMAD.WIDE R10, R165, 0x4, R4 ;  /* 0x00000004a50a7825 */ /* 0x000fc600078e0204 */
[----:B------:R3:W-:Y:S01]  /*6d170*/  @P6 STG.E desc[UR4][R12.64], R112 ;  /* 0x000000700c006986 */ /* 0x0007e2000c101904 */
[----:B------:R-:W-:Y:S02]  /*6d180*/  ISETP.LT.AND P1, PT, R9, UR6, !P1 ;  /* 0x0000000609007c0c */ /* 0x000fe4000cf21270 */
[----:B------:R-:W-:-:S11]  /*6d190*/  ISETP.LT.AND P0, PT, R8, UR6, !P2 ;  /* 0x0000000608007c0c */ /* 0x000fd6000d701270 */
[----:B------:R4:W-:Y:S01]  /*6d1a0*/  @P1 STG.E desc[UR4][R10.64], R124 ;  /* 0x0000007c0a001986 */ /* 0x0009e2000c101904 */
[----:B--2---:R-:W-:-:S04]  /*6d1b0*/  IMAD.WIDE R14, R229, 0x4, R2 ;  /* 0x00000004e50e7825 */ /* 0x004fc800078e0202 */
[----:B-1----:R-:W-:Y:S02]  /*6d1c0*/  IMAD.WIDE R16, R229, 0x4, R4 ;  /* 0x00000004e5107825 */ /* 0x002fe400078e0204 */
[----:B------:R-:W2:Y:S04]  /*6d1d0*/  LDL.LU R229, [R1+0x1594] ;  /* 0x0015940001e57983 */ /* 0x000ea80000300800 */
[----:B------:R-:W2:Y:S01]  /*6d1e0*/  LDL.LU R165, [R1+0x158c] ;  /* 0x00158c0001a57983 */ /* 0x000ea20000300800 */
[----:B---3--:R-:W-:-:S04]  /*6d1f0*/  IMAD.WIDE R18, R166, 0x4, R2 ;  /* 0x00000004a6127825 */ /* 0x008fc800078e0202 */
[----:B------:R-:W-:Y:S02]  /*6d200*/  IMAD.WIDE R12, R166, 0x4, R4 ;  /* 0x00000004a60c7825 */ /* 0x000fe400078e0204 */
[----:B------:R-:W3:Y:S04]  /*6d210*/  LDL.LU R166, [R1+0x1584] ;  /* 0x0015840001a67983 */ /* 0x000ee80000300800 */
[----:B------:R1:W-:Y:S01]  /*6d220*/  @P0 STG.E desc[UR4][R14.64], R136 ;  /* 0x000000880e000986 */ /* 0x0003e2000c101904 */
[----:B----4-:R-:W-:-:S04]  /*6d230*/  IMAD.WIDE R10, R167, 0x4, R2 ;  /* 0x00000004a70a7825 */ /* 0x010fc800078e0202 */
[----:B-1----:R-:W-:Y:S02]  /*6d240*/  IMAD.WIDE R14, R167, 0x4, R4 ;  /* 0x00000004a70e7825 */ /* 0x002fe400078e0204 */
[----:B------:R-:W4:Y:S01]  /*6d250*/  LDL.LU R167, [R1+0x1578] ;  /* 0x0015780001a77983 */ /* 0x000f220000300800 */
[----:B------:R-:W-:Y:S01]  /*6d260*/  ISETP.GE.AND P4, PT, R6, UR7, PT ;  /* 0x0000000706007c0c */ /* 0x000fe2000bf86270 */
[----:B------:R-:W-:Y:S01]  /*6d270*/  VIADD R0, R7, 0x1eb ;  /* 0x000001eb07007836 */ /* 0x000fe20000000000 */
[----:B------:R-:W-:Y:S02]  /*6d280*/  ISETP.LT.AND P2, PT, R9, UR6, !P2 ;  /* 0x0000000609007c0c */ /* 0x000fe4000d741270 */
[----:B------:R-:W-:Y:S02]  /*6d290*/  ISETP.LT.AND P3, PT, R8, UR6, !P4 ;  /* 0x0000000608007c0c */ /* 0x000fe4000e761270 */
[----:B------:R-:W-:Y:S01]  /*6d2a0*/  ISETP.GE.AND P5, PT, R0, UR7, PT ;  /* 0x0000000700007c0c */ /* 0x000fe2000bfa6270 */
[----:B------:R-:W-:Y:S01]  /*6d2b0*/  VIADD R0, R7, 0x1ec ;  /* 0x000001ec07007836 */ /* 0x000fe20000000000 */
[----:B------:R-:W-:-:S04]  /*6d2c0*/  ISETP.LT.AND P4, PT, R9, UR6, !P4 ;  /* 0x0000000609007c0c */ /* 0x000fc8000e781270 */
[----:B------:R-:W-:-:S03]  /*6d2d0*/  ISETP.GE.AND P6, PT, R0, UR7, PT ;  /* 0x0000000700007c0c */ /* 0x000fc6000bfc6270 */
[----:B------:R1:W-:Y:S01]  /*6d2e0*/  @P2 STG.E desc[UR4][R16.64], R132 ;  /* 0x0000008410002986 */ /* 0x0003e2000c101904 */
[C---:B------:R-:W-:Y:S02]  /*6d2f0*/  ISETP.LT.AND P2, PT, R8.reuse, UR6, !P5 ;  /* 0x0000000608007c0c */ /* 0x040fe4000ef41270 */
[----:B------:R-:W-:Y:S01]  /*6d300*/  ISETP.LT.AND P5, PT, R9, UR6, !P5 ;  /* 0x0000000609007c0c */ /* 0x000fe2000efa1270 */
[----:B------:R-:W-:Y:S01]  /*6d310*/  @P3 STG.E desc[UR4][R18.64], R113 ;  /* 0x0000007112003986 */ /* 0x000fe2000c101904 */
[----:B------:R-:W-:Y:S01]  /*6d320*/  ISETP.LT.AND P3, PT, R8, UR6, !P6 ;  /* 0x0000000608007c0c */ /* 0x000fe2000f761270 */
[C---:B------:R-:W-:Y:S02]  /*6d330*/  VIADD R0, R7.reuse, 0x1ed ;  /* 0x000001ed07007836 */ /* 0x040fe40000000000 */
[----:B------:R-:W-:Y:S01]  /*6d340*/  VIADD R6, R7, 0x1ee ;  /* 0x000001ee07067836 */ /* 0x000fe20000000000 */
[----:B------:R1:W-:Y:S02]  /*6d350*/  @P4 STG.E desc[UR4][R12.64], R125 ;  /* 0x0000007d0c004986 */ /* 0x0003e4000c101904 */
[----:B------:R-:W-:-:S03]  /*6d360*/  ISETP.GE.AND P1, PT, R0, UR7, PT ;  /* 0x0000000700007c0c */ /* 0x000fc6000bf26270 */
[----:B------:R-:W-:Y:S01]  /*6d370*/  @P2 STG.E desc[UR4][R10.64], R137 ;  /* 0x000000890a002986 */ /* 0x000fe2000c101904 */
[----:B------:R-:W-:-:S03]  /*6d380*/  ISETP.GE.AND P0, PT, R6, UR7, PT ;  /* 0x0000000706007c0c */ /* 0x000fc6000bf06270 */
[----:B------:R3:W-:Y:S01]  /*6d390*/  @P5 STG.E desc[UR4][R14.64], R133 ;  /* 0x000000850e005986 */ /* 0x0007e2000c101904 */
[----:B-1----:R-:W-:Y:S01]  /*6d3a0*/  IMAD.WIDE R16, R228, 0x4, R2 ;  /* 0x00000004e4107825 */ /* 0x002fe200078e0202 */
[----:B------:R-:W-:-:S03]  /*6d3b0*/  ISETP.LT.AND P6, PT, R9, UR6, !P6 ;  /* 0x0000000609007c0c */ /* 0x000fc6000f7c1270 */
[----:B------:R-:W-:Y:S01]  /*6d3c0*/  IMAD.WIDE R12, R228, 0x4, R4 ;  /* 0x00000004e40c7825 */ /* 0x000fe200078e0204 */
[----:B------:R1:W-:Y:S01]  /*6d3d0*/  @P3 STG.E desc[UR4][R16.64], R114 ;  /* 0x0000007210003986 */ /* 0x0003e2000c101904 */
[C---:B------:R-:W-:Y:S02]  /*6d3e0*/  ISETP.LT.AND P2, PT, R8.reuse, UR6, !P1 ;  /* 0x0000000608007c0c */ /* 0x040fe4000cf41270 */
[----:B------:R-:W-:Y:S02]  /*6d3f0*/  ISETP.LT.AND P1, PT, R9, UR6, !P1 ;  /* 0x0000000609007c0c */ /* 0x000fe4000cf21270 */
[----:B------:R-:W-:-:S04]  /*6d400*/  ISETP.LT.AND P5, PT, R8, UR6, !P0 ;  /* 0x0000000608007c0c */ /* 0x000fc8000c7a1270 */
[----:B------:R-:W-:Y:S01]  /*6d410*/  @P6 STG.E desc[UR4][R12.64], R126 ;  /* 0x0000007e0c006986 */ /* 0x000fe2000c101904 */
[----:B--2---:R-:W-:-:S04]  /*6d420*/  IMAD.WIDE R18, R229, 0x4, R2 ;  /* 0x00000004e5127825 */ /* 0x004fc800078e0202 */
[----:B------:R-:W-:Y:S02]  /*6d430*/  IMAD.WIDE R22, R229, 0x4, R4 ;  /* 0x00000004e5167825 */ /* 0x000fe400078e0204 */
[----:B------:R-:W2:Y:S04]  /*6d440*/  LDL.LU R229, [R1+0x156c] ;  /* 0x00156c0001e57983 */ /* 0x000ea80000300800 */
[----:B------:R-:W2:Y:S01]  /*6d450*/  LDL.LU R228, [R1+0x1564] ;  /* 0x0015640001e47983 */ /* 0x000ea20000300800 */
[----:B---3--:R-:W-:-:S04]  /*6d460*/  IMAD.WIDE R14, R166, 0x4, R2 ;  /* 0x00000004a60e7825 */ /* 0x008fc800078e0202 */
[----:B-1----:R-:W-:Y:S02]  /*6d470*/  IMAD.WIDE R16, R166, 0x4, R4 ;  /* 0x00000004a6107825 */ /* 0x002fe400078e0204 */
[----:B------:R-:W3:Y:S02]  /*6d480*/  LDL.LU R166, [R1+0x1558] ;  /* 0x0015580001a67983 */ /* 0x000ee40000300800 */
[--C-:B------:R-:W-:Y:S02]  /*6d490*/  IMAD.WIDE R10, R165, 0x4, R2.reuse ;  /* 0x00000004a50a7825 */ /* 0x100fe400078e0202 */
[----:B------:R4:W-:Y:S04]  /*6d4a0*/  @P2 STG.E desc[UR4][R18.64], R138 ;  /* 0x0000008a12002986 */ /* 0x0009e8000c101904 */
[----:B------:R-:W-:Y:S04]  /*6d4b0*/  @P1 STG.E desc[UR4][R22.64], R134 ;  /* 0x0000008616001986 */ /* 0x000fe8000c101904 */
[----:B------:R1:W-:Y:S01]  /*6d4c0*/  @P5 STG.E desc[UR4][R10.64], R115 ;  /* 0x000000730a005986 */ /* 0x0003e2000c101904 */
[----:B----4-:R-:W-:-:S04]  /*6d4d0*/  IMAD.WIDE R18, R167, 0x4, R2 ;  /* 0x00000004a7127825 */ /* 0x010fc800078e0202 */
[----:B-1----:R-:W-:Y:S02]  /*6d4e0*/  IMAD.WIDE R10, R167, 0x4, R4 ;  /* 0x00000004a70a7825 */ /* 0x002fe400078e0204 */
[----:B------:R-:W4:Y:S02]  /*6d4f0*/  LDL.LU R167, [R1+0x154c] ;  /* 0x00154c0001a77983 */ /* 0x000f240000300800 */
[----:B------:R-:W-:Y:S01]  /*6d500*/  VIADD R0, R7, 0x1ef ;  /* 0x000001ef07007836 */ /* 0x000fe20000000000 */
[----:B------:R-:W-:Y:S01]  /*6d510*/  ISETP.LT.AND P0, PT, R9, UR6, !P0 ;  /* 0x0000000609007c0c */ /* 0x000fe2000c701270 */
[----:B------:R-:W-:-:S03]  /*6d520*/  VIADD R6, R7, 0x1f0 ;  /* 0x000001f007067836 */ /* 0x000fc60000000000 */
[----:B------:R-:W-:-:S04]  /*6d530*/  ISETP.GE.AND P4, PT, R0, UR7, PT ;  /* 0x0000000700007c0c */ /* 0x000fc8000bf86270 */
[----:B------:R-:W-:Y:S02]  /*6d540*/  ISETP.LT.AND P1, PT, R8, UR6, !P4 ;  /* 0x0000000608007c0c */ /* 0x000fe4000e721270 */
[----:B------:R-:W-:Y:S01]  /*6d550*/  ISETP.GE.AND P3, PT, R6, UR7, PT ;  /* 0x0000000706007c0c */ /* 0x000fe2000bf66270 */
[----:B------:R-:W-:Y:S01]  /*6d560*/  IMAD.WIDE R12, R165, 0x4, R4 ;  /* 0x00000004a50c7825 */ /* 0x000fe200078e0204 */
[----:B------:R-:W-:Y:S01]  /*6d570*/  ISETP.LT.AND P4, PT, R9, UR6, !P4 ;  /* 0x0000000609007c0c */ /* 0x000fe2000e781270 */
[----:B------:R-:W4:Y:S01]  /*6d580*/  LDL.LU R165, [R1+0x1544] ;  /* 0x0015440001a57983 */ /* 0x000f220000300800 */
[----:B------:R-:W-:Y:S01]  /*6d590*/  ISETP.LT.AND P2, PT, R8, UR6, !P3 ;  /* 0x0000000608007c0c */ /* 0x000fe2000df41270 */
[C---:B------:R-:W-:Y:S02]  /*6d5a0*/  VIADD R0, R7.reuse, 0x1f1 ;  /* 0x000001f107007836 */ /* 0x040fe40000000000 */
[----:B------:R2:W-:Y:S04]  /*6d5b0*/  @P0 STG.E desc[UR4][R12.64], R127 ;  /* 0x0000007f0c000986 */ /* 0x0005e8000c101904 */
[----:B------:R1:W-:Y:S01]  /*6d5c0*/  @P1 STG.E desc[UR4][R14.64], R139 ;  /* 0x0000008b0e001986 */ /* 0x0003e2000c101904 */
[----:B------:R-:W-:Y:S01]  /*6d5d0*/  ISETP.GE.AND P6, PT, R0, UR7, PT ;  /* 0x0000000700007c0c */ /* 0x000fe2000bfc6270 */
[----:B------:R-:W-:Y:S01]  /*6d5e0*/  VIADD R0, R7, 0x1f2 ;  /* 0x000001f207007836 */ /* 0x000fe20000000000 */
[----:B------:R-:W-:Y:S01]  /*6d5f0*/  ISETP.LT.AND P3, PT, R9, UR6, !P3 ;  /* 0x0000000609007c0c */ /* 0x000fe2000df61270 */
[----:B------:R1:W-:Y:S03]  /*6d600*/  @P4 STG.E desc[UR4][R16.64], R135 ;  /* 0x0000008710004986 */ /* 0x0003e6000c101904 */
[----:B------:R-:W-:Y:S01]  /*6d610*/  ISETP.GE.AND P5, PT, R0, UR7, PT ;  /* 0x0000000700007c0c */ /* 0x000fe2000bfa6270 */
[----:B------:R3:W-:Y:S01]  /*6d620*/  @P2 STG.E desc[UR4][R18.64], R128 ;  /* 0x0000008012002986 */ /* 0x0007e2000c101904 */
[----:B------:R-:W-:-:S02]  /*6d630*/  ISETP.LT.AND P2, PT, R8, UR6, !P6 ;  /* 0x0000000608007c0c */ /* 0x000fc4000f741270 */
[C---:B------:R-:W-:Y:S02]  /*6d640*/  ISETP.LT.AND P6, PT, R9.reuse, UR6, !P6 ;  /* 0x0000000609007c0c */ /* 0x040fe4000f7c1270 */
[----:B------:R-:W-:Y:S02]  /*6d650*/  ISETP.LT.AND P4, PT, R8, UR6, !P5 ;  /* 0x0000000608007c0c */ /* 0x000fe4000ef81270 */
[----:B------:R-:W-:Y:S01]  /*6d660*/  ISETP.LT.AND P5, PT, R9, UR6, !P5 ;  /* 0x0000000609007c0c */ /* 0x000fe2000efa1270 */
[----:B------:R3:W-:Y:S01]  /*6d670*/  @P3 STG.E desc[UR4][R10.64], R140 ;  /* 0x0000008c0a003986 */ /* 0x0007e2000c101904 */
[----:B--2---:R-:W-:-:S04]  /*6d680*/  IMAD.WIDE R12, R229, 0x4, R2 ;  /* 0x00000004e50c7825 */ /* 0x004fc800078e0202 */
[----:B-1----:R-:W-:Y:S02]  /*6d690*/  IMAD.WIDE R14, R229, 0x4, R4 ;  /* 0x00000004e50e7825 */ /* 0x002fe400078e0204 */
[----:B------:R-:W2:Y:S02]  /*6d6a0*/  LDL.LU R229, [R1+0x153c] ;  /* 0x00153c0001e57983 */ /* 0x000ea40000300800 */
[----:B------:R-:W-:-:S04]  /*6d6b0*/  IMAD.WIDE R16, R228, 0x4, R2 ;  /* 0x00000004e4107825 */ /* 0x000fc800078e0202 */
[----:B---3--:R-:W-:-:S04]  /*6d6c0*/  IMAD.WIDE R18, R166, 0x4, R2 ;  /* 0x00000004a6127825 */ /* 0x008fc800078e0202 */
[--C-:B------:R-:W-:Y:S02]  /*6d6d0*/  IMAD.WIDE R22, R166, 0x4, R4.reuse ;  /* 0x00000004a6167825 */ /* 0x100fe400078e0204 */
[----:B------:R-:W3:Y:S02]  /*6d6e0*/  LDL.LU R166, [R1+0x1534] ;  /* 0x0015340001a67983 */ /* 0x000ee40000300800 */
[----:B------:R-:W-:Y:S02]  /*6d6f0*/  IMAD.WIDE R10, R228, 0x4, R4 ;  /* 0x00000004e40a7825 */ /* 0x000fe400078e0204 */
[----:B------:R4:W-:Y:S04]  /*6d700*/  @P2 STG.E desc[UR4][R12.64], R152 ;  /* 0x000000980c002986 */ /* 0x0009e8000c101904 */
[----:B------:R-:W-:Y:S04]  /*6d710*/  @P6 STG.E desc[UR4][R14.64], R156 ;  /* 0x0000009c0e006986 */ /* 0x000fe8000c101904 */
[----:B------:R-:W-:Y:S04]  /*6d720*/  @P4 STG.E desc[UR4][R16.64], R129 ;  /* 0x0000008110004986 */ /* 0x000fe8000c101904 */
[----:B------:R1:W-:Y:S04]  /*6d730*/  @P5 STG.E desc[UR4][R10.64], R141 ;  /* 0x0000008d0a005986 */ /* 0x0003e8000c101904 */
[----:B------:R-:W3:Y:S01]  /*6d740*/  LDL.LU R228, [R1+0x1528] ;  /* 0x0015280001e47983 */ /* 0x000ee20000300800 */
[----:B----4-:R-:W-:-:S04]  /*6d750*/  IMAD.WIDE R12, R167, 0x4, R2 ;  /* 0x00000004a70c7825 */ /* 0x010fc800078e0202 */
[----:B-1----:R-:W-:Y:S02]  /*6d760*/  IMAD.WIDE R10, R167, 0x4, R4 ;  /* 0x00000004a70a7825 */ /* 0x002fe400078e0204 */
[----:B------:R-:W4:Y:S01]  /*6d770*/  LDL.LU R167, [R1+0x151c] ;  /* 0x00151c0001a77983 */ /* 0x000f220000300800 */
[C---:B------:R-:W-:Y:S01]  /*6d780*/  IADD3 R0, R7.reuse, 0x1f3, RZ ;  /* 0x000001f307007810 */ /* 0x040fe20007ffe0ff */
[----:B------:R-:W-:-:S03]  /*6d790*/  VIADD R6, R7, 0x1f4 ;  /* 0x000001f407067836 */ /* 0x000fc60000000000 */
[----:B------:R-:W-:Y:S02]  /*6d7a0*/  ISETP.GE.AND P0, PT, R0, UR7, PT ;  /* 0x0000000700007c0c */ /* 0x000fe4000bf06270 */
[----:B------:R-:W-:Y:S02]  /*6d7b0*/  ISETP.GE.AND P1, PT, R6, UR7, PT ;  /* 0x0000000706007c0c */ /* 0x000fe4000bf26270 */
[C---:B------:R-:W-:Y:S01]  /*6d7c0*/  ISETP.LT.AND P2, PT, R8.reuse, UR6, !P0 ;  /* 0x0000000608007c0c */ /* 0x040fe2000c741270 */
[----:B------:R-:W-:Y:S01]  /*6d7d0*/  VIADD R0, R7, 0x1f5 ;  /* 0x000001f507007836 */ /* 0x000fe20000000000 */
[----:B------:R-:W-:Y:S02]  /*6d7e0*/  ISETP.LT.AND P0, PT, R9, UR6, !P0 ;  /* 0x0000000609007c0c */ /* 0x000fe4000c701270 */
[----:B------:R-:W-:Y:S02]  /*6d7f0*/  ISETP.LT.AND P6, PT, R8, UR6, !P1 ;  /* 0x0000000608007c0c */ /* 0x000fe4000cfc1270 */
[----:B------:R-:W-:-:S02]  /*6d800*/  ISETP.GE.AND P3, PT, R0, UR7, PT ;  /* 0x0000000700007c0c */ /* 0x000fc4000bf66270 */
[----:B------:R-:W-:-:S05]  /*6d810*/  ISETP.LT.AND P1, PT, R9, UR6, !P1 ;  /* 0x0000000609007c0c */ /* 0x000fca000cf21270 */
[----:B------:R2:W-:Y:S01]  /*6d820*/  @P2 STG.E desc[UR4][R18.64], R153 ;  /* 0x0000009912002986 */ /* 0x0005e2000c101904 */
[----:B------:R-:W-:-:S03]  /*6d830*/  ISETP.LT.AND P2, PT, R8, UR6, !P3 ;  /* 0x0000000608007c0c */ /* 0x000fc6000df41270 */
[----:B------:R-:W-:Y:S01]  /*6d840*/  @P0 STG.E desc[UR4][R22.64], R157 ;  /* 0x0000009d16000986 */ /* 0x000fe2000c101904 */
[----:B------:R-:W-:-:S03]  /*6d850*/  IMAD.WIDE R14, R165, 0x4, R2 ;  /* 0x00000004a50e7825 */ /* 0x000fc600078e0202 */
[----:B------:R1:W-:Y:S01]  /*6d860*/  @P6 STG.E desc[UR4][R12.64], R130 ;  /* 0x000000820c006986 */ /* 0x0003e2000c101904 */
[----:B------:R-:W-:-:S03]  /*6d870*/  VIADD R6, R7, 0x1f6 ;  /* 0x000001f607067836 */ /* 0x000fc60000000000 */
[----:B------:R3:W-:Y:S02]  /*6d880*/  @P1 STG.E desc[UR4][R10.64], R142 ;  /* 0x0000008e0a001986 */ /* 0x0007e4000c101904 */
[----:B------:R-:W-:Y:S02]  /*6d890*/  ISETP.GE.AND P4, PT, R6, UR7, PT ;  /* 0x0000000706007c0c */ /* 0x000fe4000bf86270 */
[----:B------:R3:W-:Y:S01]  /*6d8a0*/  @P2 STG.E desc[UR4][R14.64], R154 ;  /* 0x0000009a0e002986 */ /* 0x0007e2000c101904 */
[----:B------:R-:W-:Y:S02]  /*6d8b0*/  ISETP.LT.AND P3, PT, R9, UR6, !P3 ;  /* 0x0000000609007c0c */ /* 0x000fe4000df61270 */
[----:B------:R-:W-:Y:S01]  /*6d8c0*/  ISETP.LT.AND P6, PT, R8, UR6, !P4 ;  /* 0x0000000608007c0c */ /* 0x000fe2000e7c1270 */
[----:B------:R-:W-:-:S10]  /*6d8d0*/  IMAD.WIDE R16, R165, 0x4, R4 ;  /* 0x00000004a5107825 */ /* 0x000fd400078e0204 */
[----:B------:R-:W-:Y:S01]  /*6d8e0*/  @P3 STG.E desc[UR4][R16.64], R158 ;  /* 0x0000009e10003986 */ /* 0x000fe2000c101904 */
[----:B--2---:R-:W-:-:S04]  /*6d8f0*/  IMAD.WIDE R18, R229, 0x4, R2 ;  /* 0x00000004e5127825 */ /* 0x004fc800078e0202 */
[----:B-1----:R-:W-:Y:S02]  /*6d900*/  IMAD.WIDE R12, R229, 0x4, R4 ;  /* 0x00000004e50c7825 */ /* 0x002fe400078e0204 */
[----:B------:R-:W2:Y:S02]  /*6d910*/  LDL.LU R229, [R1+0x1518] ;  /* 0x0015180001e57983 */ /* 0x000ea40000300800 */
[----:B---3--:R-:W-:-:S04]  /*6d920*/  IMAD.WIDE R10, R166, 0x4, R2 ;  /* 0x00000004a60a7825 */ /* 0x008fc800078e0202 */
[----:B------:R-:W-:Y:S02]  /*6d930*/  IMAD.WIDE R14, R166, 0x4, R4 ;  /* 0x00000004a60e7825 */ /* 0x000fe400078e0204 */
[----:B------:R-:W3:Y:S04]  /*6d940*/  LDL.LU R166, [R1+0x150c] ;  /* 0x00150c0001a67983 */ /* 0x000ee80000300800 */
[----:B------:R4:W-:Y:S02]  /*6d950*/  @P6 STG.E desc[UR4][R18.64], R131 ;  /* 0x0000008312006986 */ /* 0x0009e4000c101904 */
[----:B----4-:R-:W-:-:S04]  /*6d960*/  IMAD.WIDE R18, R167, 0x4, R2 ;  /* 0x00000004a7127825 */ /* 0x010fc800078e0202 */
[----:B------:R-:W-:Y:S02]  /*6d970*/  IMAD.WIDE R20, R167, 0x4, R4 ;  /* 0x00000004a7147825 */ /* 0x000fe400078e0204 */
[----:B------:R-:W4:Y:S02]  /*6d980*/  LDL.LU R167, [R1+0x1740] ;  /* 0x0017400001a77983 */ /* 0x000f240000300800 */
[----:B------:R-:W-:Y:S01]  /*6d990*/  VIADD R0, R7, 0x1f7 ;  /* 0x000001f707007836 */ /* 0x000fe20000000000 */
[----:B------:R-:W-:-:S04]  /*6d9a0*/  ISETP.LT.AND P4, PT, R9, UR6, !P4 ;  /* 0x0000000609007c0c */ /* 0x000fc8000e781270 */
[----:B------:R-:W-:Y:S01]  /*6d9b0*/  ISETP.GE.AND P5, PT, R0, UR7, PT ;  /* 0x0000000700007c0c */ /* 0x000fe2000bfa6270 */
[----:B------:R-:W-:-:S03]  /*6d9c0*/  VIADD R0, R7, 0x1f8 ;  /* 0x000001f807007836 */ /* 0x000fc60000000000 */
[----:B------:R-:W-:Y:S02]  /*6d9d0*/  ISETP.LT.AND P2, PT, R8, UR6, !P5 ;  /* 0x0000000608007c0c */ /* 0x000fe4000ef41270 */
[----:B------:R-:W-:Y:S01]  /*6d9e0*/  ISETP.GE.AND P0, PT, R0, UR7, PT ;  /* 0x0000000700007c0c */ /* 0x000fe2000bf06270 */
[----:B------:R-:W-:Y:S01]  /*6d9f0*/  VIADD R0, R7, 0x1f9 ;  /* 0x000001f907007836 */ /* 0x000fe20000000000 */
[----:B------:R-:W-:Y:S02]  /*6da00*/  ISETP.LT.AND P5, PT, R9, UR6, !P5 ;  /* 0x0000000609007c0c */ /* 0x000fe4000efa1270 */
[----:B------:R-:W-:Y:S02]  /*6da10*/  ISETP.LT.AND P6, PT, R8, UR6, !P0 ;  /* 0x0000000608007c0c */ /* 0x000fe4000c7c1270 */
[----:B------:R-:W-:Y:S01]  /*6da20*/  ISETP.GE.AND P1, PT, R0, UR7, PT ;  /* 0x0000000700007c0c */ /* 0x000fe2000bf26270 */
[----:B------:R-:W-:Y:S01]  /*6da30*/  VIADD R0, R7, 0x1fa ;  /* 0x000001fa07007836 */ /* 0x000fe20000000000 */
[----:B------:R1:W-:Y:S01]  /*6da40*/  @P4 STG.E desc[UR4][R12.64], R143 ;  /* 0x0000008f0c004986 */ /* 0x0003e2000c101904 */
[----:B------:R-:W-:Y:S01]  /*6da50*/  ISETP.LT.AND P0, PT, R9, UR6, !P0 ;  /* 0x0000000609007c0c */ /* 0x000fe2000c701270 */
[----:B------:R-:W-:Y:S01]  /*6da60*/  IMAD.WIDE R16, R228, 0x4, R2 ;  /* 0x00000004e4107825 */ /* 0x000fe200078e0202 */
[----:B------:R-:W-:-:S02]  /*6da70*/  ISETP.LT.AND P4, PT, R8, UR6, !P1 ;  /* 0x0000000608007c0c */ /* 0x000fc4000cf81270 */
[----:B------:R-:W-:Y:S02]  /*6da80*/  ISETP.LT.AND P1, PT, R9, UR6, !P1 ;  /* 0x0000000609007c0c */ /* 0x000fe4000cf21270 */
[----:B------:R-:W-:Y:S01]  /*6da90*/  ISETP.GE.AND P3, PT, R0, UR7, PT ;  /* 0x0000000700007c0c */ /* 0x000fe2000bf66270 */
[----:B------:R-:W-:Y:S01]  /*6daa0*/  VIADD R0, R7, 0x1fb ;  /* 0x000001fb07007836 */ /* 0x000fe20000000000 */
[----:B------:R-:W-:Y:S04]  /*6dab0*/  @P2 STG.E desc[UR4][R10.64], R155 ;  /* 0x0000009b0a002986 */ /* 0x000fe8000c101904 */
[----:B------:R-:W-:Y:S01]  /*6dac0*/  @P5 STG.E desc[UR4][R14.64], R159 ;  /* 0x0000009f0e005986 */ /* 0x000fe2000c101904 */
[----:B-1----:R-:W-:Y:S01]  /*6dad0*/  IMAD.WIDE R12, R228, 0x4, R4 ;  /* 0x00000004e40c7825 */ /* 0x002fe200078e0204 */
[----:B------:R-:W-:-:S02]  /*6dae0*/  ISETP.GE.AND P2, PT, R0, UR7, PT ;  /* 0x0000000700007c0c */ /* 0x000fc4000bf46270 */
[----:B------:R1:W-:Y:S01]  /*6daf0*/  @P6 STG.E desc[UR4][R16.64], R144 ;  /* 0x0000009010006986 */ /* 0x0003e2000c101904 */
[----:B------:R-:W-:Y:S01]  /*6db00*/  ISETP.LT.AND P6, PT, R8, UR6, !P3 ;  /* 0x0000000608007c0c */ /* 0x000fe2000dfc1270 */
[----:B------:R-:W-:Y:S02]  /*6db10*/  VIADD R0, R7, 0x1fc ;  /* 0x000001fc07007836 */ /* 0x000fe40000000000 */
[----:B------:R2:W-:Y:S01]  /*6db20*/  @P0 STG.E desc[UR4][R12.64], R160 ;  /* 0x000000a00c000986 */ /* 0x0005e2000c101904 */
[----:B------:R-:W-:Y:S02]  /*6db30*/  ISETP.LT.AND P3, PT, R9, UR6, !P3 ;  /* 0x0000000609007c0c */ /* 0x000fe4000df61270 */
[----:B------:R-:W-:Y:S01]  /*6db40*/  ISETP.GE.AND P5, PT, R0, UR7, PT ;  /* 0x0000000700007c0c */ /* 0x000fe2000bfa6270 */
[----:B------:R-:W-:Y:S01]  /*6db50*/  @P4 STG.E desc[UR4][R18.64], R148 ;  /* 0x0000009412004986 */ /* 0x000fe2000c101904 */
[----:B------:R-:W-:-:S03]  /*6db60*/  VIADD R0, R7, 0x1fe ;  /* 0x000001fe07007836 */ /* 0x000fc60000000000 */
[----:B------:R-:W-:Y:S01]  /*6db70*/  @P1 STG.E desc[UR4][R20.64], R24 ;  /* 0x0000001814001986 */ /* 0x000fe2000c101904 */
[C---:B------:R-:W-:Y:S01]  /*6db80*/  ISETP.LT.AND P1, PT, R8.reuse, UR6, !P2 ;  /* 0x0000000608007c0c */ /* 0x040fe2000d721270 */
[----:B------:R-:W-:Y:S01]  /*6db90*/  VIADD R6, R7, 0x1fd ;  /* 0x000001fd07067836 */ /* 0x000fe20000000000 */
[C---:B------:R-:W-:Y:S02]  /*6dba0*/  ISETP.LT.AND P2, PT, R9.reuse, UR6, !P2 ;  /* 0x0000000609007c0c */ /* 0x040fe4000d741270 */
[----:B------:R-:W-:Y:S02]  /*6dbb0*/  ISETP.LT.AND P4, PT, R8, UR6, !P5 ;  /* 0x0000000608007c0c */ /* 0x000fe4000ef81270 */
[----:B------:R-:W-:Y:S01]  /*6dbc0*/  ISETP.GE.AND P0, PT, R6, UR7, PT ;  /* 0x0000000706007c0c */ /* 0x000fe2000bf06270 */
[----:B-1----:R-:W-:Y:S01]  /*6dbd0*/  IMAD.WIDE R16, R252, 0x4, R2 ;  /* 0x00000004fc107825 */ /* 0x002fe200078e0202 */
[----:B------:R-:W-:-:S03]  /*6dbe0*/  ISETP.LT.AND P5, PT, R9, UR6, !P5 ;  /* 0x0000000609007c0c */ /* 0x000fc6000efa1270 */
[----:B--2---:R-:W-:-:S05]  /*6dbf0*/  IMAD.WIDE R10, R229, 0x4, R2 ;  /* 0x00000004e50a7825 */ /* 0x004fca00078e0202 */
[----:B------:R-:W-:Y:S01]  /*6dc00*/  @P6 STG.E desc[UR4][R10.64], R145 ;  /* 0x000000910a006986 */ /* 0x000fe2000c101904 */
[----:B------:R-:W-:Y:S01]  /*6dc10*/  ISETP.GE.AND P6, PT, R0, UR7, PT ;  /* 0x0000000700007c0c */ /* 0x000fe2000bfc6270 */
[----:B------:R-:W-:-:S04]  /*6dc20*/  IMAD.WIDE R12, R229, 0x4, R4 ;  /* 0x00000004e50c7825 */ /* 0x000fc800078e0204 */
[----:B------:R-:W-:Y:S01]  /*6dc30*/  VIADD R0, R7, 0x1ff ;  /* 0x000001ff07007836 */ /* 0x000fe20000000000 */
[----:B------:R-:W-:Y:S01]  /*6dc40*/  @P3 STG.E desc[UR4][R12.64], R161 ;  /* 0x000000a10c003986 */ /* 0x000fe2000c101904 */
[----:B---3--:R-:W-:-:S04]  /*6dc50*/  IMAD.WIDE R6, R166, 0x4, R2 ;  /* 0x00000004a6067825 */ /* 0x008fc800078e0202 */
[----:B------:R-:W-:Y:S01]  /*6dc60*/  IMAD.WIDE R14, R166, 0x4, R4 ;  /* 0x00000004a60e7825 */ /* 0x000fe200078e0204 */
[----:B------:R1:W-:Y:S01]  /*6dc70*/  @P1 STG.E desc[UR4][R6.64], R149 ;  /* 0x0000009506001986 */ /* 0x0003e2000c101904 */
[----:B------:R-:W-:-:S03]  /*6dc80*/  ISETP.GE.AND P3, PT, R0, UR7, PT ;  /* 0x0000000700007c0c */ /* 0x000fc6000bf66270 */
[----:B------:R2:W-:Y:S01]  /*6dc90*/  @P2 STG.E desc[UR4][R14.64], R25 ;  /* 0x000000190e002986 */ /* 0x0005e2000c101904 */
[C---:B------:R-:W-:Y:S02]  /*6dca0*/  ISETP.LT.AND P2, PT, R8.reuse, UR6, !P0 ;  /* 0x0000000608007c0c */ /* 0x040fe4000c741270 */
[C---:B------:R-:W-:Y:S01]  /*6dcb0*/  ISETP.LT.AND P0, PT, R9.reuse, UR6, !P0 ;  /* 0x0000000609007c0c */ /* 0x040fe2000c701270 */
[----:B------:R2:W-:Y:S01]  /*6dcc0*/  @P4 STG.E desc[UR4][R16.64], R146 ;  /* 0x0000009210004986 */ /* 0x0005e2000c101904 */
[C---:B------:R-:W-:Y:S02]  /*6dcd0*/  ISETP.LT.AND P4, PT, R8.reuse, UR6, !P6 ;  /* 0x0000000608007c0c */ /* 0x040fe4000f781270 */
[C---:B------:R-:W-:Y:S02]  /*6dce0*/  ISETP.LT.AND P6, PT, R9.reuse, UR6, !P6 ;  /* 0x0000000609007c0c */ /* 0x040fe4000f7c1270 */
[----:B------:R-:W-:Y:S02]  /*6dcf0*/  ISETP.LT.AND P1, PT, R8, UR6, !P3 ;  /* 0x0000000608007c0c */ /* 0x000fe4000df21270 */
[----:B------:R-:W-:Y:S01]  /*6dd00*/  ISETP.LT.AND P3, PT, R9, UR6, !P3 ;  /* 0x0000000609007c0c */ /* 0x000fe2000df61270 */
[----:B------:R-:W-:-:S04]  /*6dd10*/  IMAD.WIDE R8, R252, 0x4, R4 ;  /* 0x00000004fc087825 */ /* 0x000fc800078e0204 */
[C---:B-1----:R-:W-:Y:S01]  /*6dd20*/  IMAD.WIDE R6, R231.reuse, 0x4, R2 ;  /* 0x00000004e7067825 */ /* 0x042fe200078e0202 */
[----:B------:R2:W-:Y:S03]  /*6dd30*/  @P5 STG.E desc[UR4][R8.64], R162 ;  /* 0x000000a208005986 */ /* 0x0005e6000c101904 */
[----:B------:R-:W-:Y:S01]  /*6dd40*/  IMAD.WIDE R10, R231, 0x4, R4 ;  /* 0x00000004e70a7825 */ /* 0x000fe200078e0204 */
[----:B------:R2:W-:Y:S03]  /*6dd50*/  @P2 STG.E desc[UR4][R6.64], R150 ;  /* 0x0000009606002986 */ /* 0x0005e6000c101904 */
[C---:B------:R-:W-:Y:S01]  /*6dd60*/  IMAD.WIDE R12, R230.reuse, 0x4, R2 ;  /* 0x00000004e60c7825 */ /* 0x040fe200078e0202 */
[----:B------:R2:W-:Y:S03]  /*6dd70*/  @P0 STG.E desc[UR4][R10.64], R26 ;  /* 0x0000001a0a000986 */ /* 0x0005e6000c101904 */
[----:B------:R-:W-:Y:S01]  /*6dd80*/  IMAD.WIDE R230, R230, 0x4, R4 ;  /* 0x00000004e6e67825 */ /* 0x000fe200078e0204 */
[----:B------:R2:W-:Y:S03]  /*6dd90*/  @P4 STG.E desc[UR4][R12.64], R147 ;  /* 0x000000930c004986 */ /* 0x0005e6000c101904 */
[C---:B----4-:R-:W-:Y:S01]  /*6dda0*/  IMAD.WIDE R2, R167.reuse, 0x4, R2 ;  /* 0x00000004a7027825 */ /* 0x050fe200078e0202 */
[----:B------:R2:W-:Y:S04]  /*6ddb0*/  @P6 STG.E desc[UR4][R230.64], R163 ;  /* 0x000000a3e6006986 */ /* 0x0005e8000c101904 */
[----:B------:R2:W-:Y:S01]  /*6ddc0*/  @P1 STG.E desc[UR4][R2.64], R151 ;  /* 0x0000009702001986 */ /* 0x0005e2000c101904 */
[----:B------:R-:W-:Y:S01]  /*6ddd0*/  IMAD.WIDE R4, R167, 0x4, R4 ;  /* 0x00000004a7047825 */ /* 0x000fe200078e0204 */
[----:B------:R-:W-:Y:S06]  /*6dde0*/  @!P3 EXIT ;  /* 0x000000000000b94d */ /* 0x000fec0003800000 */
[----:B------:R-:W-:Y:S01]  /*6ddf0*/  STG.E desc[UR4][R4.64], R27 ;  /* 0x0000001b04007986 */ /* 0x000fe2000c101904 */
[----:B------:R-:W-:Y:S05]  /*6de00*/  EXIT ;  /* 0x000000000000794d */ /* 0x000fea0003800000 */
.L_x_2:
[----:B------:R-:W-:-:S00]  /*6de10*/  BRA `(.L_x_2) ;  /* 0xfffffffc00fc7947 */ /* 0x000fc0000383ffff */
[----:B------:R-:W-:-:S00]  /*6de20*/  NOP ;  /* 0x0000000000007918 */ /* 0x000fc00000000000 */
        /* <DEDUP_REMOVED lines=13> */
.L_x_3:


//--------------------- .nv.shared.matmul_kernel  --------------------------
	.section	.nv.shared.matmul_kernel,"aw",@nobits
	.sectionflags	@""
	.align	16
	.zero		1024


//--------------------- .nv.shared.reserved.0     --------------------------
	.section	.nv.shared.reserved.0,"aw",@nobits
	.weak		__nv_reservedSMEM_offset_0_alias
	.size		__nv_reservedSMEM_offset_0_alias, 0, 0
	.other		__nv_reservedSMEM_offset_0_alias,@"STO_CUDA_RESERVED_SHARED STV_DEFAULT"
__nv_reservedSMEM_offset_0_alias:
	.zero		0


//--------------------- .nv.constant0.matmul_kernel --------------------------
	.section	.nv.constant0.matmul_kernel,"a",@progbits
	.sectionflags	@""
	.align	4
.nv.constant0.matmul_kernel:
	.zero		608


//--------------------- SYMBOLS --------------------------

	.type		.nv.reservedSmem.offset0,@object
	.size		.nv.reservedSmem.offset0,0x4
